//
// Generated by NVIDIA NVVM Compiler
//
// Compiler Build ID: CL-36424714
// Cuda compilation tools, release 13.0, V13.0.88
// Based on NVVM 20.0.0
//

.version 9.0
.target sm_100
.address_size 64

	// .globl	_Z6MatMulILi64ELi32ELi96ELi4ELi6ELi4096ELi4096ELi4096ELb0EEvPfS0_S0_
// _ZZ6MatMulILi64ELi32ELi96ELi4ELi6ELi4096ELi4096ELi4096ELb0EEvPfS0_S0_E2As has been demoted
// _ZZ6MatMulILi64ELi32ELi96ELi4ELi6ELi4096ELi4096ELi4096ELb0EEvPfS0_S0_E2Bs has been demoted

.visible .entry _Z6MatMulILi64ELi32ELi96ELi4ELi6ELi4096ELi4096ELi4096ELb0EEvPfS0_S0_(
	.param .u64 .ptr .align 1 _Z6MatMulILi64ELi32ELi96ELi4ELi6ELi4096ELi4096ELi4096ELb0EEvPfS0_S0__param_0,
	.param .u64 .ptr .align 1 _Z6MatMulILi64ELi32ELi96ELi4ELi6ELi4096ELi4096ELi4096ELb0EEvPfS0_S0__param_1,
	.param .u64 .ptr .align 1 _Z6MatMulILi64ELi32ELi96ELi4ELi6ELi4096ELi4096ELi4096ELb0EEvPfS0_S0__param_2
)
{
	.reg .pred 	%p<224>;
	.reg .b32 	%r<133>;
	.reg .b32 	%f<4898>;
	.reg .b64 	%rd<175>;
	// demoted variable
	.shared .align 4 .b8 _ZZ6MatMulILi64ELi32ELi96ELi4ELi6ELi4096ELi4096ELi4096ELb0EEvPfS0_S0_E2As[8192];
	// demoted variable
	.shared .align 4 .b8 _ZZ6MatMulILi64ELi32ELi96ELi4ELi6ELi4096ELi4096ELi4096ELb0EEvPfS0_S0_E2Bs[12288];
	ld.param.u64 	%rd26, [_Z6MatMulILi64ELi32ELi96ELi4ELi6ELi4096ELi4096ELi4096ELb0EEvPfS0_S0__param_1];
	ld.param.u64 	%rd27, [_Z6MatMulILi64ELi32ELi96ELi4ELi6ELi4096ELi4096ELi4096ELb0EEvPfS0_S0__param_2];
	cvta.to.global.u64 	%rd1, %rd26;
	cvta.to.global.u64 	%rd2, %rd27;
	mov.u32 	%r1, %tid.y;
	shl.b32 	%r39, %r1, 4;
	mov.u32 	%r40, %tid.x;
	add.s32 	%r41, %r39, %r40;
	shr.u32 	%r42, %r41, 5;
	and.b32  	%r43, %r41, 63;
	and.b32  	%r2, %r41, 31;
	mov.u32 	%r44, %ctaid.x;
	shl.b32 	%r3, %r44, 6;
	or.b32  	%r4, %r43, %r3;
	mov.u32 	%r45, %nctaid.x;
	add.s32 	%r46, %r45, -1;
	setp.eq.s32 	%p2, %r44, %r46;
	mov.u32 	%r47, %ctaid.y;
	mov.u32 	%r49, %nctaid.y;
	add.s32 	%r51, %r49, -1;
	setp.eq.s32 	%p3, %r47, %r51;
	or.pred  	%p1, %p2, %p3;
	mul.lo.s32 	%r5, %r47, 96;
	add.s32 	%r6, %r42, %r5;
	shl.b32 	%r7, %r40, 2;
	shl.b32 	%r52, %r40, 4;
	mov.u32 	%r53, _ZZ6MatMulILi64ELi32ELi96ELi4ELi6ELi4096ELi4096ELi4096ELb0EEvPfS0_S0_E2As;
	add.s32 	%r8, %r53, %r52;
	shl.b32 	%r54, %r41, 2;
	add.s32 	%r9, %r53, %r54;
	mov.u32 	%r55, _ZZ6MatMulILi64ELi32ELi96ELi4ELi6ELi4096ELi4096ELi4096ELb0EEvPfS0_S0_E2Bs;
	add.s32 	%r10, %r55, %r54;
	shl.b32 	%r56, %r6, 12;
	add.s32 	%r11, %r56, 163840;
	add.s32 	%r12, %r56, 196608;
	add.s32 	%r13, %r56, 229376;
	add.s32 	%r14, %r56, 262144;
	mad.lo.s32 	%r15, %r1, 768, %r55;
	mov.b32 	%r132, 0;
	mov.f32 	%f4794, 0f00000000;
	not.pred 	%p4, %p1;
	cvt.u64.u32 	%rd78, %r2;
	mov.f32 	%f4795, %f4794;
	mov.f32 	%f4796, %f4794;
	mov.f32 	%f4797, %f4794;
	mov.f32 	%f4798, %f4794;
	mov.f32 	%f4799, %f4794;
	mov.f32 	%f4800, %f4794;
	mov.f32 	%f4801, %f4794;
	mov.f32 	%f4802, %f4794;
	mov.f32 	%f4803, %f4794;
	mov.f32 	%f4804, %f4794;
	mov.f32 	%f4805, %f4794;
	mov.f32 	%f4806, %f4794;
	mov.f32 	%f4807, %f4794;
	mov.f32 	%f4808, %f4794;
	mov.f32 	%f4809, %f4794;
	mov.f32 	%f4810, %f4794;
	mov.f32 	%f4811, %f4794;
	mov.f32 	%f4812, %f4794;
	mov.f32 	%f4813, %f4794;
	mov.f32 	%f4814, %f4794;
	mov.f32 	%f4815, %f4794;
	mov.f32 	%f4816, %f4794;
	mov.f32 	%f4817, %f4794;
$L__BB0_1:
	.pragma "nounroll";
	ld.param.u64 	%rd174, [_Z6MatMulILi64ELi32ELi96ELi4ELi6ELi4096ELi4096ELi4096ELb0EEvPfS0_S0__param_0];
	shl.b32 	%r57, %r1, 4;
	mov.u32 	%r58, %tid.x;
	add.s32 	%r59, %r57, %r58;
	shr.u32 	%r60, %r59, 6;
	add.s32 	%r17, %r60, %r132;
	shl.b32 	%r61, %r17, 12;
	add.s32 	%r62, %r61, %r4;
	cvta.to.global.u64 	%rd28, %rd174;
	mul.wide.s32 	%rd29, %r62, 4;
	add.s64 	%rd3, %rd28, %rd29;
	@%p4 bra 	$L__BB0_4;
	setp.gt.s32 	%p5, %r4, 4095;
	setp.gt.u32 	%p6, %r17, 4095;
	mov.f32 	%f4818, 0f00000000;
	or.pred  	%p7, %p5, %p6;
	@%p7 bra 	$L__BB0_5;
	ld.global.nc.f32 	%f4818, [%rd3];
	bra.uni 	$L__BB0_5;
$L__BB0_4:
	ld.global.nc.f32 	%f4818, [%rd3];
$L__BB0_5:
	st.shared.f32 	[%r9], %f4818;
	@%p1 bra 	$L__BB0_7;
	ld.global.nc.f32 	%f291, [%rd3+65536];
	st.shared.f32 	[%r9+1024], %f291;
	bra.uni 	$L__BB0_10;
$L__BB0_7:
	setp.gt.s32 	%p8, %r4, 4095;
	add.s32 	%r63, %r17, 4;
	setp.gt.u32 	%p9, %r63, 4095;
	mov.f32 	%f4819, 0f00000000;
	or.pred  	%p10, %p8, %p9;
	@%p10 bra 	$L__BB0_9;
	ld.global.nc.f32 	%f4819, [%rd3+65536];
$L__BB0_9:
	st.shared.f32 	[%r9+1024], %f4819;
$L__BB0_10:
	@%p1 bra 	$L__BB0_12;
	ld.global.nc.f32 	%f293, [%rd3+131072];
	st.shared.f32 	[%r9+2048], %f293;
	bra.uni 	$L__BB0_15;
$L__BB0_12:
	setp.gt.s32 	%p11, %r4, 4095;
	add.s32 	%r64, %r17, 8;
	setp.gt.u32 	%p12, %r64, 4095;
	mov.f32 	%f4820, 0f00000000;
	or.pred  	%p13, %p11, %p12;
	@%p13 bra 	$L__BB0_14;
	ld.global.nc.f32 	%f4820, [%rd3+131072];
$L__BB0_14:
	st.shared.f32 	[%r9+2048], %f4820;
$L__BB0_15:
	@%p1 bra 	$L__BB0_17;
	ld.global.nc.f32 	%f295, [%rd3+196608];
	st.shared.f32 	[%r9+3072], %f295;
	bra.uni 	$L__BB0_20;
$L__BB0_17:
	setp.gt.s32 	%p14, %r4, 4095;
	add.s32 	%r65, %r17, 12;
	setp.gt.u32 	%p15, %r65, 4095;
	mov.f32 	%f4821, 0f00000000;
	or.pred  	%p16, %p14, %p15;
	@%p16 bra 	$L__BB0_19;
	ld.global.nc.f32 	%f4821, [%rd3+196608];
$L__BB0_19:
	st.shared.f32 	[%r9+3072], %f4821;
$L__BB0_20:
	@%p1 bra 	$L__BB0_22;
	ld.global.nc.f32 	%f297, [%rd3+262144];
	st.shared.f32 	[%r9+4096], %f297;
	bra.uni 	$L__BB0_25;
$L__BB0_22:
	setp.gt.s32 	%p17, %r4, 4095;
	add.s32 	%r66, %r17, 16;
	setp.gt.u32 	%p18, %r66, 4095;
	mov.f32 	%f4822, 0f00000000;
	or.pred  	%p19, %p17, %p18;
	@%p19 bra 	$L__BB0_24;
	ld.global.nc.f32 	%f4822, [%rd3+262144];
$L__BB0_24:
	st.shared.f32 	[%r9+4096], %f4822;
$L__BB0_25:
	@%p1 bra 	$L__BB0_27;
	ld.global.nc.f32 	%f299, [%rd3+327680];
	st.shared.f32 	[%r9+5120], %f299;
	bra.uni 	$L__BB0_30;
$L__BB0_27:
	setp.gt.s32 	%p20, %r4, 4095;
	add.s32 	%r67, %r17, 20;
	setp.gt.u32 	%p21, %r67, 4095;
	mov.f32 	%f4823, 0f00000000;
	or.pred  	%p22, %p20, %p21;
	@%p22 bra 	$L__BB0_29;
	ld.global.nc.f32 	%f4823, [%rd3+327680];
$L__BB0_29:
	st.shared.f32 	[%r9+5120], %f4823;
$L__BB0_30:
	@%p1 bra 	$L__BB0_32;
	ld.global.nc.f32 	%f301, [%rd3+393216];
	st.shared.f32 	[%r9+6144], %f301;
	bra.uni 	$L__BB0_35;
$L__BB0_32:
	setp.gt.s32 	%p23, %r4, 4095;
	add.s32 	%r68, %r17, 24;
	setp.gt.u32 	%p24, %r68, 4095;
	mov.f32 	%f4824, 0f00000000;
	or.pred  	%p25, %p23, %p24;
	@%p25 bra 	$L__BB0_34;
	ld.global.nc.f32 	%f4824, [%rd3+393216];
$L__BB0_34:
	st.shared.f32 	[%r9+6144], %f4824;
$L__BB0_35:
	@%p1 bra 	$L__BB0_37;
	ld.global.nc.f32 	%f303, [%rd3+458752];
	st.shared.f32 	[%r9+7168], %f303;
	bra.uni 	$L__BB0_40;
$L__BB0_37:
	setp.gt.s32 	%p26, %r4, 4095;
	add.s32 	%r69, %r17, 28;
	setp.gt.u32 	%p27, %r69, 4095;
	mov.f32 	%f4825, 0f00000000;
	or.pred  	%p28, %p26, %p27;
	@%p28 bra 	$L__BB0_39;
	ld.global.nc.f32 	%f4825, [%rd3+458752];
$L__BB0_39:
	st.shared.f32 	[%r9+7168], %f4825;
$L__BB0_40:
	shl.b32 	%r18, %r6, 12;
	add.s32 	%r19, %r132, %r2;
	@%p4 bra 	$L__BB0_43;
	setp.gt.u32 	%p30, %r6, 4095;
	mov.f32 	%f4826, 0f00000000;
	@%p30 bra 	$L__BB0_44;
	add.s32 	%r71, %r18, %r19;
	mul.wide.u32 	%rd32, %r71, 4;
	add.s64 	%rd33, %rd1, %rd32;
	ld.global.nc.f32 	%f4826, [%rd33];
	bra.uni 	$L__BB0_44;
$L__BB0_43:
	add.s32 	%r70, %r18, %r19;
	mul.wide.u32 	%rd30, %r70, 4;
	add.s64 	%rd31, %rd1, %rd30;
	ld.global.nc.f32 	%f4826, [%rd31];
$L__BB0_44:
	add.s32 	%r20, %r18, 32768;
	st.shared.f32 	[%r10], %f4826;
	@%p1 bra 	$L__BB0_46;
	add.s32 	%r73, %r20, %r19;
	mul.wide.u32 	%rd34, %r73, 4;
	add.s64 	%rd35, %rd1, %rd34;
	ld.global.nc.f32 	%f306, [%rd35];
	st.shared.f32 	[%r10+1024], %f306;
	bra.uni 	$L__BB0_49;
$L__BB0_46:
	setp.gt.u32 	%p31, %r6, 4087;
	mov.f32 	%f4827, 0f00000000;
	@%p31 bra 	$L__BB0_48;
	add.s32 	%r74, %r20, %r19;
	mul.wide.u32 	%rd36, %r74, 4;
	add.s64 	%rd37, %rd1, %rd36;
	ld.global.nc.f32 	%f4827, [%rd37];
$L__BB0_48:
	st.shared.f32 	[%r10+1024], %f4827;
$L__BB0_49:
	add.s32 	%r21, %r18, 65536;
	@%p1 bra 	$L__BB0_51;
	add.s32 	%r76, %r21, %r19;
	mul.wide.u32 	%rd38, %r76, 4;
	add.s64 	%rd39, %rd1, %rd38;
	ld.global.nc.f32 	%f308, [%rd39];
	st.shared.f32 	[%r10+2048], %f308;
	bra.uni 	$L__BB0_54;
$L__BB0_51:
	setp.gt.u32 	%p32, %r6, 4079;
	mov.f32 	%f4828, 0f00000000;
	@%p32 bra 	$L__BB0_53;
	add.s32 	%r77, %r21, %r19;
	mul.wide.u32 	%rd40, %r77, 4;
	add.s64 	%rd41, %rd1, %rd40;
	ld.global.nc.f32 	%f4828, [%rd41];
$L__BB0_53:
	st.shared.f32 	[%r10+2048], %f4828;
$L__BB0_54:
	add.s32 	%r22, %r18, 98304;
	@%p1 bra 	$L__BB0_56;
	add.s32 	%r79, %r22, %r19;
	mul.wide.u32 	%rd42, %r79, 4;
	add.s64 	%rd43, %rd1, %rd42;
	ld.global.nc.f32 	%f310, [%rd43];
	st.shared.f32 	[%r10+3072], %f310;
	bra.uni 	$L__BB0_59;
$L__BB0_56:
	setp.gt.u32 	%p33, %r6, 4071;
	mov.f32 	%f4829, 0f00000000;
	@%p33 bra 	$L__BB0_58;
	add.s32 	%r80, %r22, %r19;
	mul.wide.u32 	%rd44, %r80, 4;
	add.s64 	%rd45, %rd1, %rd44;
	ld.global.nc.f32 	%f4829, [%rd45];
$L__BB0_58:
	st.shared.f32 	[%r10+3072], %f4829;
$L__BB0_59:
	add.s32 	%r23, %r18, 131072;
	@%p1 bra 	$L__BB0_61;
	add.s32 	%r82, %r23, %r19;
	mul.wide.u32 	%rd46, %r82, 4;
	add.s64 	%rd47, %rd1, %rd46;
	ld.global.nc.f32 	%f312, [%rd47];
	st.shared.f32 	[%r10+4096], %f312;
	bra.uni 	$L__BB0_64;
$L__BB0_61:
	setp.gt.u32 	%p34, %r6, 4063;
	mov.f32 	%f4830, 0f00000000;
	@%p34 bra 	$L__BB0_63;
	add.s32 	%r83, %r23, %r19;
	mul.wide.u32 	%rd48, %r83, 4;
	add.s64 	%rd49, %rd1, %rd48;
	ld.global.nc.f32 	%f4830, [%rd49];
$L__BB0_63:
	st.shared.f32 	[%r10+4096], %f4830;
$L__BB0_64:
	@%p1 bra 	$L__BB0_66;
	add.s32 	%r84, %r11, %r19;
	mul.wide.u32 	%rd50, %r84, 4;
	add.s64 	%rd51, %rd1, %rd50;
	ld.global.nc.f32 	%f314, [%rd51];
	st.shared.f32 	[%r10+5120], %f314;
	bra.uni 	$L__BB0_69;
$L__BB0_66:
	setp.gt.u32 	%p35, %r6, 4055;
	mov.f32 	%f4831, 0f00000000;
	@%p35 bra 	$L__BB0_68;
	add.s32 	%r85, %r11, %r19;
	mul.wide.u32 	%rd52, %r85, 4;
	add.s64 	%rd53, %rd1, %rd52;
	ld.global.nc.f32 	%f4831, [%rd53];
$L__BB0_68:
	st.shared.f32 	[%r10+5120], %f4831;
$L__BB0_69:
	@%p1 bra 	$L__BB0_71;
	add.s32 	%r86, %r12, %r19;
	mul.wide.u32 	%rd54, %r86, 4;
	add.s64 	%rd55, %rd1, %rd54;
	ld.global.nc.f32 	%f316, [%rd55];
	st.shared.f32 	[%r10+6144], %f316;
	bra.uni 	$L__BB0_74;
$L__BB0_71:
	setp.gt.u32 	%p36, %r6, 4047;
	mov.f32 	%f4832, 0f00000000;
	@%p36 bra 	$L__BB0_73;
	add.s32 	%r87, %r12, %r19;
	mul.wide.u32 	%rd56, %r87, 4;
	add.s64 	%rd57, %rd1, %rd56;
	ld.global.nc.f32 	%f4832, [%rd57];
$L__BB0_73:
	st.shared.f32 	[%r10+6144], %f4832;
$L__BB0_74:
	@%p1 bra 	$L__BB0_76;
	add.s32 	%r88, %r13, %r19;
	mul.wide.u32 	%rd58, %r88, 4;
	add.s64 	%rd59, %rd1, %rd58;
	ld.global.nc.f32 	%f318, [%rd59];
	st.shared.f32 	[%r10+7168], %f318;
	bra.uni 	$L__BB0_79;
$L__BB0_76:
	setp.gt.u32 	%p37, %r6, 4039;
	mov.f32 	%f4833, 0f00000000;
	@%p37 bra 	$L__BB0_78;
	add.s32 	%r89, %r13, %r19;
	mul.wide.u32 	%rd60, %r89, 4;
	add.s64 	%rd61, %rd1, %rd60;
	ld.global.nc.f32 	%f4833, [%rd61];
$L__BB0_78:
	st.shared.f32 	[%r10+7168], %f4833;
$L__BB0_79:
	@%p1 bra 	$L__BB0_81;
	add.s32 	%r90, %r14, %r19;
	mul.wide.u32 	%rd62, %r90, 4;
	add.s64 	%rd63, %rd1, %rd62;
	ld.global.nc.f32 	%f320, [%rd63];
	st.shared.f32 	[%r10+8192], %f320;
	bra.uni 	$L__BB0_84;
$L__BB0_81:
	setp.gt.u32 	%p38, %r6, 4031;
	mov.f32 	%f4834, 0f00000000;
	@%p38 bra 	$L__BB0_83;
	add.s32 	%r91, %r14, %r19;
	mul.wide.u32 	%rd64, %r91, 4;
	add.s64 	%rd65, %rd1, %rd64;
	ld.global.nc.f32 	%f4834, [%rd65];
$L__BB0_83:
	st.shared.f32 	[%r10+8192], %f4834;
$L__BB0_84:
	add.s32 	%r24, %r18, 294912;
	@%p1 bra 	$L__BB0_86;
	add.s32 	%r93, %r24, %r19;
	mul.wide.u32 	%rd66, %r93, 4;
	add.s64 	%rd67, %rd1, %rd66;
	ld.global.nc.f32 	%f322, [%rd67];
	st.shared.f32 	[%r10+9216], %f322;
	bra.uni 	$L__BB0_89;
$L__BB0_86:
	setp.gt.u32 	%p39, %r6, 4023;
	mov.f32 	%f4835, 0f00000000;
	@%p39 bra 	$L__BB0_88;
	add.s32 	%r94, %r24, %r19;
	mul.wide.u32 	%rd68, %r94, 4;
	add.s64 	%rd69, %rd1, %rd68;
	ld.global.nc.f32 	%f4835, [%rd69];
$L__BB0_88:
	st.shared.f32 	[%r10+9216], %f4835;
$L__BB0_89:
	add.s32 	%r25, %r18, 327680;
	@%p1 bra 	$L__BB0_91;
	add.s32 	%r96, %r25, %r19;
	mul.wide.u32 	%rd70, %r96, 4;
	add.s64 	%rd71, %rd1, %rd70;
	ld.global.nc.f32 	%f324, [%rd71];
	st.shared.f32 	[%r10+10240], %f324;
	bra.uni 	$L__BB0_94;
$L__BB0_91:
	setp.gt.u32 	%p40, %r6, 4015;
	mov.f32 	%f4836, 0f00000000;
	@%p40 bra 	$L__BB0_93;
	add.s32 	%r97, %r25, %r19;
	mul.wide.u32 	%rd72, %r97, 4;
	add.s64 	%rd73, %rd1, %rd72;
	ld.global.nc.f32 	%f4836, [%rd73];
$L__BB0_93:
	st.shared.f32 	[%r10+10240], %f4836;
$L__BB0_94:
	add.s32 	%r26, %r18, 360448;
	@%p1 bra 	$L__BB0_96;
	add.s32 	%r99, %r26, %r19;
	mul.wide.u32 	%rd74, %r99, 4;
	add.s64 	%rd75, %rd1, %rd74;
	ld.global.nc.f32 	%f326, [%rd75];
	st.shared.f32 	[%r10+11264], %f326;
	bra.uni 	$L__BB0_99;
$L__BB0_96:
	setp.gt.u32 	%p41, %r6, 4007;
	mov.f32 	%f4837, 0f00000000;
	@%p41 bra 	$L__BB0_98;
	add.s32 	%r100, %r26, %r19;
	mul.wide.u32 	%rd76, %r100, 4;
	add.s64 	%rd77, %rd1, %rd76;
	ld.global.nc.f32 	%f4837, [%rd77];
$L__BB0_98:
	st.shared.f32 	[%r10+11264], %f4837;
$L__BB0_99:
	bar.sync 	0;
	ld.shared.f32 	%f328, [%r8];
	ld.shared.f32 	%f329, [%r15];
	fma.rn.f32 	%f330, %f328, %f329, %f4817;
	ld.shared.f32 	%f331, [%r15+128];
	fma.rn.f32 	%f332, %f328, %f331, %f4813;
	ld.shared.f32 	%f333, [%r15+256];
	fma.rn.f32 	%f334, %f328, %f333, %f4809;
	ld.shared.f32 	%f335, [%r15+384];
	fma.rn.f32 	%f336, %f328, %f335, %f4805;
	ld.shared.f32 	%f337, [%r15+512];
	fma.rn.f32 	%f338, %f328, %f337, %f4801;
	ld.shared.f32 	%f339, [%r15+640];
	fma.rn.f32 	%f340, %f328, %f339, %f4797;
	ld.shared.f32 	%f341, [%r8+4];
	fma.rn.f32 	%f342, %f341, %f329, %f4816;
	fma.rn.f32 	%f343, %f341, %f331, %f4812;
	fma.rn.f32 	%f344, %f341, %f333, %f4808;
	fma.rn.f32 	%f345, %f341, %f335, %f4804;
	fma.rn.f32 	%f346, %f341, %f337, %f4800;
	fma.rn.f32 	%f347, %f341, %f339, %f4796;
	ld.shared.f32 	%f348, [%r8+8];
	fma.rn.f32 	%f349, %f348, %f329, %f4815;
	fma.rn.f32 	%f350, %f348, %f331, %f4811;
	fma.rn.f32 	%f351, %f348, %f333, %f4807;
	fma.rn.f32 	%f352, %f348, %f335, %f4803;
	fma.rn.f32 	%f353, %f348, %f337, %f4799;
	fma.rn.f32 	%f354, %f348, %f339, %f4795;
	ld.shared.f32 	%f355, [%r8+12];
	fma.rn.f32 	%f356, %f355, %f329, %f4814;
	fma.rn.f32 	%f357, %f355, %f331, %f4810;
	fma.rn.f32 	%f358, %f355, %f333, %f4806;
	fma.rn.f32 	%f359, %f355, %f335, %f4802;
	fma.rn.f32 	%f360, %f355, %f337, %f4798;
	fma.rn.f32 	%f361, %f355, %f339, %f4794;
	ld.shared.f32 	%f362, [%r8+256];
	ld.shared.f32 	%f363, [%r15+4];
	fma.rn.f32 	%f364, %f362, %f363, %f330;
	ld.shared.f32 	%f365, [%r15+132];
	fma.rn.f32 	%f366, %f362, %f365, %f332;
	ld.shared.f32 	%f367, [%r15+260];
	fma.rn.f32 	%f368, %f362, %f367, %f334;
	ld.shared.f32 	%f369, [%r15+388];
	fma.rn.f32 	%f370, %f362, %f369, %f336;
	ld.shared.f32 	%f371, [%r15+516];
	fma.rn.f32 	%f372, %f362, %f371, %f338;
	ld.shared.f32 	%f373, [%r15+644];
	fma.rn.f32 	%f374, %f362, %f373, %f340;
	ld.shared.f32 	%f375, [%r8+260];
	fma.rn.f32 	%f376, %f375, %f363, %f342;
	fma.rn.f32 	%f377, %f375, %f365, %f343;
	fma.rn.f32 	%f378, %f375, %f367, %f344;
	fma.rn.f32 	%f379, %f375, %f369, %f345;
	fma.rn.f32 	%f380, %f375, %f371, %f346;
	fma.rn.f32 	%f381, %f375, %f373, %f347;
	ld.shared.f32 	%f382, [%r8+264];
	fma.rn.f32 	%f383, %f382, %f363, %f349;
	fma.rn.f32 	%f384, %f382, %f365, %f350;
	fma.rn.f32 	%f385, %f382, %f367, %f351;
	fma.rn.f32 	%f386, %f382, %f369, %f352;
	fma.rn.f32 	%f387, %f382, %f371, %f353;
	fma.rn.f32 	%f388, %f382, %f373, %f354;
	ld.shared.f32 	%f389, [%r8+268];
	fma.rn.f32 	%f390, %f389, %f363, %f356;
	fma.rn.f32 	%f391, %f389, %f365, %f357;
	fma.rn.f32 	%f392, %f389, %f367, %f358;
	fma.rn.f32 	%f393, %f389, %f369, %f359;
	fma.rn.f32 	%f394, %f389, %f371, %f360;
	fma.rn.f32 	%f395, %f389, %f373, %f361;
	ld.shared.f32 	%f396, [%r8+512];
	ld.shared.f32 	%f397, [%r15+8];
	fma.rn.f32 	%f398, %f396, %f397, %f364;
	ld.shared.f32 	%f399, [%r15+136];
	fma.rn.f32 	%f400, %f396, %f399, %f366;
	ld.shared.f32 	%f401, [%r15+264];
	fma.rn.f32 	%f402, %f396, %f401, %f368;
	ld.shared.f32 	%f403, [%r15+392];
	fma.rn.f32 	%f404, %f396, %f403, %f370;
	ld.shared.f32 	%f405, [%r15+520];
	fma.rn.f32 	%f406, %f396, %f405, %f372;
	ld.shared.f32 	%f407, [%r15+648];
	fma.rn.f32 	%f408, %f396, %f407, %f374;
	ld.shared.f32 	%f409, [%r8+516];
	fma.rn.f32 	%f410, %f409, %f397, %f376;
	fma.rn.f32 	%f411, %f409, %f399, %f377;
	fma.rn.f32 	%f412, %f409, %f401, %f378;
	fma.rn.f32 	%f413, %f409, %f403, %f379;
	fma.rn.f32 	%f414, %f409, %f405, %f380;
	fma.rn.f32 	%f415, %f409, %f407, %f381;
	ld.shared.f32 	%f416, [%r8+520];
	fma.rn.f32 	%f417, %f416, %f397, %f383;
	fma.rn.f32 	%f418, %f416, %f399, %f384;
	fma.rn.f32 	%f419, %f416, %f401, %f385;
	fma.rn.f32 	%f420, %f416, %f403, %f386;
	fma.rn.f32 	%f421, %f416, %f405, %f387;
	fma.rn.f32 	%f422, %f416, %f407, %f388;
	ld.shared.f32 	%f423, [%r8+524];
	fma.rn.f32 	%f424, %f423, %f397, %f390;
	fma.rn.f32 	%f425, %f423, %f399, %f391;
	fma.rn.f32 	%f426, %f423, %f401, %f392;
	fma.rn.f32 	%f427, %f423, %f403, %f393;
	fma.rn.f32 	%f428, %f423, %f405, %f394;
	fma.rn.f32 	%f429, %f423, %f407, %f395;
	ld.shared.f32 	%f430, [%r8+768];
	ld.shared.f32 	%f431, [%r15+12];
	fma.rn.f32 	%f432, %f430, %f431, %f398;
	ld.shared.f32 	%f433, [%r15+140];
	fma.rn.f32 	%f434, %f430, %f433, %f400;
	ld.shared.f32 	%f435, [%r15+268];
	fma.rn.f32 	%f436, %f430, %f435, %f402;
	ld.shared.f32 	%f437, [%r15+396];
	fma.rn.f32 	%f438, %f430, %f437, %f404;
	ld.shared.f32 	%f439, [%r15+524];
	fma.rn.f32 	%f440, %f430, %f439, %f406;
	ld.shared.f32 	%f441, [%r15+652];
	fma.rn.f32 	%f442, %f430, %f441, %f408;
	ld.shared.f32 	%f443, [%r8+772];
	fma.rn.f32 	%f444, %f443, %f431, %f410;
	fma.rn.f32 	%f445, %f443, %f433, %f411;
	fma.rn.f32 	%f446, %f443, %f435, %f412;
	fma.rn.f32 	%f447, %f443, %f437, %f413;
	fma.rn.f32 	%f448, %f443, %f439, %f414;
	fma.rn.f32 	%f449, %f443, %f441, %f415;
	ld.shared.f32 	%f450, [%r8+776];
	fma.rn.f32 	%f451, %f450, %f431, %f417;
	fma.rn.f32 	%f452, %f450, %f433, %f418;
	fma.rn.f32 	%f453, %f450, %f435, %f419;
	fma.rn.f32 	%f454, %f450, %f437, %f420;
	fma.rn.f32 	%f455, %f450, %f439, %f421;
	fma.rn.f32 	%f456, %f450, %f441, %f422;
	ld.shared.f32 	%f457, [%r8+780];
	fma.rn.f32 	%f458, %f457, %f431, %f424;
	fma.rn.f32 	%f459, %f457, %f433, %f425;
	fma.rn.f32 	%f460, %f457, %f435, %f426;
	fma.rn.f32 	%f461, %f457, %f437, %f427;
	fma.rn.f32 	%f462, %f457, %f439, %f428;
	fma.rn.f32 	%f463, %f457, %f441, %f429;
	ld.shared.f32 	%f464, [%r8+1024];
	ld.shared.f32 	%f465, [%r15+16];
	fma.rn.f32 	%f466, %f464, %f465, %f432;
	ld.shared.f32 	%f467, [%r15+144];
	fma.rn.f32 	%f468, %f464, %f467, %f434;
	ld.shared.f32 	%f469, [%r15+272];
	fma.rn.f32 	%f470, %f464, %f469, %f436;
	ld.shared.f32 	%f471, [%r15+400];
	fma.rn.f32 	%f472, %f464, %f471, %f438;
	ld.shared.f32 	%f473, [%r15+528];
	fma.rn.f32 	%f474, %f464, %f473, %f440;
	ld.shared.f32 	%f475, [%r15+656];
	fma.rn.f32 	%f476, %f464, %f475, %f442;
	ld.shared.f32 	%f477, [%r8+1028];
	fma.rn.f32 	%f478, %f477, %f465, %f444;
	fma.rn.f32 	%f479, %f477, %f467, %f445;
	fma.rn.f32 	%f480, %f477, %f469, %f446;
	fma.rn.f32 	%f481, %f477, %f471, %f447;
	fma.rn.f32 	%f482, %f477, %f473, %f448;
	fma.rn.f32 	%f483, %f477, %f475, %f449;
	ld.shared.f32 	%f484, [%r8+1032];
	fma.rn.f32 	%f485, %f484, %f465, %f451;
	fma.rn.f32 	%f486, %f484, %f467, %f452;
	fma.rn.f32 	%f487, %f484, %f469, %f453;
	fma.rn.f32 	%f488, %f484, %f471, %f454;
	fma.rn.f32 	%f489, %f484, %f473, %f455;
	fma.rn.f32 	%f490, %f484, %f475, %f456;
	ld.shared.f32 	%f491, [%r8+1036];
	fma.rn.f32 	%f492, %f491, %f465, %f458;
	fma.rn.f32 	%f493, %f491, %f467, %f459;
	fma.rn.f32 	%f494, %f491, %f469, %f460;
	fma.rn.f32 	%f495, %f491, %f471, %f461;
	fma.rn.f32 	%f496, %f491, %f473, %f462;
	fma.rn.f32 	%f497, %f491, %f475, %f463;
	ld.shared.f32 	%f498, [%r8+1280];
	ld.shared.f32 	%f499, [%r15+20];
	fma.rn.f32 	%f500, %f498, %f499, %f466;
	ld.shared.f32 	%f501, [%r15+148];
	fma.rn.f32 	%f502, %f498, %f501, %f468;
	ld.shared.f32 	%f503, [%r15+276];
	fma.rn.f32 	%f504, %f498, %f503, %f470;
	ld.shared.f32 	%f505, [%r15+404];
	fma.rn.f32 	%f506, %f498, %f505, %f472;
	ld.shared.f32 	%f507, [%r15+532];
	fma.rn.f32 	%f508, %f498, %f507, %f474;
	ld.shared.f32 	%f509, [%r15+660];
	fma.rn.f32 	%f510, %f498, %f509, %f476;
	ld.shared.f32 	%f511, [%r8+1284];
	fma.rn.f32 	%f512, %f511, %f499, %f478;
	fma.rn.f32 	%f513, %f511, %f501, %f479;
	fma.rn.f32 	%f514, %f511, %f503, %f480;
	fma.rn.f32 	%f515, %f511, %f505, %f481;
	fma.rn.f32 	%f516, %f511, %f507, %f482;
	fma.rn.f32 	%f517, %f511, %f509, %f483;
	ld.shared.f32 	%f518, [%r8+1288];
	fma.rn.f32 	%f519, %f518, %f499, %f485;
	fma.rn.f32 	%f520, %f518, %f501, %f486;
	fma.rn.f32 	%f521, %f518, %f503, %f487;
	fma.rn.f32 	%f522, %f518, %f505, %f488;
	fma.rn.f32 	%f523, %f518, %f507, %f489;
	fma.rn.f32 	%f524, %f518, %f509, %f490;
	ld.shared.f32 	%f525, [%r8+1292];
	fma.rn.f32 	%f526, %f525, %f499, %f492;
	fma.rn.f32 	%f527, %f525, %f501, %f493;
	fma.rn.f32 	%f528, %f525, %f503, %f494;
	fma.rn.f32 	%f529, %f525, %f505, %f495;
	fma.rn.f32 	%f530, %f525, %f507, %f496;
	fma.rn.f32 	%f531, %f525, %f509, %f497;
	ld.shared.f32 	%f532, [%r8+1536];
	ld.shared.f32 	%f533, [%r15+24];
	fma.rn.f32 	%f534, %f532, %f533, %f500;
	ld.shared.f32 	%f535, [%r15+152];
	fma.rn.f32 	%f536, %f532, %f535, %f502;
	ld.shared.f32 	%f537, [%r15+280];
	fma.rn.f32 	%f538, %f532, %f537, %f504;
	ld.shared.f32 	%f539, [%r15+408];
	fma.rn.f32 	%f540, %f532, %f539, %f506;
	ld.shared.f32 	%f541, [%r15+536];
	fma.rn.f32 	%f542, %f532, %f541, %f508;
	ld.shared.f32 	%f543, [%r15+664];
	fma.rn.f32 	%f544, %f532, %f543, %f510;
	ld.shared.f32 	%f545, [%r8+1540];
	fma.rn.f32 	%f546, %f545, %f533, %f512;
	fma.rn.f32 	%f547, %f545, %f535, %f513;
	fma.rn.f32 	%f548, %f545, %f537, %f514;
	fma.rn.f32 	%f549, %f545, %f539, %f515;
	fma.rn.f32 	%f550, %f545, %f541, %f516;
	fma.rn.f32 	%f551, %f545, %f543, %f517;
	ld.shared.f32 	%f552, [%r8+1544];
	fma.rn.f32 	%f553, %f552, %f533, %f519;
	fma.rn.f32 	%f554, %f552, %f535, %f520;
	fma.rn.f32 	%f555, %f552, %f537, %f521;
	fma.rn.f32 	%f556, %f552, %f539, %f522;
	fma.rn.f32 	%f557, %f552, %f541, %f523;
	fma.rn.f32 	%f558, %f552, %f543, %f524;
	ld.shared.f32 	%f559, [%r8+1548];
	fma.rn.f32 	%f560, %f559, %f533, %f526;
	fma.rn.f32 	%f561, %f559, %f535, %f527;
	fma.rn.f32 	%f562, %f559, %f537, %f528;
	fma.rn.f32 	%f563, %f559, %f539, %f529;
	fma.rn.f32 	%f564, %f559, %f541, %f530;
	fma.rn.f32 	%f565, %f559, %f543, %f531;
	ld.shared.f32 	%f566, [%r8+1792];
	ld.shared.f32 	%f567, [%r15+28];
	fma.rn.f32 	%f568, %f566, %f567, %f534;
	ld.shared.f32 	%f569, [%r15+156];
	fma.rn.f32 	%f570, %f566, %f569, %f536;
	ld.shared.f32 	%f571, [%r15+284];
	fma.rn.f32 	%f572, %f566, %f571, %f538;
	ld.shared.f32 	%f573, [%r15+412];
	fma.rn.f32 	%f574, %f566, %f573, %f540;
	ld.shared.f32 	%f575, [%r15+540];
	fma.rn.f32 	%f576, %f566, %f575, %f542;
	ld.shared.f32 	%f577, [%r15+668];
	fma.rn.f32 	%f578, %f566, %f577, %f544;
	ld.shared.f32 	%f579, [%r8+1796];
	fma.rn.f32 	%f580, %f579, %f567, %f546;
	fma.rn.f32 	%f581, %f579, %f569, %f547;
	fma.rn.f32 	%f582, %f579, %f571, %f548;
	fma.rn.f32 	%f583, %f579, %f573, %f549;
	fma.rn.f32 	%f584, %f579, %f575, %f550;
	fma.rn.f32 	%f585, %f579, %f577, %f551;
	ld.shared.f32 	%f586, [%r8+1800];
	fma.rn.f32 	%f587, %f586, %f567, %f553;
	fma.rn.f32 	%f588, %f586, %f569, %f554;
	fma.rn.f32 	%f589, %f586, %f571, %f555;
	fma.rn.f32 	%f590, %f586, %f573, %f556;
	fma.rn.f32 	%f591, %f586, %f575, %f557;
	fma.rn.f32 	%f592, %f586, %f577, %f558;
	ld.shared.f32 	%f593, [%r8+1804];
	fma.rn.f32 	%f594, %f593, %f567, %f560;
	fma.rn.f32 	%f595, %f593, %f569, %f561;
	fma.rn.f32 	%f596, %f593, %f571, %f562;
	fma.rn.f32 	%f597, %f593, %f573, %f563;
	fma.rn.f32 	%f598, %f593, %f575, %f564;
	fma.rn.f32 	%f599, %f593, %f577, %f565;
	ld.shared.f32 	%f600, [%r8+2048];
	ld.shared.f32 	%f601, [%r15+32];
	fma.rn.f32 	%f602, %f600, %f601, %f568;
	ld.shared.f32 	%f603, [%r15+160];
	fma.rn.f32 	%f604, %f600, %f603, %f570;
	ld.shared.f32 	%f605, [%r15+288];
	fma.rn.f32 	%f606, %f600, %f605, %f572;
	ld.shared.f32 	%f607, [%r15+416];
	fma.rn.f32 	%f608, %f600, %f607, %f574;
	ld.shared.f32 	%f609, [%r15+544];
	fma.rn.f32 	%f610, %f600, %f609, %f576;
	ld.shared.f32 	%f611, [%r15+672];
	fma.rn.f32 	%f612, %f600, %f611, %f578;
	ld.shared.f32 	%f613, [%r8+2052];
	fma.rn.f32 	%f614, %f613, %f601, %f580;
	fma.rn.f32 	%f615, %f613, %f603, %f581;
	fma.rn.f32 	%f616, %f613, %f605, %f582;
	fma.rn.f32 	%f617, %f613, %f607, %f583;
	fma.rn.f32 	%f618, %f613, %f609, %f584;
	fma.rn.f32 	%f619, %f613, %f611, %f585;
	ld.shared.f32 	%f620, [%r8+2056];
	fma.rn.f32 	%f621, %f620, %f601, %f587;
	fma.rn.f32 	%f622, %f620, %f603, %f588;
	fma.rn.f32 	%f623, %f620, %f605, %f589;
	fma.rn.f32 	%f624, %f620, %f607, %f590;
	fma.rn.f32 	%f625, %f620, %f609, %f591;
	fma.rn.f32 	%f626, %f620, %f611, %f592;
	ld.shared.f32 	%f627, [%r8+2060];
	fma.rn.f32 	%f628, %f627, %f601, %f594;
	fma.rn.f32 	%f629, %f627, %f603, %f595;
	fma.rn.f32 	%f630, %f627, %f605, %f596;
	fma.rn.f32 	%f631, %f627, %f607, %f597;
	fma.rn.f32 	%f632, %f627, %f609, %f598;
	fma.rn.f32 	%f633, %f627, %f611, %f599;
	ld.shared.f32 	%f634, [%r8+2304];
	ld.shared.f32 	%f635, [%r15+36];
	fma.rn.f32 	%f636, %f634, %f635, %f602;
	ld.shared.f32 	%f637, [%r15+164];
	fma.rn.f32 	%f638, %f634, %f637, %f604;
	ld.shared.f32 	%f639, [%r15+292];
	fma.rn.f32 	%f640, %f634, %f639, %f606;
	ld.shared.f32 	%f641, [%r15+420];
	fma.rn.f32 	%f642, %f634, %f641, %f608;
	ld.shared.f32 	%f643, [%r15+548];
	fma.rn.f32 	%f644, %f634, %f643, %f610;
	ld.shared.f32 	%f645, [%r15+676];
	fma.rn.f32 	%f646, %f634, %f645, %f612;
	ld.shared.f32 	%f647, [%r8+2308];
	fma.rn.f32 	%f648, %f647, %f635, %f614;
	fma.rn.f32 	%f649, %f647, %f637, %f615;
	fma.rn.f32 	%f650, %f647, %f639, %f616;
	fma.rn.f32 	%f651, %f647, %f641, %f617;
	fma.rn.f32 	%f652, %f647, %f643, %f618;
	fma.rn.f32 	%f653, %f647, %f645, %f619;
	ld.shared.f32 	%f654, [%r8+2312];
	fma.rn.f32 	%f655, %f654, %f635, %f621;
	fma.rn.f32 	%f656, %f654, %f637, %f622;
	fma.rn.f32 	%f657, %f654, %f639, %f623;
	fma.rn.f32 	%f658, %f654, %f641, %f624;
	fma.rn.f32 	%f659, %f654, %f643, %f625;
	fma.rn.f32 	%f660, %f654, %f645, %f626;
	ld.shared.f32 	%f661, [%r8+2316];
	fma.rn.f32 	%f662, %f661, %f635, %f628;
	fma.rn.f32 	%f663, %f661, %f637, %f629;
	fma.rn.f32 	%f664, %f661, %f639, %f630;
	fma.rn.f32 	%f665, %f661, %f641, %f631;
	fma.rn.f32 	%f666, %f661, %f643, %f632;
	fma.rn.f32 	%f667, %f661, %f645, %f633;
	ld.shared.f32 	%f668, [%r8+2560];
	ld.shared.f32 	%f669, [%r15+40];
	fma.rn.f32 	%f670, %f668, %f669, %f636;
	ld.shared.f32 	%f671, [%r15+168];
	fma.rn.f32 	%f672, %f668, %f671, %f638;
	ld.shared.f32 	%f673, [%r15+296];
	fma.rn.f32 	%f674, %f668, %f673, %f640;
	ld.shared.f32 	%f675, [%r15+424];
	fma.rn.f32 	%f676, %f668, %f675, %f642;
	ld.shared.f32 	%f677, [%r15+552];
	fma.rn.f32 	%f678, %f668, %f677, %f644;
	ld.shared.f32 	%f679, [%r15+680];
	fma.rn.f32 	%f680, %f668, %f679, %f646;
	ld.shared.f32 	%f681, [%r8+2564];
	fma.rn.f32 	%f682, %f681, %f669, %f648;
	fma.rn.f32 	%f683, %f681, %f671, %f649;
	fma.rn.f32 	%f684, %f681, %f673, %f650;
	fma.rn.f32 	%f685, %f681, %f675, %f651;
	fma.rn.f32 	%f686, %f681, %f677, %f652;
	fma.rn.f32 	%f687, %f681, %f679, %f653;
	ld.shared.f32 	%f688, [%r8+2568];
	fma.rn.f32 	%f689, %f688, %f669, %f655;
	fma.rn.f32 	%f690, %f688, %f671, %f656;
	fma.rn.f32 	%f691, %f688, %f673, %f657;
	fma.rn.f32 	%f692, %f688, %f675, %f658;
	fma.rn.f32 	%f693, %f688, %f677, %f659;
	fma.rn.f32 	%f694, %f688, %f679, %f660;
	ld.shared.f32 	%f695, [%r8+2572];
	fma.rn.f32 	%f696, %f695, %f669, %f662;
	fma.rn.f32 	%f697, %f695, %f671, %f663;
	fma.rn.f32 	%f698, %f695, %f673, %f664;
	fma.rn.f32 	%f699, %f695, %f675, %f665;
	fma.rn.f32 	%f700, %f695, %f677, %f666;
	fma.rn.f32 	%f701, %f695, %f679, %f667;
	ld.shared.f32 	%f702, [%r8+2816];
	ld.shared.f32 	%f703, [%r15+44];
	fma.rn.f32 	%f704, %f702, %f703, %f670;
	ld.shared.f32 	%f705, [%r15+172];
	fma.rn.f32 	%f706, %f702, %f705, %f672;
	ld.shared.f32 	%f707, [%r15+300];
	fma.rn.f32 	%f708, %f702, %f707, %f674;
	ld.shared.f32 	%f709, [%r15+428];
	fma.rn.f32 	%f710, %f702, %f709, %f676;
	ld.shared.f32 	%f711, [%r15+556];
	fma.rn.f32 	%f712, %f702, %f711, %f678;
	ld.shared.f32 	%f713, [%r15+684];
	fma.rn.f32 	%f714, %f702, %f713, %f680;
	ld.shared.f32 	%f715, [%r8+2820];
	fma.rn.f32 	%f716, %f715, %f703, %f682;
	fma.rn.f32 	%f717, %f715, %f705, %f683;
	fma.rn.f32 	%f718, %f715, %f707, %f684;
	fma.rn.f32 	%f719, %f715, %f709, %f685;
	fma.rn.f32 	%f720, %f715, %f711, %f686;
	fma.rn.f32 	%f721, %f715, %f713, %f687;
	ld.shared.f32 	%f722, [%r8+2824];
	fma.rn.f32 	%f723, %f722, %f703, %f689;
	fma.rn.f32 	%f724, %f722, %f705, %f690;
	fma.rn.f32 	%f725, %f722, %f707, %f691;
	fma.rn.f32 	%f726, %f722, %f709, %f692;
	fma.rn.f32 	%f727, %f722, %f711, %f693;
	fma.rn.f32 	%f728, %f722, %f713, %f694;
	ld.shared.f32 	%f729, [%r8+2828];
	fma.rn.f32 	%f730, %f729, %f703, %f696;
	fma.rn.f32 	%f731, %f729, %f705, %f697;
	fma.rn.f32 	%f732, %f729, %f707, %f698;
	fma.rn.f32 	%f733, %f729, %f709, %f699;
	fma.rn.f32 	%f734, %f729, %f711, %f700;
	fma.rn.f32 	%f735, %f729, %f713, %f701;
	ld.shared.f32 	%f736, [%r8+3072];
	ld.shared.f32 	%f737, [%r15+48];
	fma.rn.f32 	%f738, %f736, %f737, %f704;
	ld.shared.f32 	%f739, [%r15+176];
	fma.rn.f32 	%f740, %f736, %f739, %f706;
	ld.shared.f32 	%f741, [%r15+304];
	fma.rn.f32 	%f742, %f736, %f741, %f708;
	ld.shared.f32 	%f743, [%r15+432];
	fma.rn.f32 	%f744, %f736, %f743, %f710;
	ld.shared.f32 	%f745, [%r15+560];
	fma.rn.f32 	%f746, %f736, %f745, %f712;
	ld.shared.f32 	%f747, [%r15+688];
	fma.rn.f32 	%f748, %f736, %f747, %f714;
	ld.shared.f32 	%f749, [%r8+3076];
	fma.rn.f32 	%f750, %f749, %f737, %f716;
	fma.rn.f32 	%f751, %f749, %f739, %f717;
	fma.rn.f32 	%f752, %f749, %f741, %f718;
	fma.rn.f32 	%f753, %f749, %f743, %f719;
	fma.rn.f32 	%f754, %f749, %f745, %f720;
	fma.rn.f32 	%f755, %f749, %f747, %f721;
	ld.shared.f32 	%f756, [%r8+3080];
	fma.rn.f32 	%f757, %f756, %f737, %f723;
	fma.rn.f32 	%f758, %f756, %f739, %f724;
	fma.rn.f32 	%f759, %f756, %f741, %f725;
	fma.rn.f32 	%f760, %f756, %f743, %f726;
	fma.rn.f32 	%f761, %f756, %f745, %f727;
	fma.rn.f32 	%f762, %f756, %f747, %f728;
	ld.shared.f32 	%f763, [%r8+3084];
	fma.rn.f32 	%f764, %f763, %f737, %f730;
	fma.rn.f32 	%f765, %f763, %f739, %f731;
	fma.rn.f32 	%f766, %f763, %f741, %f732;
	fma.rn.f32 	%f767, %f763, %f743, %f733;
	fma.rn.f32 	%f768, %f763, %f745, %f734;
	fma.rn.f32 	%f769, %f763, %f747, %f735;
	ld.shared.f32 	%f770, [%r8+3328];
	ld.shared.f32 	%f771, [%r15+52];
	fma.rn.f32 	%f772, %f770, %f771, %f738;
	ld.shared.f32 	%f773, [%r15+180];
	fma.rn.f32 	%f774, %f770, %f773, %f740;
	ld.shared.f32 	%f775, [%r15+308];
	fma.rn.f32 	%f776, %f770, %f775, %f742;
	ld.shared.f32 	%f777, [%r15+436];
	fma.rn.f32 	%f778, %f770, %f777, %f744;
	ld.shared.f32 	%f779, [%r15+564];
	fma.rn.f32 	%f780, %f770, %f779, %f746;
	ld.shared.f32 	%f781, [%r15+692];
	fma.rn.f32 	%f782, %f770, %f781, %f748;
	ld.shared.f32 	%f783, [%r8+3332];
	fma.rn.f32 	%f784, %f783, %f771, %f750;
	fma.rn.f32 	%f785, %f783, %f773, %f751;
	fma.rn.f32 	%f786, %f783, %f775, %f752;
	fma.rn.f32 	%f787, %f783, %f777, %f753;
	fma.rn.f32 	%f788, %f783, %f779, %f754;
	fma.rn.f32 	%f789, %f783, %f781, %f755;
	ld.shared.f32 	%f790, [%r8+3336];
	fma.rn.f32 	%f791, %f790, %f771, %f757;
	fma.rn.f32 	%f792, %f790, %f773, %f758;
	fma.rn.f32 	%f793, %f790, %f775, %f759;
	fma.rn.f32 	%f794, %f790, %f777, %f760;
	fma.rn.f32 	%f795, %f790, %f779, %f761;
	fma.rn.f32 	%f796, %f790, %f781, %f762;
	ld.shared.f32 	%f797, [%r8+3340];
	fma.rn.f32 	%f798, %f797, %f771, %f764;
	fma.rn.f32 	%f799, %f797, %f773, %f765;
	fma.rn.f32 	%f800, %f797, %f775, %f766;
	fma.rn.f32 	%f801, %f797, %f777, %f767;
	fma.rn.f32 	%f802, %f797, %f779, %f768;
	fma.rn.f32 	%f803, %f797, %f781, %f769;
	ld.shared.f32 	%f804, [%r8+3584];
	ld.shared.f32 	%f805, [%r15+56];
	fma.rn.f32 	%f806, %f804, %f805, %f772;
	ld.shared.f32 	%f807, [%r15+184];
	fma.rn.f32 	%f808, %f804, %f807, %f774;
	ld.shared.f32 	%f809, [%r15+312];
	fma.rn.f32 	%f810, %f804, %f809, %f776;
	ld.shared.f32 	%f811, [%r15+440];
	fma.rn.f32 	%f812, %f804, %f811, %f778;
	ld.shared.f32 	%f813, [%r15+568];
	fma.rn.f32 	%f814, %f804, %f813, %f780;
	ld.shared.f32 	%f815, [%r15+696];
	fma.rn.f32 	%f816, %f804, %f815, %f782;
	ld.shared.f32 	%f817, [%r8+3588];
	fma.rn.f32 	%f818, %f817, %f805, %f784;
	fma.rn.f32 	%f819, %f817, %f807, %f785;
	fma.rn.f32 	%f820, %f817, %f809, %f786;
	fma.rn.f32 	%f821, %f817, %f811, %f787;
	fma.rn.f32 	%f822, %f817, %f813, %f788;
	fma.rn.f32 	%f823, %f817, %f815, %f789;
	ld.shared.f32 	%f824, [%r8+3592];
	fma.rn.f32 	%f825, %f824, %f805, %f791;
	fma.rn.f32 	%f826, %f824, %f807, %f792;
	fma.rn.f32 	%f827, %f824, %f809, %f793;
	fma.rn.f32 	%f828, %f824, %f811, %f794;
	fma.rn.f32 	%f829, %f824, %f813, %f795;
	fma.rn.f32 	%f830, %f824, %f815, %f796;
	ld.shared.f32 	%f831, [%r8+3596];
	fma.rn.f32 	%f832, %f831, %f805, %f798;
	fma.rn.f32 	%f833, %f831, %f807, %f799;
	fma.rn.f32 	%f834, %f831, %f809, %f800;
	fma.rn.f32 	%f835, %f831, %f811, %f801;
	fma.rn.f32 	%f836, %f831, %f813, %f802;
	fma.rn.f32 	%f837, %f831, %f815, %f803;
	ld.shared.f32 	%f838, [%r8+3840];
	ld.shared.f32 	%f839, [%r15+60];
	fma.rn.f32 	%f840, %f838, %f839, %f806;
	ld.shared.f32 	%f841, [%r15+188];
	fma.rn.f32 	%f842, %f838, %f841, %f808;
	ld.shared.f32 	%f843, [%r15+316];
	fma.rn.f32 	%f844, %f838, %f843, %f810;
	ld.shared.f32 	%f845, [%r15+444];
	fma.rn.f32 	%f846, %f838, %f845, %f812;
	ld.shared.f32 	%f847, [%r15+572];
	fma.rn.f32 	%f848, %f838, %f847, %f814;
	ld.shared.f32 	%f849, [%r15+700];
	fma.rn.f32 	%f850, %f838, %f849, %f816;
	ld.shared.f32 	%f851, [%r8+3844];
	fma.rn.f32 	%f852, %f851, %f839, %f818;
	fma.rn.f32 	%f853, %f851, %f841, %f819;
	fma.rn.f32 	%f854, %f851, %f843, %f820;
	fma.rn.f32 	%f855, %f851, %f845, %f821;
	fma.rn.f32 	%f856, %f851, %f847, %f822;
	fma.rn.f32 	%f857, %f851, %f849, %f823;
	ld.shared.f32 	%f858, [%r8+3848];
	fma.rn.f32 	%f859, %f858, %f839, %f825;
	fma.rn.f32 	%f860, %f858, %f841, %f826;
	fma.rn.f32 	%f861, %f858, %f843, %f827;
	fma.rn.f32 	%f862, %f858, %f845, %f828;
	fma.rn.f32 	%f863, %f858, %f847, %f829;
	fma.rn.f32 	%f864, %f858, %f849, %f830;
	ld.shared.f32 	%f865, [%r8+3852];
	fma.rn.f32 	%f866, %f865, %f839, %f832;
	fma.rn.f32 	%f867, %f865, %f841, %f833;
	fma.rn.f32 	%f868, %f865, %f843, %f834;
	fma.rn.f32 	%f869, %f865, %f845, %f835;
	fma.rn.f32 	%f870, %f865, %f847, %f836;
	fma.rn.f32 	%f871, %f865, %f849, %f837;
	ld.shared.f32 	%f872, [%r8+4096];
	ld.shared.f32 	%f873, [%r15+64];
	fma.rn.f32 	%f874, %f872, %f873, %f840;
	ld.shared.f32 	%f875, [%r15+192];
	fma.rn.f32 	%f876, %f872, %f875, %f842;
	ld.shared.f32 	%f877, [%r15+320];
	fma.rn.f32 	%f878, %f872, %f877, %f844;
	ld.shared.f32 	%f879, [%r15+448];
	fma.rn.f32 	%f880, %f872, %f879, %f846;
	ld.shared.f32 	%f881, [%r15+576];
	fma.rn.f32 	%f882, %f872, %f881, %f848;
	ld.shared.f32 	%f883, [%r15+704];
	fma.rn.f32 	%f884, %f872, %f883, %f850;
	ld.shared.f32 	%f885, [%r8+4100];
	fma.rn.f32 	%f886, %f885, %f873, %f852;
	fma.rn.f32 	%f887, %f885, %f875, %f853;
	fma.rn.f32 	%f888, %f885, %f877, %f854;
	fma.rn.f32 	%f889, %f885, %f879, %f855;
	fma.rn.f32 	%f890, %f885, %f881, %f856;
	fma.rn.f32 	%f891, %f885, %f883, %f857;
	ld.shared.f32 	%f892, [%r8+4104];
	fma.rn.f32 	%f893, %f892, %f873, %f859;
	fma.rn.f32 	%f894, %f892, %f875, %f860;
	fma.rn.f32 	%f895, %f892, %f877, %f861;
	fma.rn.f32 	%f896, %f892, %f879, %f862;
	fma.rn.f32 	%f897, %f892, %f881, %f863;
	fma.rn.f32 	%f898, %f892, %f883, %f864;
	ld.shared.f32 	%f899, [%r8+4108];
	fma.rn.f32 	%f900, %f899, %f873, %f866;
	fma.rn.f32 	%f901, %f899, %f875, %f867;
	fma.rn.f32 	%f902, %f899, %f877, %f868;
	fma.rn.f32 	%f903, %f899, %f879, %f869;
	fma.rn.f32 	%f904, %f899, %f881, %f870;
	fma.rn.f32 	%f905, %f899, %f883, %f871;
	ld.shared.f32 	%f906, [%r8+4352];
	ld.shared.f32 	%f907, [%r15+68];
	fma.rn.f32 	%f908, %f906, %f907, %f874;
	ld.shared.f32 	%f909, [%r15+196];
	fma.rn.f32 	%f910, %f906, %f909, %f876;
	ld.shared.f32 	%f911, [%r15+324];
	fma.rn.f32 	%f912, %f906, %f911, %f878;
	ld.shared.f32 	%f913, [%r15+452];
	fma.rn.f32 	%f914, %f906, %f913, %f880;
	ld.shared.f32 	%f915, [%r15+580];
	fma.rn.f32 	%f916, %f906, %f915, %f882;
	ld.shared.f32 	%f917, [%r15+708];
	fma.rn.f32 	%f918, %f906, %f917, %f884;
	ld.shared.f32 	%f919, [%r8+4356];
	fma.rn.f32 	%f920, %f919, %f907, %f886;
	fma.rn.f32 	%f921, %f919, %f909, %f887;
	fma.rn.f32 	%f922, %f919, %f911, %f888;
	fma.rn.f32 	%f923, %f919, %f913, %f889;
	fma.rn.f32 	%f924, %f919, %f915, %f890;
	fma.rn.f32 	%f925, %f919, %f917, %f891;
	ld.shared.f32 	%f926, [%r8+4360];
	fma.rn.f32 	%f927, %f926, %f907, %f893;
	fma.rn.f32 	%f928, %f926, %f909, %f894;
	fma.rn.f32 	%f929, %f926, %f911, %f895;
	fma.rn.f32 	%f930, %f926, %f913, %f896;
	fma.rn.f32 	%f931, %f926, %f915, %f897;
	fma.rn.f32 	%f932, %f926, %f917, %f898;
	ld.shared.f32 	%f933, [%r8+4364];
	fma.rn.f32 	%f934, %f933, %f907, %f900;
	fma.rn.f32 	%f935, %f933, %f909, %f901;
	fma.rn.f32 	%f936, %f933, %f911, %f902;
	fma.rn.f32 	%f937, %f933, %f913, %f903;
	fma.rn.f32 	%f938, %f933, %f915, %f904;
	fma.rn.f32 	%f939, %f933, %f917, %f905;
	ld.shared.f32 	%f940, [%r8+4608];
	ld.shared.f32 	%f941, [%r15+72];
	fma.rn.f32 	%f942, %f940, %f941, %f908;
	ld.shared.f32 	%f943, [%r15+200];
	fma.rn.f32 	%f944, %f940, %f943, %f910;
	ld.shared.f32 	%f945, [%r15+328];
	fma.rn.f32 	%f946, %f940, %f945, %f912;
	ld.shared.f32 	%f947, [%r15+456];
	fma.rn.f32 	%f948, %f940, %f947, %f914;
	ld.shared.f32 	%f949, [%r15+584];
	fma.rn.f32 	%f950, %f940, %f949, %f916;
	ld.shared.f32 	%f951, [%r15+712];
	fma.rn.f32 	%f952, %f940, %f951, %f918;
	ld.shared.f32 	%f953, [%r8+4612];
	fma.rn.f32 	%f954, %f953, %f941, %f920;
	fma.rn.f32 	%f955, %f953, %f943, %f921;
	fma.rn.f32 	%f956, %f953, %f945, %f922;
	fma.rn.f32 	%f957, %f953, %f947, %f923;
	fma.rn.f32 	%f958, %f953, %f949, %f924;
	fma.rn.f32 	%f959, %f953, %f951, %f925;
	ld.shared.f32 	%f960, [%r8+4616];
	fma.rn.f32 	%f961, %f960, %f941, %f927;
	fma.rn.f32 	%f962, %f960, %f943, %f928;
	fma.rn.f32 	%f963, %f960, %f945, %f929;
	fma.rn.f32 	%f964, %f960, %f947, %f930;
	fma.rn.f32 	%f965, %f960, %f949, %f931;
	fma.rn.f32 	%f966, %f960, %f951, %f932;
	ld.shared.f32 	%f967, [%r8+4620];
	fma.rn.f32 	%f968, %f967, %f941, %f934;
	fma.rn.f32 	%f969, %f967, %f943, %f935;
	fma.rn.f32 	%f970, %f967, %f945, %f936;
	fma.rn.f32 	%f971, %f967, %f947, %f937;
	fma.rn.f32 	%f972, %f967, %f949, %f938;
	fma.rn.f32 	%f973, %f967, %f951, %f939;
	ld.shared.f32 	%f974, [%r8+4864];
	ld.shared.f32 	%f975, [%r15+76];
	fma.rn.f32 	%f976, %f974, %f975, %f942;
	ld.shared.f32 	%f977, [%r15+204];
	fma.rn.f32 	%f978, %f974, %f977, %f944;
	ld.shared.f32 	%f979, [%r15+332];
	fma.rn.f32 	%f980, %f974, %f979, %f946;
	ld.shared.f32 	%f981, [%r15+460];
	fma.rn.f32 	%f982, %f974, %f981, %f948;
	ld.shared.f32 	%f983, [%r15+588];
	fma.rn.f32 	%f984, %f974, %f983, %f950;
	ld.shared.f32 	%f985, [%r15+716];
	fma.rn.f32 	%f986, %f974, %f985, %f952;
	ld.shared.f32 	%f987, [%r8+4868];
	fma.rn.f32 	%f988, %f987, %f975, %f954;
	fma.rn.f32 	%f989, %f987, %f977, %f955;
	fma.rn.f32 	%f990, %f987, %f979, %f956;
	fma.rn.f32 	%f991, %f987, %f981, %f957;
	fma.rn.f32 	%f992, %f987, %f983, %f958;
	fma.rn.f32 	%f993, %f987, %f985, %f959;
	ld.shared.f32 	%f994, [%r8+4872];
	fma.rn.f32 	%f995, %f994, %f975, %f961;
	fma.rn.f32 	%f996, %f994, %f977, %f962;
	fma.rn.f32 	%f997, %f994, %f979, %f963;
	fma.rn.f32 	%f998, %f994, %f981, %f964;
	fma.rn.f32 	%f999, %f994, %f983, %f965;
	fma.rn.f32 	%f1000, %f994, %f985, %f966;
	ld.shared.f32 	%f1001, [%r8+4876];
	fma.rn.f32 	%f1002, %f1001, %f975, %f968;
	fma.rn.f32 	%f1003, %f1001, %f977, %f969;
	fma.rn.f32 	%f1004, %f1001, %f979, %f970;
	fma.rn.f32 	%f1005, %f1001, %f981, %f971;
	fma.rn.f32 	%f1006, %f1001, %f983, %f972;
	fma.rn.f32 	%f1007, %f1001, %f985, %f973;
	ld.shared.f32 	%f1008, [%r8+5120];
	ld.shared.f32 	%f1009, [%r15+80];
	fma.rn.f32 	%f1010, %f1008, %f1009, %f976;
	ld.shared.f32 	%f1011, [%r15+208];
	fma.rn.f32 	%f1012, %f1008, %f1011, %f978;
	ld.shared.f32 	%f1013, [%r15+336];
	fma.rn.f32 	%f1014, %f1008, %f1013, %f980;
	ld.shared.f32 	%f1015, [%r15+464];
	fma.rn.f32 	%f1016, %f1008, %f1015, %f982;
	ld.shared.f32 	%f1017, [%r15+592];
	fma.rn.f32 	%f1018, %f1008, %f1017, %f984;
	ld.shared.f32 	%f1019, [%r15+720];
	fma.rn.f32 	%f1020, %f1008, %f1019, %f986;
	ld.shared.f32 	%f1021, [%r8+5124];
	fma.rn.f32 	%f1022, %f1021, %f1009, %f988;
	fma.rn.f32 	%f1023, %f1021, %f1011, %f989;
	fma.rn.f32 	%f1024, %f1021, %f1013, %f990;
	fma.rn.f32 	%f1025, %f1021, %f1015, %f991;
	fma.rn.f32 	%f1026, %f1021, %f1017, %f992;
	fma.rn.f32 	%f1027, %f1021, %f1019, %f993;
	ld.shared.f32 	%f1028, [%r8+5128];
	fma.rn.f32 	%f1029, %f1028, %f1009, %f995;
	fma.rn.f32 	%f1030, %f1028, %f1011, %f996;
	fma.rn.f32 	%f1031, %f1028, %f1013, %f997;
	fma.rn.f32 	%f1032, %f1028, %f1015, %f998;
	fma.rn.f32 	%f1033, %f1028, %f1017, %f999;
	fma.rn.f32 	%f1034, %f1028, %f1019, %f1000;
	ld.shared.f32 	%f1035, [%r8+5132];
	fma.rn.f32 	%f1036, %f1035, %f1009, %f1002;
	fma.rn.f32 	%f1037, %f1035, %f1011, %f1003;
	fma.rn.f32 	%f1038, %f1035, %f1013, %f1004;
	fma.rn.f32 	%f1039, %f1035, %f1015, %f1005;
	fma.rn.f32 	%f1040, %f1035, %f1017, %f1006;
	fma.rn.f32 	%f1041, %f1035, %f1019, %f1007;
	ld.shared.f32 	%f1042, [%r8+5376];
	ld.shared.f32 	%f1043, [%r15+84];
	fma.rn.f32 	%f1044, %f1042, %f1043, %f1010;
	ld.shared.f32 	%f1045, [%r15+212];
	fma.rn.f32 	%f1046, %f1042, %f1045, %f1012;
	ld.shared.f32 	%f1047, [%r15+340];
	fma.rn.f32 	%f1048, %f1042, %f1047, %f1014;
	ld.shared.f32 	%f1049, [%r15+468];
	fma.rn.f32 	%f1050, %f1042, %f1049, %f1016;
	ld.shared.f32 	%f1051, [%r15+596];
	fma.rn.f32 	%f1052, %f1042, %f1051, %f1018;
	ld.shared.f32 	%f1053, [%r15+724];
	fma.rn.f32 	%f1054, %f1042, %f1053, %f1020;
	ld.shared.f32 	%f1055, [%r8+5380];
	fma.rn.f32 	%f1056, %f1055, %f1043, %f1022;
	fma.rn.f32 	%f1057, %f1055, %f1045, %f1023;
	fma.rn.f32 	%f1058, %f1055, %f1047, %f1024;
	fma.rn.f32 	%f1059, %f1055, %f1049, %f1025;
	fma.rn.f32 	%f1060, %f1055, %f1051, %f1026;
	fma.rn.f32 	%f1061, %f1055, %f1053, %f1027;
	ld.shared.f32 	%f1062, [%r8+5384];
	fma.rn.f32 	%f1063, %f1062, %f1043, %f1029;
	fma.rn.f32 	%f1064, %f1062, %f1045, %f1030;
	fma.rn.f32 	%f1065, %f1062, %f1047, %f1031;
	fma.rn.f32 	%f1066, %f1062, %f1049, %f1032;
	fma.rn.f32 	%f1067, %f1062, %f1051, %f1033;
	fma.rn.f32 	%f1068, %f1062, %f1053, %f1034;
	ld.shared.f32 	%f1069, [%r8+5388];
	fma.rn.f32 	%f1070, %f1069, %f1043, %f1036;
	fma.rn.f32 	%f1071, %f1069, %f1045, %f1037;
	fma.rn.f32 	%f1072, %f1069, %f1047, %f1038;
	fma.rn.f32 	%f1073, %f1069, %f1049, %f1039;
	fma.rn.f32 	%f1074, %f1069, %f1051, %f1040;
	fma.rn.f32 	%f1075, %f1069, %f1053, %f1041;
	ld.shared.f32 	%f1076, [%r8+5632];
	ld.shared.f32 	%f1077, [%r15+88];
	fma.rn.f32 	%f1078, %f1076, %f1077, %f1044;
	ld.shared.f32 	%f1079, [%r15+216];
	fma.rn.f32 	%f1080, %f1076, %f1079, %f1046;
	ld.shared.f32 	%f1081, [%r15+344];
	fma.rn.f32 	%f1082, %f1076, %f1081, %f1048;
	ld.shared.f32 	%f1083, [%r15+472];
	fma.rn.f32 	%f1084, %f1076, %f1083, %f1050;
	ld.shared.f32 	%f1085, [%r15+600];
	fma.rn.f32 	%f1086, %f1076, %f1085, %f1052;
	ld.shared.f32 	%f1087, [%r15+728];
	fma.rn.f32 	%f1088, %f1076, %f1087, %f1054;
	ld.shared.f32 	%f1089, [%r8+5636];
	fma.rn.f32 	%f1090, %f1089, %f1077, %f1056;
	fma.rn.f32 	%f1091, %f1089, %f1079, %f1057;
	fma.rn.f32 	%f1092, %f1089, %f1081, %f1058;
	fma.rn.f32 	%f1093, %f1089, %f1083, %f1059;
	fma.rn.f32 	%f1094, %f1089, %f1085, %f1060;
	fma.rn.f32 	%f1095, %f1089, %f1087, %f1061;
	ld.shared.f32 	%f1096, [%r8+5640];
	fma.rn.f32 	%f1097, %f1096, %f1077, %f1063;
	fma.rn.f32 	%f1098, %f1096, %f1079, %f1064;
	fma.rn.f32 	%f1099, %f1096, %f1081, %f1065;
	fma.rn.f32 	%f1100, %f1096, %f1083, %f1066;
	fma.rn.f32 	%f1101, %f1096, %f1085, %f1067;
	fma.rn.f32 	%f1102, %f1096, %f1087, %f1068;
	ld.shared.f32 	%f1103, [%r8+5644];
	fma.rn.f32 	%f1104, %f1103, %f1077, %f1070;
	fma.rn.f32 	%f1105, %f1103, %f1079, %f1071;
	fma.rn.f32 	%f1106, %f1103, %f1081, %f1072;
	fma.rn.f32 	%f1107, %f1103, %f1083, %f1073;
	fma.rn.f32 	%f1108, %f1103, %f1085, %f1074;
	fma.rn.f32 	%f1109, %f1103, %f1087, %f1075;
	ld.shared.f32 	%f1110, [%r8+5888];
	ld.shared.f32 	%f1111, [%r15+92];
	fma.rn.f32 	%f1112, %f1110, %f1111, %f1078;
	ld.shared.f32 	%f1113, [%r15+220];
	fma.rn.f32 	%f1114, %f1110, %f1113, %f1080;
	ld.shared.f32 	%f1115, [%r15+348];
	fma.rn.f32 	%f1116, %f1110, %f1115, %f1082;
	ld.shared.f32 	%f1117, [%r15+476];
	fma.rn.f32 	%f1118, %f1110, %f1117, %f1084;
	ld.shared.f32 	%f1119, [%r15+604];
	fma.rn.f32 	%f1120, %f1110, %f1119, %f1086;
	ld.shared.f32 	%f1121, [%r15+732];
	fma.rn.f32 	%f1122, %f1110, %f1121, %f1088;
	ld.shared.f32 	%f1123, [%r8+5892];
	fma.rn.f32 	%f1124, %f1123, %f1111, %f1090;
	fma.rn.f32 	%f1125, %f1123, %f1113, %f1091;
	fma.rn.f32 	%f1126, %f1123, %f1115, %f1092;
	fma.rn.f32 	%f1127, %f1123, %f1117, %f1093;
	fma.rn.f32 	%f1128, %f1123, %f1119, %f1094;
	fma.rn.f32 	%f1129, %f1123, %f1121, %f1095;
	ld.shared.f32 	%f1130, [%r8+5896];
	fma.rn.f32 	%f1131, %f1130, %f1111, %f1097;
	fma.rn.f32 	%f1132, %f1130, %f1113, %f1098;
	fma.rn.f32 	%f1133, %f1130, %f1115, %f1099;
	fma.rn.f32 	%f1134, %f1130, %f1117, %f1100;
	fma.rn.f32 	%f1135, %f1130, %f1119, %f1101;
	fma.rn.f32 	%f1136, %f1130, %f1121, %f1102;
	ld.shared.f32 	%f1137, [%r8+5900];
	fma.rn.f32 	%f1138, %f1137, %f1111, %f1104;
	fma.rn.f32 	%f1139, %f1137, %f1113, %f1105;
	fma.rn.f32 	%f1140, %f1137, %f1115, %f1106;
	fma.rn.f32 	%f1141, %f1137, %f1117, %f1107;
	fma.rn.f32 	%f1142, %f1137, %f1119, %f1108;
	fma.rn.f32 	%f1143, %f1137, %f1121, %f1109;
	ld.shared.f32 	%f1144, [%r8+6144];
	ld.shared.f32 	%f1145, [%r15+96];
	fma.rn.f32 	%f1146, %f1144, %f1145, %f1112;
	ld.shared.f32 	%f1147, [%r15+224];
	fma.rn.f32 	%f1148, %f1144, %f1147, %f1114;
	ld.shared.f32 	%f1149, [%r15+352];
	fma.rn.f32 	%f1150, %f1144, %f1149, %f1116;
	ld.shared.f32 	%f1151, [%r15+480];
	fma.rn.f32 	%f1152, %f1144, %f1151, %f1118;
	ld.shared.f32 	%f1153, [%r15+608];
	fma.rn.f32 	%f1154, %f1144, %f1153, %f1120;
	ld.shared.f32 	%f1155, [%r15+736];
	fma.rn.f32 	%f1156, %f1144, %f1155, %f1122;
	ld.shared.f32 	%f1157, [%r8+6148];
	fma.rn.f32 	%f1158, %f1157, %f1145, %f1124;
	fma.rn.f32 	%f1159, %f1157, %f1147, %f1125;
	fma.rn.f32 	%f1160, %f1157, %f1149, %f1126;
	fma.rn.f32 	%f1161, %f1157, %f1151, %f1127;
	fma.rn.f32 	%f1162, %f1157, %f1153, %f1128;
	fma.rn.f32 	%f1163, %f1157, %f1155, %f1129;
	ld.shared.f32 	%f1164, [%r8+6152];
	fma.rn.f32 	%f1165, %f1164, %f1145, %f1131;
	fma.rn.f32 	%f1166, %f1164, %f1147, %f1132;
	fma.rn.f32 	%f1167, %f1164, %f1149, %f1133;
	fma.rn.f32 	%f1168, %f1164, %f1151, %f1134;
	fma.rn.f32 	%f1169, %f1164, %f1153, %f1135;
	fma.rn.f32 	%f1170, %f1164, %f1155, %f1136;
	ld.shared.f32 	%f1171, [%r8+6156];
	fma.rn.f32 	%f1172, %f1171, %f1145, %f1138;
	fma.rn.f32 	%f1173, %f1171, %f1147, %f1139;
	fma.rn.f32 	%f1174, %f1171, %f1149, %f1140;
	fma.rn.f32 	%f1175, %f1171, %f1151, %f1141;
	fma.rn.f32 	%f1176, %f1171, %f1153, %f1142;
	fma.rn.f32 	%f1177, %f1171, %f1155, %f1143;
	ld.shared.f32 	%f1178, [%r8+6400];
	ld.shared.f32 	%f1179, [%r15+100];
	fma.rn.f32 	%f1180, %f1178, %f1179, %f1146;
	ld.shared.f32 	%f1181, [%r15+228];
	fma.rn.f32 	%f1182, %f1178, %f1181, %f1148;
	ld.shared.f32 	%f1183, [%r15+356];
	fma.rn.f32 	%f1184, %f1178, %f1183, %f1150;
	ld.shared.f32 	%f1185, [%r15+484];
	fma.rn.f32 	%f1186, %f1178, %f1185, %f1152;
	ld.shared.f32 	%f1187, [%r15+612];
	fma.rn.f32 	%f1188, %f1178, %f1187, %f1154;
	ld.shared.f32 	%f1189, [%r15+740];
	fma.rn.f32 	%f1190, %f1178, %f1189, %f1156;
	ld.shared.f32 	%f1191, [%r8+6404];
	fma.rn.f32 	%f1192, %f1191, %f1179, %f1158;
	fma.rn.f32 	%f1193, %f1191, %f1181, %f1159;
	fma.rn.f32 	%f1194, %f1191, %f1183, %f1160;
	fma.rn.f32 	%f1195, %f1191, %f1185, %f1161;
	fma.rn.f32 	%f1196, %f1191, %f1187, %f1162;
	fma.rn.f32 	%f1197, %f1191, %f1189, %f1163;
	ld.shared.f32 	%f1198, [%r8+6408];
	fma.rn.f32 	%f1199, %f1198, %f1179, %f1165;
	fma.rn.f32 	%f1200, %f1198, %f1181, %f1166;
	fma.rn.f32 	%f1201, %f1198, %f1183, %f1167;
	fma.rn.f32 	%f1202, %f1198, %f1185, %f1168;
	fma.rn.f32 	%f1203, %f1198, %f1187, %f1169;
	fma.rn.f32 	%f1204, %f1198, %f1189, %f1170;
	ld.shared.f32 	%f1205, [%r8+6412];
	fma.rn.f32 	%f1206, %f1205, %f1179, %f1172;
	fma.rn.f32 	%f1207, %f1205, %f1181, %f1173;
	fma.rn.f32 	%f1208, %f1205, %f1183, %f1174;
	fma.rn.f32 	%f1209, %f1205, %f1185, %f1175;
	fma.rn.f32 	%f1210, %f1205, %f1187, %f1176;
	fma.rn.f32 	%f1211, %f1205, %f1189, %f1177;
	ld.shared.f32 	%f1212, [%r8+6656];
	ld.shared.f32 	%f1213, [%r15+104];
	fma.rn.f32 	%f1214, %f1212, %f1213, %f1180;
	ld.shared.f32 	%f1215, [%r15+232];
	fma.rn.f32 	%f1216, %f1212, %f1215, %f1182;
	ld.shared.f32 	%f1217, [%r15+360];
	fma.rn.f32 	%f1218, %f1212, %f1217, %f1184;
	ld.shared.f32 	%f1219, [%r15+488];
	fma.rn.f32 	%f1220, %f1212, %f1219, %f1186;
	ld.shared.f32 	%f1221, [%r15+616];
	fma.rn.f32 	%f1222, %f1212, %f1221, %f1188;
	ld.shared.f32 	%f1223, [%r15+744];
	fma.rn.f32 	%f1224, %f1212, %f1223, %f1190;
	ld.shared.f32 	%f1225, [%r8+6660];
	fma.rn.f32 	%f1226, %f1225, %f1213, %f1192;
	fma.rn.f32 	%f1227, %f1225, %f1215, %f1193;
	fma.rn.f32 	%f1228, %f1225, %f1217, %f1194;
	fma.rn.f32 	%f1229, %f1225, %f1219, %f1195;
	fma.rn.f32 	%f1230, %f1225, %f1221, %f1196;
	fma.rn.f32 	%f1231, %f1225, %f1223, %f1197;
	ld.shared.f32 	%f1232, [%r8+6664];
	fma.rn.f32 	%f1233, %f1232, %f1213, %f1199;
	fma.rn.f32 	%f1234, %f1232, %f1215, %f1200;
	fma.rn.f32 	%f1235, %f1232, %f1217, %f1201;
	fma.rn.f32 	%f1236, %f1232, %f1219, %f1202;
	fma.rn.f32 	%f1237, %f1232, %f1221, %f1203;
	fma.rn.f32 	%f1238, %f1232, %f1223, %f1204;
	ld.shared.f32 	%f1239, [%r8+6668];
	fma.rn.f32 	%f1240, %f1239, %f1213, %f1206;
	fma.rn.f32 	%f1241, %f1239, %f1215, %f1207;
	fma.rn.f32 	%f1242, %f1239, %f1217, %f1208;
	fma.rn.f32 	%f1243, %f1239, %f1219, %f1209;
	fma.rn.f32 	%f1244, %f1239, %f1221, %f1210;
	fma.rn.f32 	%f1245, %f1239, %f1223, %f1211;
	ld.shared.f32 	%f1246, [%r8+6912];
	ld.shared.f32 	%f1247, [%r15+108];
	fma.rn.f32 	%f1248, %f1246, %f1247, %f1214;
	ld.shared.f32 	%f1249, [%r15+236];
	fma.rn.f32 	%f1250, %f1246, %f1249, %f1216;
	ld.shared.f32 	%f1251, [%r15+364];
	fma.rn.f32 	%f1252, %f1246, %f1251, %f1218;
	ld.shared.f32 	%f1253, [%r15+492];
	fma.rn.f32 	%f1254, %f1246, %f1253, %f1220;
	ld.shared.f32 	%f1255, [%r15+620];
	fma.rn.f32 	%f1256, %f1246, %f1255, %f1222;
	ld.shared.f32 	%f1257, [%r15+748];
	fma.rn.f32 	%f1258, %f1246, %f1257, %f1224;
	ld.shared.f32 	%f1259, [%r8+6916];
	fma.rn.f32 	%f1260, %f1259, %f1247, %f1226;
	fma.rn.f32 	%f1261, %f1259, %f1249, %f1227;
	fma.rn.f32 	%f1262, %f1259, %f1251, %f1228;
	fma.rn.f32 	%f1263, %f1259, %f1253, %f1229;
	fma.rn.f32 	%f1264, %f1259, %f1255, %f1230;
	fma.rn.f32 	%f1265, %f1259, %f1257, %f1231;
	ld.shared.f32 	%f1266, [%r8+6920];
	fma.rn.f32 	%f1267, %f1266, %f1247, %f1233;
	fma.rn.f32 	%f1268, %f1266, %f1249, %f1234;
	fma.rn.f32 	%f1269, %f1266, %f1251, %f1235;
	fma.rn.f32 	%f1270, %f1266, %f1253, %f1236;
	fma.rn.f32 	%f1271, %f1266, %f1255, %f1237;
	fma.rn.f32 	%f1272, %f1266, %f1257, %f1238;
	ld.shared.f32 	%f1273, [%r8+6924];
	fma.rn.f32 	%f1274, %f1273, %f1247, %f1240;
	fma.rn.f32 	%f1275, %f1273, %f1249, %f1241;
	fma.rn.f32 	%f1276, %f1273, %f1251, %f1242;
	fma.rn.f32 	%f1277, %f1273, %f1253, %f1243;
	fma.rn.f32 	%f1278, %f1273, %f1255, %f1244;
	fma.rn.f32 	%f1279, %f1273, %f1257, %f1245;
	ld.shared.f32 	%f1280, [%r8+7168];
	ld.shared.f32 	%f1281, [%r15+112];
	fma.rn.f32 	%f1282, %f1280, %f1281, %f1248;
	ld.shared.f32 	%f1283, [%r15+240];
	fma.rn.f32 	%f1284, %f1280, %f1283, %f1250;
	ld.shared.f32 	%f1285, [%r15+368];
	fma.rn.f32 	%f1286, %f1280, %f1285, %f1252;
	ld.shared.f32 	%f1287, [%r15+496];
	fma.rn.f32 	%f1288, %f1280, %f1287, %f1254;
	ld.shared.f32 	%f1289, [%r15+624];
	fma.rn.f32 	%f1290, %f1280, %f1289, %f1256;
	ld.shared.f32 	%f1291, [%r15+752];
	fma.rn.f32 	%f1292, %f1280, %f1291, %f1258;
	ld.shared.f32 	%f1293, [%r8+7172];
	fma.rn.f32 	%f1294, %f1293, %f1281, %f1260;
	fma.rn.f32 	%f1295, %f1293, %f1283, %f1261;
	fma.rn.f32 	%f1296, %f1293, %f1285, %f1262;
	fma.rn.f32 	%f1297, %f1293, %f1287, %f1263;
	fma.rn.f32 	%f1298, %f1293, %f1289, %f1264;
	fma.rn.f32 	%f1299, %f1293, %f1291, %f1265;
	ld.shared.f32 	%f1300, [%r8+7176];
	fma.rn.f32 	%f1301, %f1300, %f1281, %f1267;
	fma.rn.f32 	%f1302, %f1300, %f1283, %f1268;
	fma.rn.f32 	%f1303, %f1300, %f1285, %f1269;
	fma.rn.f32 	%f1304, %f1300, %f1287, %f1270;
	fma.rn.f32 	%f1305, %f1300, %f1289, %f1271;
	fma.rn.f32 	%f1306, %f1300, %f1291, %f1272;
	ld.shared.f32 	%f1307, [%r8+7180];
	fma.rn.f32 	%f1308, %f1307, %f1281, %f1274;
	fma.rn.f32 	%f1309, %f1307, %f1283, %f1275;
	fma.rn.f32 	%f1310, %f1307, %f1285, %f1276;
	fma.rn.f32 	%f1311, %f1307, %f1287, %f1277;
	fma.rn.f32 	%f1312, %f1307, %f1289, %f1278;
	fma.rn.f32 	%f1313, %f1307, %f1291, %f1279;
	ld.shared.f32 	%f1314, [%r8+7424];
	ld.shared.f32 	%f1315, [%r15+116];
	fma.rn.f32 	%f1316, %f1314, %f1315, %f1282;
	ld.shared.f32 	%f1317, [%r15+244];
	fma.rn.f32 	%f1318, %f1314, %f1317, %f1284;
	ld.shared.f32 	%f1319, [%r15+372];
	fma.rn.f32 	%f1320, %f1314, %f1319, %f1286;
	ld.shared.f32 	%f1321, [%r15+500];
	fma.rn.f32 	%f1322, %f1314, %f1321, %f1288;
	ld.shared.f32 	%f1323, [%r15+628];
	fma.rn.f32 	%f1324, %f1314, %f1323, %f1290;
	ld.shared.f32 	%f1325, [%r15+756];
	fma.rn.f32 	%f1326, %f1314, %f1325, %f1292;
	ld.shared.f32 	%f1327, [%r8+7428];
	fma.rn.f32 	%f1328, %f1327, %f1315, %f1294;
	fma.rn.f32 	%f1329, %f1327, %f1317, %f1295;
	fma.rn.f32 	%f1330, %f1327, %f1319, %f1296;
	fma.rn.f32 	%f1331, %f1327, %f1321, %f1297;
	fma.rn.f32 	%f1332, %f1327, %f1323, %f1298;
	fma.rn.f32 	%f1333, %f1327, %f1325, %f1299;
	ld.shared.f32 	%f1334, [%r8+7432];
	fma.rn.f32 	%f1335, %f1334, %f1315, %f1301;
	fma.rn.f32 	%f1336, %f1334, %f1317, %f1302;
	fma.rn.f32 	%f1337, %f1334, %f1319, %f1303;
	fma.rn.f32 	%f1338, %f1334, %f1321, %f1304;
	fma.rn.f32 	%f1339, %f1334, %f1323, %f1305;
	fma.rn.f32 	%f1340, %f1334, %f1325, %f1306;
	ld.shared.f32 	%f1341, [%r8+7436];
	fma.rn.f32 	%f1342, %f1341, %f1315, %f1308;
	fma.rn.f32 	%f1343, %f1341, %f1317, %f1309;
	fma.rn.f32 	%f1344, %f1341, %f1319, %f1310;
	fma.rn.f32 	%f1345, %f1341, %f1321, %f1311;
	fma.rn.f32 	%f1346, %f1341, %f1323, %f1312;
	fma.rn.f32 	%f1347, %f1341, %f1325, %f1313;
	ld.shared.f32 	%f1348, [%r8+7680];
	ld.shared.f32 	%f1349, [%r15+120];
	fma.rn.f32 	%f1350, %f1348, %f1349, %f1316;
	ld.shared.f32 	%f1351, [%r15+248];
	fma.rn.f32 	%f1352, %f1348, %f1351, %f1318;
	ld.shared.f32 	%f1353, [%r15+376];
	fma.rn.f32 	%f1354, %f1348, %f1353, %f1320;
	ld.shared.f32 	%f1355, [%r15+504];
	fma.rn.f32 	%f1356, %f1348, %f1355, %f1322;
	ld.shared.f32 	%f1357, [%r15+632];
	fma.rn.f32 	%f1358, %f1348, %f1357, %f1324;
	ld.shared.f32 	%f1359, [%r15+760];
	fma.rn.f32 	%f1360, %f1348, %f1359, %f1326;
	ld.shared.f32 	%f1361, [%r8+7684];
	fma.rn.f32 	%f1362, %f1361, %f1349, %f1328;
	fma.rn.f32 	%f1363, %f1361, %f1351, %f1329;
	fma.rn.f32 	%f1364, %f1361, %f1353, %f1330;
	fma.rn.f32 	%f1365, %f1361, %f1355, %f1331;
	fma.rn.f32 	%f1366, %f1361, %f1357, %f1332;
	fma.rn.f32 	%f1367, %f1361, %f1359, %f1333;
	ld.shared.f32 	%f1368, [%r8+7688];
	fma.rn.f32 	%f1369, %f1368, %f1349, %f1335;
	fma.rn.f32 	%f1370, %f1368, %f1351, %f1336;
	fma.rn.f32 	%f1371, %f1368, %f1353, %f1337;
	fma.rn.f32 	%f1372, %f1368, %f1355, %f1338;
	fma.rn.f32 	%f1373, %f1368, %f1357, %f1339;
	fma.rn.f32 	%f1374, %f1368, %f1359, %f1340;
	ld.shared.f32 	%f1375, [%r8+7692];
	fma.rn.f32 	%f1376, %f1375, %f1349, %f1342;
	fma.rn.f32 	%f1377, %f1375, %f1351, %f1343;
	fma.rn.f32 	%f1378, %f1375, %f1353, %f1344;
	fma.rn.f32 	%f1379, %f1375, %f1355, %f1345;
	fma.rn.f32 	%f1380, %f1375, %f1357, %f1346;
	fma.rn.f32 	%f1381, %f1375, %f1359, %f1347;
	ld.shared.f32 	%f1382, [%r8+7936];
	ld.shared.f32 	%f1383, [%r15+124];
	fma.rn.f32 	%f67, %f1382, %f1383, %f1350;
	ld.shared.f32 	%f1384, [%r15+252];
	fma.rn.f32 	%f68, %f1382, %f1384, %f1352;
	ld.shared.f32 	%f1385, [%r15+380];
	fma.rn.f32 	%f69, %f1382, %f1385, %f1354;
	ld.shared.f32 	%f1386, [%r15+508];
	fma.rn.f32 	%f70, %f1382, %f1386, %f1356;
	ld.shared.f32 	%f1387, [%r15+636];
	fma.rn.f32 	%f71, %f1382, %f1387, %f1358;
	ld.shared.f32 	%f1388, [%r15+764];
	fma.rn.f32 	%f72, %f1382, %f1388, %f1360;
	ld.shared.f32 	%f1389, [%r8+7940];
	fma.rn.f32 	%f73, %f1389, %f1383, %f1362;
	fma.rn.f32 	%f74, %f1389, %f1384, %f1363;
	fma.rn.f32 	%f75, %f1389, %f1385, %f1364;
	fma.rn.f32 	%f76, %f1389, %f1386, %f1365;
	fma.rn.f32 	%f77, %f1389, %f1387, %f1366;
	fma.rn.f32 	%f78, %f1389, %f1388, %f1367;
	ld.shared.f32 	%f1390, [%r8+7944];
	fma.rn.f32 	%f79, %f1390, %f1383, %f1369;
	fma.rn.f32 	%f80, %f1390, %f1384, %f1370;
	fma.rn.f32 	%f81, %f1390, %f1385, %f1371;
	fma.rn.f32 	%f82, %f1390, %f1386, %f1372;
	fma.rn.f32 	%f83, %f1390, %f1387, %f1373;
	fma.rn.f32 	%f84, %f1390, %f1388, %f1374;
	ld.shared.f32 	%f1391, [%r8+7948];
	fma.rn.f32 	%f85, %f1391, %f1383, %f1376;
	fma.rn.f32 	%f86, %f1391, %f1384, %f1377;
	fma.rn.f32 	%f87, %f1391, %f1385, %f1378;
	fma.rn.f32 	%f88, %f1391, %f1386, %f1379;
	fma.rn.f32 	%f89, %f1391, %f1387, %f1380;
	fma.rn.f32 	%f90, %f1391, %f1388, %f1381;
	bar.sync 	0;
	@%p1 bra 	$L__BB0_101;
	ld.global.nc.f32 	%f4838, [%rd3+524288];
	bra.uni 	$L__BB0_103;
$L__BB0_101:
	setp.gt.s32 	%p42, %r4, 4095;
	add.s32 	%r101, %r17, 32;
	setp.gt.u32 	%p43, %r101, 4095;
	mov.f32 	%f4838, 0f00000000;
	or.pred  	%p44, %p42, %p43;
	@%p44 bra 	$L__BB0_103;
	ld.global.nc.f32 	%f4838, [%rd3+524288];
$L__BB0_103:
	st.shared.f32 	[%r9], %f4838;
	@%p1 bra 	$L__BB0_105;
	ld.global.nc.f32 	%f1393, [%rd3+589824];
	st.shared.f32 	[%r9+1024], %f1393;
	bra.uni 	$L__BB0_108;
$L__BB0_105:
	setp.gt.s32 	%p45, %r4, 4095;
	add.s32 	%r102, %r17, 36;
	setp.gt.u32 	%p46, %r102, 4095;
	mov.f32 	%f4839, 0f00000000;
	or.pred  	%p47, %p45, %p46;
	@%p47 bra 	$L__BB0_107;
	ld.global.nc.f32 	%f4839, [%rd3+589824];
$L__BB0_107:
	st.shared.f32 	[%r9+1024], %f4839;
$L__BB0_108:
	@%p1 bra 	$L__BB0_110;
	ld.global.nc.f32 	%f1395, [%rd3+655360];
	st.shared.f32 	[%r9+2048], %f1395;
	bra.uni 	$L__BB0_113;
$L__BB0_110:
	setp.gt.s32 	%p48, %r4, 4095;
	add.s32 	%r103, %r17, 40;
	setp.gt.u32 	%p49, %r103, 4095;
	mov.f32 	%f4840, 0f00000000;
	or.pred  	%p50, %p48, %p49;
	@%p50 bra 	$L__BB0_112;
	ld.global.nc.f32 	%f4840, [%rd3+655360];
$L__BB0_112:
	st.shared.f32 	[%r9+2048], %f4840;
$L__BB0_113:
	@%p1 bra 	$L__BB0_115;
	ld.global.nc.f32 	%f1397, [%rd3+720896];
	st.shared.f32 	[%r9+3072], %f1397;
	bra.uni 	$L__BB0_118;
$L__BB0_115:
	setp.gt.s32 	%p51, %r4, 4095;
	add.s32 	%r104, %r17, 44;
	setp.gt.u32 	%p52, %r104, 4095;
	mov.f32 	%f4841, 0f00000000;
	or.pred  	%p53, %p51, %p52;
	@%p53 bra 	$L__BB0_117;
	ld.global.nc.f32 	%f4841, [%rd3+720896];
$L__BB0_117:
	st.shared.f32 	[%r9+3072], %f4841;
$L__BB0_118:
	@%p1 bra 	$L__BB0_120;
	ld.global.nc.f32 	%f1399, [%rd3+786432];
	st.shared.f32 	[%r9+4096], %f1399;
	bra.uni 	$L__BB0_123;
$L__BB0_120:
	setp.gt.s32 	%p54, %r4, 4095;
	add.s32 	%r105, %r17, 48;
	setp.gt.u32 	%p55, %r105, 4095;
	mov.f32 	%f4842, 0f00000000;
	or.pred  	%p56, %p54, %p55;
	@%p56 bra 	$L__BB0_122;
	ld.global.nc.f32 	%f4842, [%rd3+786432];
$L__BB0_122:
	st.shared.f32 	[%r9+4096], %f4842;
$L__BB0_123:
	@%p1 bra 	$L__BB0_125;
	ld.global.nc.f32 	%f1401, [%rd3+851968];
	st.shared.f32 	[%r9+5120], %f1401;
	bra.uni 	$L__BB0_128;
$L__BB0_125:
	setp.gt.s32 	%p57, %r4, 4095;
	add.s32 	%r106, %r17, 52;
	setp.gt.u32 	%p58, %r106, 4095;
	mov.f32 	%f4843, 0f00000000;
	or.pred  	%p59, %p57, %p58;
	@%p59 bra 	$L__BB0_127;
	ld.global.nc.f32 	%f4843, [%rd3+851968];
$L__BB0_127:
	st.shared.f32 	[%r9+5120], %f4843;
$L__BB0_128:
	@%p1 bra 	$L__BB0_130;
	ld.global.nc.f32 	%f1403, [%rd3+917504];
	st.shared.f32 	[%r9+6144], %f1403;
	bra.uni 	$L__BB0_133;
$L__BB0_130:
	setp.gt.s32 	%p60, %r4, 4095;
	add.s32 	%r107, %r17, 56;
	setp.gt.u32 	%p61, %r107, 4095;
	mov.f32 	%f4844, 0f00000000;
	or.pred  	%p62, %p60, %p61;
	@%p62 bra 	$L__BB0_132;
	ld.global.nc.f32 	%f4844, [%rd3+917504];
$L__BB0_132:
	st.shared.f32 	[%r9+6144], %f4844;
$L__BB0_133:
	@%p1 bra 	$L__BB0_135;
	ld.global.nc.f32 	%f1405, [%rd3+983040];
	st.shared.f32 	[%r9+7168], %f1405;
	bra.uni 	$L__BB0_138;
$L__BB0_135:
	setp.gt.s32 	%p63, %r4, 4095;
	add.s32 	%r108, %r17, 60;
	setp.gt.u32 	%p64, %r108, 4095;
	mov.f32 	%f4845, 0f00000000;
	or.pred  	%p65, %p63, %p64;
	@%p65 bra 	$L__BB0_137;
	ld.global.nc.f32 	%f4845, [%rd3+983040];
$L__BB0_137:
	st.shared.f32 	[%r9+7168], %f4845;
$L__BB0_138:
	cvt.u64.u32 	%rd79, %r132;
	add.s64 	%rd4, %rd79, %rd78;
	cvt.u64.u32 	%rd80, %r18;
	add.s64 	%rd81, %rd4, %rd80;
	shl.b64 	%rd82, %rd81, 2;
	add.s64 	%rd5, %rd1, %rd82;
	@%p1 bra 	$L__BB0_140;
	ld.global.nc.f32 	%f4846, [%rd5+128];
	bra.uni 	$L__BB0_142;
$L__BB0_140:
	setp.gt.u32 	%p66, %r6, 4095;
	mov.f32 	%f4846, 0f00000000;
	@%p66 bra 	$L__BB0_142;
	ld.global.nc.f32 	%f4846, [%rd5+128];
$L__BB0_142:
	st.shared.f32 	[%r10], %f4846;
	cvt.u64.u32 	%rd83, %r20;
	add.s64 	%rd84, %rd4, %rd83;
	shl.b64 	%rd85, %rd84, 2;
	add.s64 	%rd6, %rd1, %rd85;
	@%p1 bra 	$L__BB0_144;
	ld.global.nc.f32 	%f1408, [%rd6+128];
	st.shared.f32 	[%r10+1024], %f1408;
	bra.uni 	$L__BB0_147;
$L__BB0_144:
	setp.gt.u32 	%p67, %r6, 4087;
	mov.f32 	%f4847, 0f00000000;
	@%p67 bra 	$L__BB0_146;
	ld.global.nc.f32 	%f4847, [%rd6+128];
$L__BB0_146:
	st.shared.f32 	[%r10+1024], %f4847;
$L__BB0_147:
	cvt.u64.u32 	%rd86, %r21;
	add.s64 	%rd87, %rd4, %rd86;
	shl.b64 	%rd88, %rd87, 2;
	add.s64 	%rd7, %rd1, %rd88;
	@%p1 bra 	$L__BB0_149;
	ld.global.nc.f32 	%f1410, [%rd7+128];
	st.shared.f32 	[%r10+2048], %f1410;
	bra.uni 	$L__BB0_152;
$L__BB0_149:
	setp.gt.u32 	%p68, %r6, 4079;
	mov.f32 	%f4848, 0f00000000;
	@%p68 bra 	$L__BB0_151;
	ld.global.nc.f32 	%f4848, [%rd7+128];
$L__BB0_151:
	st.shared.f32 	[%r10+2048], %f4848;
$L__BB0_152:
	cvt.u64.u32 	%rd89, %r22;
	add.s64 	%rd90, %rd4, %rd89;
	shl.b64 	%rd91, %rd90, 2;
	add.s64 	%rd8, %rd1, %rd91;
	@%p1 bra 	$L__BB0_154;
	ld.global.nc.f32 	%f1412, [%rd8+128];
	st.shared.f32 	[%r10+3072], %f1412;
	bra.uni 	$L__BB0_157;
$L__BB0_154:
	setp.gt.u32 	%p69, %r6, 4071;
	mov.f32 	%f4849, 0f00000000;
	@%p69 bra 	$L__BB0_156;
	ld.global.nc.f32 	%f4849, [%rd8+128];
$L__BB0_156:
	st.shared.f32 	[%r10+3072], %f4849;
$L__BB0_157:
	cvt.u64.u32 	%rd92, %r23;
	add.s64 	%rd93, %rd4, %rd92;
	shl.b64 	%rd94, %rd93, 2;
	add.s64 	%rd9, %rd1, %rd94;
	@%p1 bra 	$L__BB0_159;
	ld.global.nc.f32 	%f1414, [%rd9+128];
	st.shared.f32 	[%r10+4096], %f1414;
	bra.uni 	$L__BB0_162;
$L__BB0_159:
	setp.gt.u32 	%p70, %r6, 4063;
	mov.f32 	%f4850, 0f00000000;
	@%p70 bra 	$L__BB0_161;
	ld.global.nc.f32 	%f4850, [%rd9+128];
$L__BB0_161:
	st.shared.f32 	[%r10+4096], %f4850;
$L__BB0_162:
	cvt.u64.u32 	%rd95, %r11;
	add.s64 	%rd96, %rd4, %rd95;
	shl.b64 	%rd97, %rd96, 2;
	add.s64 	%rd10, %rd1, %rd97;
	@%p1 bra 	$L__BB0_164;
	ld.global.nc.f32 	%f1416, [%rd10+128];
	st.shared.f32 	[%r10+5120], %f1416;
	bra.uni 	$L__BB0_167;
$L__BB0_164:
	setp.gt.u32 	%p71, %r6, 4055;
	mov.f32 	%f4851, 0f00000000;
	@%p71 bra 	$L__BB0_166;
	ld.global.nc.f32 	%f4851, [%rd10+128];
$L__BB0_166:
	st.shared.f32 	[%r10+5120], %f4851;
$L__BB0_167:
	cvt.u64.u32 	%rd98, %r12;
	add.s64 	%rd99, %rd4, %rd98;
	shl.b64 	%rd100, %rd99, 2;
	add.s64 	%rd11, %rd1, %rd100;
	@%p1 bra 	$L__BB0_169;
	ld.global.nc.f32 	%f1418, [%rd11+128];
	st.shared.f32 	[%r10+6144], %f1418;
	bra.uni 	$L__BB0_172;
$L__BB0_169:
	setp.gt.u32 	%p72, %r6, 4047;
	mov.f32 	%f4852, 0f00000000;
	@%p72 bra 	$L__BB0_171;
	ld.global.nc.f32 	%f4852, [%rd11+128];
$L__BB0_171:
	st.shared.f32 	[%r10+6144], %f4852;
$L__BB0_172:
	cvt.u64.u32 	%rd101, %r13;
	add.s64 	%rd102, %rd4, %rd101;
	shl.b64 	%rd103, %rd102, 2;
	add.s64 	%rd12, %rd1, %rd103;
	@%p1 bra 	$L__BB0_174;
	ld.global.nc.f32 	%f1420, [%rd12+128];
	st.shared.f32 	[%r10+7168], %f1420;
	bra.uni 	$L__BB0_177;
$L__BB0_174:
	setp.gt.u32 	%p73, %r6, 4039;
	mov.f32 	%f4853, 0f00000000;
	@%p73 bra 	$L__BB0_176;
	ld.global.nc.f32 	%f4853, [%rd12+128];
$L__BB0_176:
	st.shared.f32 	[%r10+7168], %f4853;
$L__BB0_177:
	cvt.u64.u32 	%rd104, %r14;
	add.s64 	%rd105, %rd4, %rd104;
	shl.b64 	%rd106, %rd105, 2;
	add.s64 	%rd13, %rd1, %rd106;
	@%p1 bra 	$L__BB0_179;
	ld.global.nc.f32 	%f1422, [%rd13+128];
	st.shared.f32 	[%r10+8192], %f1422;
	bra.uni 	$L__BB0_182;
$L__BB0_179:
	setp.gt.u32 	%p74, %r6, 4031;
	mov.f32 	%f4854, 0f00000000;
	@%p74 bra 	$L__BB0_181;
	ld.global.nc.f32 	%f4854, [%rd13+128];
$L__BB0_181:
	st.shared.f32 	[%r10+8192], %f4854;
$L__BB0_182:
	shl.b32 	%r109, %r6, 12;
	add.s32 	%r110, %r109, 294912;
	cvt.u64.u32 	%rd107, %r110;
	add.s64 	%rd108, %rd4, %rd107;
	shl.b64 	%rd109, %rd108, 2;
	add.s64 	%rd14, %rd1, %rd109;
	@%p1 bra 	$L__BB0_184;
	ld.global.nc.f32 	%f1424, [%rd14+128];
	st.shared.f32 	[%r10+9216], %f1424;
	bra.uni 	$L__BB0_187;
$L__BB0_184:
	setp.gt.u32 	%p75, %r6, 4023;
	mov.f32 	%f4855, 0f00000000;
	@%p75 bra 	$L__BB0_186;
	ld.global.nc.f32 	%f4855, [%rd14+128];
$L__BB0_186:
	st.shared.f32 	[%r10+9216], %f4855;
$L__BB0_187:
	shl.b32 	%r111, %r6, 12;
	add.s32 	%r112, %r111, 327680;
	cvt.u64.u32 	%rd110, %r112;
	add.s64 	%rd111, %rd4, %rd110;
	shl.b64 	%rd112, %rd111, 2;
	add.s64 	%rd15, %rd1, %rd112;
	@%p1 bra 	$L__BB0_189;
	ld.global.nc.f32 	%f1426, [%rd15+128];
	st.shared.f32 	[%r10+10240], %f1426;
	bra.uni 	$L__BB0_192;
$L__BB0_189:
	setp.gt.u32 	%p76, %r6, 4015;
	mov.f32 	%f4856, 0f00000000;
	@%p76 bra 	$L__BB0_191;
	ld.global.nc.f32 	%f4856, [%rd15+128];
$L__BB0_191:
	st.shared.f32 	[%r10+10240], %f4856;
$L__BB0_192:
	shl.b32 	%r113, %r6, 12;
	add.s32 	%r114, %r113, 360448;
	cvt.u64.u32 	%rd113, %r114;
	add.s64 	%rd114, %rd4, %rd113;
	shl.b64 	%rd115, %rd114, 2;
	add.s64 	%rd16, %rd1, %rd115;
	@%p1 bra 	$L__BB0_194;
	ld.global.nc.f32 	%f1428, [%rd16+128];
	st.shared.f32 	[%r10+11264], %f1428;
	bra.uni 	$L__BB0_197;
$L__BB0_194:
	setp.gt.u32 	%p77, %r6, 4007;
	mov.f32 	%f4857, 0f00000000;
	@%p77 bra 	$L__BB0_196;
	ld.global.nc.f32 	%f4857, [%rd16+128];
$L__BB0_196:
	st.shared.f32 	[%r10+11264], %f4857;
$L__BB0_197:
	bar.sync 	0;
	ld.shared.f32 	%f1430, [%r8];
	ld.shared.f32 	%f1431, [%r15];
	fma.rn.f32 	%f1432, %f1430, %f1431, %f67;
	ld.shared.f32 	%f1433, [%r15+128];
	fma.rn.f32 	%f1434, %f1430, %f1433, %f68;
	ld.shared.f32 	%f1435, [%r15+256];
	fma.rn.f32 	%f1436, %f1430, %f1435, %f69;
	ld.shared.f32 	%f1437, [%r15+384];
	fma.rn.f32 	%f1438, %f1430, %f1437, %f70;
	ld.shared.f32 	%f1439, [%r15+512];
	fma.rn.f32 	%f1440, %f1430, %f1439, %f71;
	ld.shared.f32 	%f1441, [%r15+640];
	fma.rn.f32 	%f1442, %f1430, %f1441, %f72;
	ld.shared.f32 	%f1443, [%r8+4];
	fma.rn.f32 	%f1444, %f1443, %f1431, %f73;
	fma.rn.f32 	%f1445, %f1443, %f1433, %f74;
	fma.rn.f32 	%f1446, %f1443, %f1435, %f75;
	fma.rn.f32 	%f1447, %f1443, %f1437, %f76;
	fma.rn.f32 	%f1448, %f1443, %f1439, %f77;
	fma.rn.f32 	%f1449, %f1443, %f1441, %f78;
	ld.shared.f32 	%f1450, [%r8+8];
	fma.rn.f32 	%f1451, %f1450, %f1431, %f79;
	fma.rn.f32 	%f1452, %f1450, %f1433, %f80;
	fma.rn.f32 	%f1453, %f1450, %f1435, %f81;
	fma.rn.f32 	%f1454, %f1450, %f1437, %f82;
	fma.rn.f32 	%f1455, %f1450, %f1439, %f83;
	fma.rn.f32 	%f1456, %f1450, %f1441, %f84;
	ld.shared.f32 	%f1457, [%r8+12];
	fma.rn.f32 	%f1458, %f1457, %f1431, %f85;
	fma.rn.f32 	%f1459, %f1457, %f1433, %f86;
	fma.rn.f32 	%f1460, %f1457, %f1435, %f87;
	fma.rn.f32 	%f1461, %f1457, %f1437, %f88;
	fma.rn.f32 	%f1462, %f1457, %f1439, %f89;
	fma.rn.f32 	%f1463, %f1457, %f1441, %f90;
	ld.shared.f32 	%f1464, [%r8+256];
	ld.shared.f32 	%f1465, [%r15+4];
	fma.rn.f32 	%f1466, %f1464, %f1465, %f1432;
	ld.shared.f32 	%f1467, [%r15+132];
	fma.rn.f32 	%f1468, %f1464, %f1467, %f1434;
	ld.shared.f32 	%f1469, [%r15+260];
	fma.rn.f32 	%f1470, %f1464, %f1469, %f1436;
	ld.shared.f32 	%f1471, [%r15+388];
	fma.rn.f32 	%f1472, %f1464, %f1471, %f1438;
	ld.shared.f32 	%f1473, [%r15+516];
	fma.rn.f32 	%f1474, %f1464, %f1473, %f1440;
	ld.shared.f32 	%f1475, [%r15+644];
	fma.rn.f32 	%f1476, %f1464, %f1475, %f1442;
	ld.shared.f32 	%f1477, [%r8+260];
	fma.rn.f32 	%f1478, %f1477, %f1465, %f1444;
	fma.rn.f32 	%f1479, %f1477, %f1467, %f1445;
	fma.rn.f32 	%f1480, %f1477, %f1469, %f1446;
	fma.rn.f32 	%f1481, %f1477, %f1471, %f1447;
	fma.rn.f32 	%f1482, %f1477, %f1473, %f1448;
	fma.rn.f32 	%f1483, %f1477, %f1475, %f1449;
	ld.shared.f32 	%f1484, [%r8+264];
	fma.rn.f32 	%f1485, %f1484, %f1465, %f1451;
	fma.rn.f32 	%f1486, %f1484, %f1467, %f1452;
	fma.rn.f32 	%f1487, %f1484, %f1469, %f1453;
	fma.rn.f32 	%f1488, %f1484, %f1471, %f1454;
	fma.rn.f32 	%f1489, %f1484, %f1473, %f1455;
	fma.rn.f32 	%f1490, %f1484, %f1475, %f1456;
	ld.shared.f32 	%f1491, [%r8+268];
	fma.rn.f32 	%f1492, %f1491, %f1465, %f1458;
	fma.rn.f32 	%f1493, %f1491, %f1467, %f1459;
	fma.rn.f32 	%f1494, %f1491, %f1469, %f1460;
	fma.rn.f32 	%f1495, %f1491, %f1471, %f1461;
	fma.rn.f32 	%f1496, %f1491, %f1473, %f1462;
	fma.rn.f32 	%f1497, %f1491, %f1475, %f1463;
	ld.shared.f32 	%f1498, [%r8+512];
	ld.shared.f32 	%f1499, [%r15+8];
	fma.rn.f32 	%f1500, %f1498, %f1499, %f1466;
	ld.shared.f32 	%f1501, [%r15+136];
	fma.rn.f32 	%f1502, %f1498, %f1501, %f1468;
	ld.shared.f32 	%f1503, [%r15+264];
	fma.rn.f32 	%f1504, %f1498, %f1503, %f1470;
	ld.shared.f32 	%f1505, [%r15+392];
	fma.rn.f32 	%f1506, %f1498, %f1505, %f1472;
	ld.shared.f32 	%f1507, [%r15+520];
	fma.rn.f32 	%f1508, %f1498, %f1507, %f1474;
	ld.shared.f32 	%f1509, [%r15+648];
	fma.rn.f32 	%f1510, %f1498, %f1509, %f1476;
	ld.shared.f32 	%f1511, [%r8+516];
	fma.rn.f32 	%f1512, %f1511, %f1499, %f1478;
	fma.rn.f32 	%f1513, %f1511, %f1501, %f1479;
	fma.rn.f32 	%f1514, %f1511, %f1503, %f1480;
	fma.rn.f32 	%f1515, %f1511, %f1505, %f1481;
	fma.rn.f32 	%f1516, %f1511, %f1507, %f1482;
	fma.rn.f32 	%f1517, %f1511, %f1509, %f1483;
	ld.shared.f32 	%f1518, [%r8+520];
	fma.rn.f32 	%f1519, %f1518, %f1499, %f1485;
	fma.rn.f32 	%f1520, %f1518, %f1501, %f1486;
	fma.rn.f32 	%f1521, %f1518, %f1503, %f1487;
	fma.rn.f32 	%f1522, %f1518, %f1505, %f1488;
	fma.rn.f32 	%f1523, %f1518, %f1507, %f1489;
	fma.rn.f32 	%f1524, %f1518, %f1509, %f1490;
	ld.shared.f32 	%f1525, [%r8+524];
	fma.rn.f32 	%f1526, %f1525, %f1499, %f1492;
	fma.rn.f32 	%f1527, %f1525, %f1501, %f1493;
	fma.rn.f32 	%f1528, %f1525, %f1503, %f1494;
	fma.rn.f32 	%f1529, %f1525, %f1505, %f1495;
	fma.rn.f32 	%f1530, %f1525, %f1507, %f1496;
	fma.rn.f32 	%f1531, %f1525, %f1509, %f1497;
	ld.shared.f32 	%f1532, [%r8+768];
	ld.shared.f32 	%f1533, [%r15+12];
	fma.rn.f32 	%f1534, %f1532, %f1533, %f1500;
	ld.shared.f32 	%f1535, [%r15+140];
	fma.rn.f32 	%f1536, %f1532, %f1535, %f1502;
	ld.shared.f32 	%f1537, [%r15+268];
	fma.rn.f32 	%f1538, %f1532, %f1537, %f1504;
	ld.shared.f32 	%f1539, [%r15+396];
	fma.rn.f32 	%f1540, %f1532, %f1539, %f1506;
	ld.shared.f32 	%f1541, [%r15+524];
	fma.rn.f32 	%f1542, %f1532, %f1541, %f1508;
	ld.shared.f32 	%f1543, [%r15+652];
	fma.rn.f32 	%f1544, %f1532, %f1543, %f1510;
	ld.shared.f32 	%f1545, [%r8+772];
	fma.rn.f32 	%f1546, %f1545, %f1533, %f1512;
	fma.rn.f32 	%f1547, %f1545, %f1535, %f1513;
	fma.rn.f32 	%f1548, %f1545, %f1537, %f1514;
	fma.rn.f32 	%f1549, %f1545, %f1539, %f1515;
	fma.rn.f32 	%f1550, %f1545, %f1541, %f1516;
	fma.rn.f32 	%f1551, %f1545, %f1543, %f1517;
	ld.shared.f32 	%f1552, [%r8+776];
	fma.rn.f32 	%f1553, %f1552, %f1533, %f1519;
	fma.rn.f32 	%f1554, %f1552, %f1535, %f1520;
	fma.rn.f32 	%f1555, %f1552, %f1537, %f1521;
	fma.rn.f32 	%f1556, %f1552, %f1539, %f1522;
	fma.rn.f32 	%f1557, %f1552, %f1541, %f1523;
	fma.rn.f32 	%f1558, %f1552, %f1543, %f1524;
	ld.shared.f32 	%f1559, [%r8+780];
	fma.rn.f32 	%f1560, %f1559, %f1533, %f1526;
	fma.rn.f32 	%f1561, %f1559, %f1535, %f1527;
	fma.rn.f32 	%f1562, %f1559, %f1537, %f1528;
	fma.rn.f32 	%f1563, %f1559, %f1539, %f1529;
	fma.rn.f32 	%f1564, %f1559, %f1541, %f1530;
	fma.rn.f32 	%f1565, %f1559, %f1543, %f1531;
	ld.shared.f32 	%f1566, [%r8+1024];
	ld.shared.f32 	%f1567, [%r15+16];
	fma.rn.f32 	%f1568, %f1566, %f1567, %f1534;
	ld.shared.f32 	%f1569, [%r15+144];
	fma.rn.f32 	%f1570, %f1566, %f1569, %f1536;
	ld.shared.f32 	%f1571, [%r15+272];
	fma.rn.f32 	%f1572, %f1566, %f1571, %f1538;
	ld.shared.f32 	%f1573, [%r15+400];
	fma.rn.f32 	%f1574, %f1566, %f1573, %f1540;
	ld.shared.f32 	%f1575, [%r15+528];
	fma.rn.f32 	%f1576, %f1566, %f1575, %f1542;
	ld.shared.f32 	%f1577, [%r15+656];
	fma.rn.f32 	%f1578, %f1566, %f1577, %f1544;
	ld.shared.f32 	%f1579, [%r8+1028];
	fma.rn.f32 	%f1580, %f1579, %f1567, %f1546;
	fma.rn.f32 	%f1581, %f1579, %f1569, %f1547;
	fma.rn.f32 	%f1582, %f1579, %f1571, %f1548;
	fma.rn.f32 	%f1583, %f1579, %f1573, %f1549;
	fma.rn.f32 	%f1584, %f1579, %f1575, %f1550;
	fma.rn.f32 	%f1585, %f1579, %f1577, %f1551;
	ld.shared.f32 	%f1586, [%r8+1032];
	fma.rn.f32 	%f1587, %f1586, %f1567, %f1553;
	fma.rn.f32 	%f1588, %f1586, %f1569, %f1554;
	fma.rn.f32 	%f1589, %f1586, %f1571, %f1555;
	fma.rn.f32 	%f1590, %f1586, %f1573, %f1556;
	fma.rn.f32 	%f1591, %f1586, %f1575, %f1557;
	fma.rn.f32 	%f1592, %f1586, %f1577, %f1558;
	ld.shared.f32 	%f1593, [%r8+1036];
	fma.rn.f32 	%f1594, %f1593, %f1567, %f1560;
	fma.rn.f32 	%f1595, %f1593, %f1569, %f1561;
	fma.rn.f32 	%f1596, %f1593, %f1571, %f1562;
	fma.rn.f32 	%f1597, %f1593, %f1573, %f1563;
	fma.rn.f32 	%f1598, %f1593, %f1575, %f1564;
	fma.rn.f32 	%f1599, %f1593, %f1577, %f1565;
	ld.shared.f32 	%f1600, [%r8+1280];
	ld.shared.f32 	%f1601, [%r15+20];
	fma.rn.f32 	%f1602, %f1600, %f1601, %f1568;
	ld.shared.f32 	%f1603, [%r15+148];
	fma.rn.f32 	%f1604, %f1600, %f1603, %f1570;
	ld.shared.f32 	%f1605, [%r15+276];
	fma.rn.f32 	%f1606, %f1600, %f1605, %f1572;
	ld.shared.f32 	%f1607, [%r15+404];
	fma.rn.f32 	%f1608, %f1600, %f1607, %f1574;
	ld.shared.f32 	%f1609, [%r15+532];
	fma.rn.f32 	%f1610, %f1600, %f1609, %f1576;
	ld.shared.f32 	%f1611, [%r15+660];
	fma.rn.f32 	%f1612, %f1600, %f1611, %f1578;
	ld.shared.f32 	%f1613, [%r8+1284];
	fma.rn.f32 	%f1614, %f1613, %f1601, %f1580;
	fma.rn.f32 	%f1615, %f1613, %f1603, %f1581;
	fma.rn.f32 	%f1616, %f1613, %f1605, %f1582;
	fma.rn.f32 	%f1617, %f1613, %f1607, %f1583;
	fma.rn.f32 	%f1618, %f1613, %f1609, %f1584;
	fma.rn.f32 	%f1619, %f1613, %f1611, %f1585;
	ld.shared.f32 	%f1620, [%r8+1288];
	fma.rn.f32 	%f1621, %f1620, %f1601, %f1587;
	fma.rn.f32 	%f1622, %f1620, %f1603, %f1588;
	fma.rn.f32 	%f1623, %f1620, %f1605, %f1589;
	fma.rn.f32 	%f1624, %f1620, %f1607, %f1590;
	fma.rn.f32 	%f1625, %f1620, %f1609, %f1591;
	fma.rn.f32 	%f1626, %f1620, %f1611, %f1592;
	ld.shared.f32 	%f1627, [%r8+1292];
	fma.rn.f32 	%f1628, %f1627, %f1601, %f1594;
	fma.rn.f32 	%f1629, %f1627, %f1603, %f1595;
	fma.rn.f32 	%f1630, %f1627, %f1605, %f1596;
	fma.rn.f32 	%f1631, %f1627, %f1607, %f1597;
	fma.rn.f32 	%f1632, %f1627, %f1609, %f1598;
	fma.rn.f32 	%f1633, %f1627, %f1611, %f1599;
	ld.shared.f32 	%f1634, [%r8+1536];
	ld.shared.f32 	%f1635, [%r15+24];
	fma.rn.f32 	%f1636, %f1634, %f1635, %f1602;
	ld.shared.f32 	%f1637, [%r15+152];
	fma.rn.f32 	%f1638, %f1634, %f1637, %f1604;
	ld.shared.f32 	%f1639, [%r15+280];
	fma.rn.f32 	%f1640, %f1634, %f1639, %f1606;
	ld.shared.f32 	%f1641, [%r15+408];
	fma.rn.f32 	%f1642, %f1634, %f1641, %f1608;
	ld.shared.f32 	%f1643, [%r15+536];
	fma.rn.f32 	%f1644, %f1634, %f1643, %f1610;
	ld.shared.f32 	%f1645, [%r15+664];
	fma.rn.f32 	%f1646, %f1634, %f1645, %f1612;
	ld.shared.f32 	%f1647, [%r8+1540];
	fma.rn.f32 	%f1648, %f1647, %f1635, %f1614;
	fma.rn.f32 	%f1649, %f1647, %f1637, %f1615;
	fma.rn.f32 	%f1650, %f1647, %f1639, %f1616;
	fma.rn.f32 	%f1651, %f1647, %f1641, %f1617;
	fma.rn.f32 	%f1652, %f1647, %f1643, %f1618;
	fma.rn.f32 	%f1653, %f1647, %f1645, %f1619;
	ld.shared.f32 	%f1654, [%r8+1544];
	fma.rn.f32 	%f1655, %f1654, %f1635, %f1621;
	fma.rn.f32 	%f1656, %f1654, %f1637, %f1622;
	fma.rn.f32 	%f1657, %f1654, %f1639, %f1623;
	fma.rn.f32 	%f1658, %f1654, %f1641, %f1624;
	fma.rn.f32 	%f1659, %f1654, %f1643, %f1625;
	fma.rn.f32 	%f1660, %f1654, %f1645, %f1626;
	ld.shared.f32 	%f1661, [%r8+1548];
	fma.rn.f32 	%f1662, %f1661, %f1635, %f1628;
	fma.rn.f32 	%f1663, %f1661, %f1637, %f1629;
	fma.rn.f32 	%f1664, %f1661, %f1639, %f1630;
	fma.rn.f32 	%f1665, %f1661, %f1641, %f1631;
	fma.rn.f32 	%f1666, %f1661, %f1643, %f1632;
	fma.rn.f32 	%f1667, %f1661, %f1645, %f1633;
	ld.shared.f32 	%f1668, [%r8+1792];
	ld.shared.f32 	%f1669, [%r15+28];
	fma.rn.f32 	%f1670, %f1668, %f1669, %f1636;
	ld.shared.f32 	%f1671, [%r15+156];
	fma.rn.f32 	%f1672, %f1668, %f1671, %f1638;
	ld.shared.f32 	%f1673, [%r15+284];
	fma.rn.f32 	%f1674, %f1668, %f1673, %f1640;
	ld.shared.f32 	%f1675, [%r15+412];
	fma.rn.f32 	%f1676, %f1668, %f1675, %f1642;
	ld.shared.f32 	%f1677, [%r15+540];
	fma.rn.f32 	%f1678, %f1668, %f1677, %f1644;
	ld.shared.f32 	%f1679, [%r15+668];
	fma.rn.f32 	%f1680, %f1668, %f1679, %f1646;
	ld.shared.f32 	%f1681, [%r8+1796];
	fma.rn.f32 	%f1682, %f1681, %f1669, %f1648;
	fma.rn.f32 	%f1683, %f1681, %f1671, %f1649;
	fma.rn.f32 	%f1684, %f1681, %f1673, %f1650;
	fma.rn.f32 	%f1685, %f1681, %f1675, %f1651;
	fma.rn.f32 	%f1686, %f1681, %f1677, %f1652;
	fma.rn.f32 	%f1687, %f1681, %f1679, %f1653;
	ld.shared.f32 	%f1688, [%r8+1800];
	fma.rn.f32 	%f1689, %f1688, %f1669, %f1655;
	fma.rn.f32 	%f1690, %f1688, %f1671, %f1656;
	fma.rn.f32 	%f1691, %f1688, %f1673, %f1657;
	fma.rn.f32 	%f1692, %f1688, %f1675, %f1658;
	fma.rn.f32 	%f1693, %f1688, %f1677, %f1659;
	fma.rn.f32 	%f1694, %f1688, %f1679, %f1660;
	ld.shared.f32 	%f1695, [%r8+1804];
	fma.rn.f32 	%f1696, %f1695, %f1669, %f1662;
	fma.rn.f32 	%f1697, %f1695, %f1671, %f1663;
	fma.rn.f32 	%f1698, %f1695, %f1673, %f1664;
	fma.rn.f32 	%f1699, %f1695, %f1675, %f1665;
	fma.rn.f32 	%f1700, %f1695, %f1677, %f1666;
	fma.rn.f32 	%f1701, %f1695, %f1679, %f1667;
	ld.shared.f32 	%f1702, [%r8+2048];
	ld.shared.f32 	%f1703, [%r15+32];
	fma.rn.f32 	%f1704, %f1702, %f1703, %f1670;
	ld.shared.f32 	%f1705, [%r15+160];
	fma.rn.f32 	%f1706, %f1702, %f1705, %f1672;
	ld.shared.f32 	%f1707, [%r15+288];
	fma.rn.f32 	%f1708, %f1702, %f1707, %f1674;
	ld.shared.f32 	%f1709, [%r15+416];
	fma.rn.f32 	%f1710, %f1702, %f1709, %f1676;
	ld.shared.f32 	%f1711, [%r15+544];
	fma.rn.f32 	%f1712, %f1702, %f1711, %f1678;
	ld.shared.f32 	%f1713, [%r15+672];
	fma.rn.f32 	%f1714, %f1702, %f1713, %f1680;
	ld.shared.f32 	%f1715, [%r8+2052];
	fma.rn.f32 	%f1716, %f1715, %f1703, %f1682;
	fma.rn.f32 	%f1717, %f1715, %f1705, %f1683;
	fma.rn.f32 	%f1718, %f1715, %f1707, %f1684;
	fma.rn.f32 	%f1719, %f1715, %f1709, %f1685;
	fma.rn.f32 	%f1720, %f1715, %f1711, %f1686;
	fma.rn.f32 	%f1721, %f1715, %f1713, %f1687;
	ld.shared.f32 	%f1722, [%r8+2056];
	fma.rn.f32 	%f1723, %f1722, %f1703, %f1689;
	fma.rn.f32 	%f1724, %f1722, %f1705, %f1690;
	fma.rn.f32 	%f1725, %f1722, %f1707, %f1691;
	fma.rn.f32 	%f1726, %f1722, %f1709, %f1692;
	fma.rn.f32 	%f1727, %f1722, %f1711, %f1693;
	fma.rn.f32 	%f1728, %f1722, %f1713, %f1694;
	ld.shared.f32 	%f1729, [%r8+2060];
	fma.rn.f32 	%f1730, %f1729, %f1703, %f1696;
	fma.rn.f32 	%f1731, %f1729, %f1705, %f1697;
	fma.rn.f32 	%f1732, %f1729, %f1707, %f1698;
	fma.rn.f32 	%f1733, %f1729, %f1709, %f1699;
	fma.rn.f32 	%f1734, %f1729, %f1711, %f1700;
	fma.rn.f32 	%f1735, %f1729, %f1713, %f1701;
	ld.shared.f32 	%f1736, [%r8+2304];
	ld.shared.f32 	%f1737, [%r15+36];
	fma.rn.f32 	%f1738, %f1736, %f1737, %f1704;
	ld.shared.f32 	%f1739, [%r15+164];
	fma.rn.f32 	%f1740, %f1736, %f1739, %f1706;
	ld.shared.f32 	%f1741, [%r15+292];
	fma.rn.f32 	%f1742, %f1736, %f1741, %f1708;
	ld.shared.f32 	%f1743, [%r15+420];
	fma.rn.f32 	%f1744, %f1736, %f1743, %f1710;
	ld.shared.f32 	%f1745, [%r15+548];
	fma.rn.f32 	%f1746, %f1736, %f1745, %f1712;
	ld.shared.f32 	%f1747, [%r15+676];
	fma.rn.f32 	%f1748, %f1736, %f1747, %f1714;
	ld.shared.f32 	%f1749, [%r8+2308];
	fma.rn.f32 	%f1750, %f1749, %f1737, %f1716;
	fma.rn.f32 	%f1751, %f1749, %f1739, %f1717;
	fma.rn.f32 	%f1752, %f1749, %f1741, %f1718;
	fma.rn.f32 	%f1753, %f1749, %f1743, %f1719;
	fma.rn.f32 	%f1754, %f1749, %f1745, %f1720;
	fma.rn.f32 	%f1755, %f1749, %f1747, %f1721;
	ld.shared.f32 	%f1756, [%r8+2312];
	fma.rn.f32 	%f1757, %f1756, %f1737, %f1723;
	fma.rn.f32 	%f1758, %f1756, %f1739, %f1724;
	fma.rn.f32 	%f1759, %f1756, %f1741, %f1725;
	fma.rn.f32 	%f1760, %f1756, %f1743, %f1726;
	fma.rn.f32 	%f1761, %f1756, %f1745, %f1727;
	fma.rn.f32 	%f1762, %f1756, %f1747, %f1728;
	ld.shared.f32 	%f1763, [%r8+2316];
	fma.rn.f32 	%f1764, %f1763, %f1737, %f1730;
	fma.rn.f32 	%f1765, %f1763, %f1739, %f1731;
	fma.rn.f32 	%f1766, %f1763, %f1741, %f1732;
	fma.rn.f32 	%f1767, %f1763, %f1743, %f1733;
	fma.rn.f32 	%f1768, %f1763, %f1745, %f1734;
	fma.rn.f32 	%f1769, %f1763, %f1747, %f1735;
	ld.shared.f32 	%f1770, [%r8+2560];
	ld.shared.f32 	%f1771, [%r15+40];
	fma.rn.f32 	%f1772, %f1770, %f1771, %f1738;
	ld.shared.f32 	%f1773, [%r15+168];
	fma.rn.f32 	%f1774, %f1770, %f1773, %f1740;
	ld.shared.f32 	%f1775, [%r15+296];
	fma.rn.f32 	%f1776, %f1770, %f1775, %f1742;
	ld.shared.f32 	%f1777, [%r15+424];
	fma.rn.f32 	%f1778, %f1770, %f1777, %f1744;
	ld.shared.f32 	%f1779, [%r15+552];
	fma.rn.f32 	%f1780, %f1770, %f1779, %f1746;
	ld.shared.f32 	%f1781, [%r15+680];
	fma.rn.f32 	%f1782, %f1770, %f1781, %f1748;
	ld.shared.f32 	%f1783, [%r8+2564];
	fma.rn.f32 	%f1784, %f1783, %f1771, %f1750;
	fma.rn.f32 	%f1785, %f1783, %f1773, %f1751;
	fma.rn.f32 	%f1786, %f1783, %f1775, %f1752;
	fma.rn.f32 	%f1787, %f1783, %f1777, %f1753;
	fma.rn.f32 	%f1788, %f1783, %f1779, %f1754;
	fma.rn.f32 	%f1789, %f1783, %f1781, %f1755;
	ld.shared.f32 	%f1790, [%r8+2568];
	fma.rn.f32 	%f1791, %f1790, %f1771, %f1757;
	fma.rn.f32 	%f1792, %f1790, %f1773, %f1758;
	fma.rn.f32 	%f1793, %f1790, %f1775, %f1759;
	fma.rn.f32 	%f1794, %f1790, %f1777, %f1760;
	fma.rn.f32 	%f1795, %f1790, %f1779, %f1761;
	fma.rn.f32 	%f1796, %f1790, %f1781, %f1762;
	ld.shared.f32 	%f1797, [%r8+2572];
	fma.rn.f32 	%f1798, %f1797, %f1771, %f1764;
	fma.rn.f32 	%f1799, %f1797, %f1773, %f1765;
	fma.rn.f32 	%f1800, %f1797, %f1775, %f1766;
	fma.rn.f32 	%f1801, %f1797, %f1777, %f1767;
	fma.rn.f32 	%f1802, %f1797, %f1779, %f1768;
	fma.rn.f32 	%f1803, %f1797, %f1781, %f1769;
	ld.shared.f32 	%f1804, [%r8+2816];
	ld.shared.f32 	%f1805, [%r15+44];
	fma.rn.f32 	%f1806, %f1804, %f1805, %f1772;
	ld.shared.f32 	%f1807, [%r15+172];
	fma.rn.f32 	%f1808, %f1804, %f1807, %f1774;
	ld.shared.f32 	%f1809, [%r15+300];
	fma.rn.f32 	%f1810, %f1804, %f1809, %f1776;
	ld.shared.f32 	%f1811, [%r15+428];
	fma.rn.f32 	%f1812, %f1804, %f1811, %f1778;
	ld.shared.f32 	%f1813, [%r15+556];
	fma.rn.f32 	%f1814, %f1804, %f1813, %f1780;
	ld.shared.f32 	%f1815, [%r15+684];
	fma.rn.f32 	%f1816, %f1804, %f1815, %f1782;
	ld.shared.f32 	%f1817, [%r8+2820];
	fma.rn.f32 	%f1818, %f1817, %f1805, %f1784;
	fma.rn.f32 	%f1819, %f1817, %f1807, %f1785;
	fma.rn.f32 	%f1820, %f1817, %f1809, %f1786;
	fma.rn.f32 	%f1821, %f1817, %f1811, %f1787;
	fma.rn.f32 	%f1822, %f1817, %f1813, %f1788;
	fma.rn.f32 	%f1823, %f1817, %f1815, %f1789;
	ld.shared.f32 	%f1824, [%r8+2824];
	fma.rn.f32 	%f1825, %f1824, %f1805, %f1791;
	fma.rn.f32 	%f1826, %f1824, %f1807, %f1792;
	fma.rn.f32 	%f1827, %f1824, %f1809, %f1793;
	fma.rn.f32 	%f1828, %f1824, %f1811, %f1794;
	fma.rn.f32 	%f1829, %f1824, %f1813, %f1795;
	fma.rn.f32 	%f1830, %f1824, %f1815, %f1796;
	ld.shared.f32 	%f1831, [%r8+2828];
	fma.rn.f32 	%f1832, %f1831, %f1805, %f1798;
	fma.rn.f32 	%f1833, %f1831, %f1807, %f1799;
	fma.rn.f32 	%f1834, %f1831, %f1809, %f1800;
	fma.rn.f32 	%f1835, %f1831, %f1811, %f1801;
	fma.rn.f32 	%f1836, %f1831, %f1813, %f1802;
	fma.rn.f32 	%f1837, %f1831, %f1815, %f1803;
	ld.shared.f32 	%f1838, [%r8+3072];
	ld.shared.f32 	%f1839, [%r15+48];
	fma.rn.f32 	%f1840, %f1838, %f1839, %f1806;
	ld.shared.f32 	%f1841, [%r15+176];
	fma.rn.f32 	%f1842, %f1838, %f1841, %f1808;
	ld.shared.f32 	%f1843, [%r15+304];
	fma.rn.f32 	%f1844, %f1838, %f1843, %f1810;
	ld.shared.f32 	%f1845, [%r15+432];
	fma.rn.f32 	%f1846, %f1838, %f1845, %f1812;
	ld.shared.f32 	%f1847, [%r15+560];
	fma.rn.f32 	%f1848, %f1838, %f1847, %f1814;
	ld.shared.f32 	%f1849, [%r15+688];
	fma.rn.f32 	%f1850, %f1838, %f1849, %f1816;
	ld.shared.f32 	%f1851, [%r8+3076];
	fma.rn.f32 	%f1852, %f1851, %f1839, %f1818;
	fma.rn.f32 	%f1853, %f1851, %f1841, %f1819;
	fma.rn.f32 	%f1854, %f1851, %f1843, %f1820;
	fma.rn.f32 	%f1855, %f1851, %f1845, %f1821;
	fma.rn.f32 	%f1856, %f1851, %f1847, %f1822;
	fma.rn.f32 	%f1857, %f1851, %f1849, %f1823;
	ld.shared.f32 	%f1858, [%r8+3080];
	fma.rn.f32 	%f1859, %f1858, %f1839, %f1825;
	fma.rn.f32 	%f1860, %f1858, %f1841, %f1826;
	fma.rn.f32 	%f1861, %f1858, %f1843, %f1827;
	fma.rn.f32 	%f1862, %f1858, %f1845, %f1828;
	fma.rn.f32 	%f1863, %f1858, %f1847, %f1829;
	fma.rn.f32 	%f1864, %f1858, %f1849, %f1830;
	ld.shared.f32 	%f1865, [%r8+3084];
	fma.rn.f32 	%f1866, %f1865, %f1839, %f1832;
	fma.rn.f32 	%f1867, %f1865, %f1841, %f1833;
	fma.rn.f32 	%f1868, %f1865, %f1843, %f1834;
	fma.rn.f32 	%f1869, %f1865, %f1845, %f1835;
	fma.rn.f32 	%f1870, %f1865, %f1847, %f1836;
	fma.rn.f32 	%f1871, %f1865, %f1849, %f1837;
	ld.shared.f32 	%f1872, [%r8+3328];
	ld.shared.f32 	%f1873, [%r15+52];
	fma.rn.f32 	%f1874, %f1872, %f1873, %f1840;
	ld.shared.f32 	%f1875, [%r15+180];
	fma.rn.f32 	%f1876, %f1872, %f1875, %f1842;
	ld.shared.f32 	%f1877, [%r15+308];
	fma.rn.f32 	%f1878, %f1872, %f1877, %f1844;
	ld.shared.f32 	%f1879, [%r15+436];
	fma.rn.f32 	%f1880, %f1872, %f1879, %f1846;
	ld.shared.f32 	%f1881, [%r15+564];
	fma.rn.f32 	%f1882, %f1872, %f1881, %f1848;
	ld.shared.f32 	%f1883, [%r15+692];
	fma.rn.f32 	%f1884, %f1872, %f1883, %f1850;
	ld.shared.f32 	%f1885, [%r8+3332];
	fma.rn.f32 	%f1886, %f1885, %f1873, %f1852;
	fma.rn.f32 	%f1887, %f1885, %f1875, %f1853;
	fma.rn.f32 	%f1888, %f1885, %f1877, %f1854;
	fma.rn.f32 	%f1889, %f1885, %f1879, %f1855;
	fma.rn.f32 	%f1890, %f1885, %f1881, %f1856;
	fma.rn.f32 	%f1891, %f1885, %f1883, %f1857;
	ld.shared.f32 	%f1892, [%r8+3336];
	fma.rn.f32 	%f1893, %f1892, %f1873, %f1859;
	fma.rn.f32 	%f1894, %f1892, %f1875, %f1860;
	fma.rn.f32 	%f1895, %f1892, %f1877, %f1861;
	fma.rn.f32 	%f1896, %f1892, %f1879, %f1862;
	fma.rn.f32 	%f1897, %f1892, %f1881, %f1863;
	fma.rn.f32 	%f1898, %f1892, %f1883, %f1864;
	ld.shared.f32 	%f1899, [%r8+3340];
	fma.rn.f32 	%f1900, %f1899, %f1873, %f1866;
	fma.rn.f32 	%f1901, %f1899, %f1875, %f1867;
	fma.rn.f32 	%f1902, %f1899, %f1877, %f1868;
	fma.rn.f32 	%f1903, %f1899, %f1879, %f1869;
	fma.rn.f32 	%f1904, %f1899, %f1881, %f1870;
	fma.rn.f32 	%f1905, %f1899, %f1883, %f1871;
	ld.shared.f32 	%f1906, [%r8+3584];
	ld.shared.f32 	%f1907, [%r15+56];
	fma.rn.f32 	%f1908, %f1906, %f1907, %f1874;
	ld.shared.f32 	%f1909, [%r15+184];
	fma.rn.f32 	%f1910, %f1906, %f1909, %f1876;
	ld.shared.f32 	%f1911, [%r15+312];
	fma.rn.f32 	%f1912, %f1906, %f1911, %f1878;
	ld.shared.f32 	%f1913, [%r15+440];
	fma.rn.f32 	%f1914, %f1906, %f1913, %f1880;
	ld.shared.f32 	%f1915, [%r15+568];
	fma.rn.f32 	%f1916, %f1906, %f1915, %f1882;
	ld.shared.f32 	%f1917, [%r15+696];
	fma.rn.f32 	%f1918, %f1906, %f1917, %f1884;
	ld.shared.f32 	%f1919, [%r8+3588];
	fma.rn.f32 	%f1920, %f1919, %f1907, %f1886;
	fma.rn.f32 	%f1921, %f1919, %f1909, %f1887;
	fma.rn.f32 	%f1922, %f1919, %f1911, %f1888;
	fma.rn.f32 	%f1923, %f1919, %f1913, %f1889;
	fma.rn.f32 	%f1924, %f1919, %f1915, %f1890;
	fma.rn.f32 	%f1925, %f1919, %f1917, %f1891;
	ld.shared.f32 	%f1926, [%r8+3592];
	fma.rn.f32 	%f1927, %f1926, %f1907, %f1893;
	fma.rn.f32 	%f1928, %f1926, %f1909, %f1894;
	fma.rn.f32 	%f1929, %f1926, %f1911, %f1895;
	fma.rn.f32 	%f1930, %f1926, %f1913, %f1896;
	fma.rn.f32 	%f1931, %f1926, %f1915, %f1897;
	fma.rn.f32 	%f1932, %f1926, %f1917, %f1898;
	ld.shared.f32 	%f1933, [%r8+3596];
	fma.rn.f32 	%f1934, %f1933, %f1907, %f1900;
	fma.rn.f32 	%f1935, %f1933, %f1909, %f1901;
	fma.rn.f32 	%f1936, %f1933, %f1911, %f1902;
	fma.rn.f32 	%f1937, %f1933, %f1913, %f1903;
	fma.rn.f32 	%f1938, %f1933, %f1915, %f1904;
	fma.rn.f32 	%f1939, %f1933, %f1917, %f1905;
	ld.shared.f32 	%f1940, [%r8+3840];
	ld.shared.f32 	%f1941, [%r15+60];
	fma.rn.f32 	%f1942, %f1940, %f1941, %f1908;
	ld.shared.f32 	%f1943, [%r15+188];
	fma.rn.f32 	%f1944, %f1940, %f1943, %f1910;
	ld.shared.f32 	%f1945, [%r15+316];
	fma.rn.f32 	%f1946, %f1940, %f1945, %f1912;
	ld.shared.f32 	%f1947, [%r15+444];
	fma.rn.f32 	%f1948, %f1940, %f1947, %f1914;
	ld.shared.f32 	%f1949, [%r15+572];
	fma.rn.f32 	%f1950, %f1940, %f1949, %f1916;
	ld.shared.f32 	%f1951, [%r15+700];
	fma.rn.f32 	%f1952, %f1940, %f1951, %f1918;
	ld.shared.f32 	%f1953, [%r8+3844];
	fma.rn.f32 	%f1954, %f1953, %f1941, %f1920;
	fma.rn.f32 	%f1955, %f1953, %f1943, %f1921;
	fma.rn.f32 	%f1956, %f1953, %f1945, %f1922;
	fma.rn.f32 	%f1957, %f1953, %f1947, %f1923;
	fma.rn.f32 	%f1958, %f1953, %f1949, %f1924;
	fma.rn.f32 	%f1959, %f1953, %f1951, %f1925;
	ld.shared.f32 	%f1960, [%r8+3848];
	fma.rn.f32 	%f1961, %f1960, %f1941, %f1927;
	fma.rn.f32 	%f1962, %f1960, %f1943, %f1928;
	fma.rn.f32 	%f1963, %f1960, %f1945, %f1929;
	fma.rn.f32 	%f1964, %f1960, %f1947, %f1930;
	fma.rn.f32 	%f1965, %f1960, %f1949, %f1931;
	fma.rn.f32 	%f1966, %f1960, %f1951, %f1932;
	ld.shared.f32 	%f1967, [%r8+3852];
	fma.rn.f32 	%f1968, %f1967, %f1941, %f1934;
	fma.rn.f32 	%f1969, %f1967, %f1943, %f1935;
	fma.rn.f32 	%f1970, %f1967, %f1945, %f1936;
	fma.rn.f32 	%f1971, %f1967, %f1947, %f1937;
	fma.rn.f32 	%f1972, %f1967, %f1949, %f1938;
	fma.rn.f32 	%f1973, %f1967, %f1951, %f1939;
	ld.shared.f32 	%f1974, [%r8+4096];
	ld.shared.f32 	%f1975, [%r15+64];
	fma.rn.f32 	%f1976, %f1974, %f1975, %f1942;
	ld.shared.f32 	%f1977, [%r15+192];
	fma.rn.f32 	%f1978, %f1974, %f1977, %f1944;
	ld.shared.f32 	%f1979, [%r15+320];
	fma.rn.f32 	%f1980, %f1974, %f1979, %f1946;
	ld.shared.f32 	%f1981, [%r15+448];
	fma.rn.f32 	%f1982, %f1974, %f1981, %f1948;
	ld.shared.f32 	%f1983, [%r15+576];
	fma.rn.f32 	%f1984, %f1974, %f1983, %f1950;
	ld.shared.f32 	%f1985, [%r15+704];
	fma.rn.f32 	%f1986, %f1974, %f1985, %f1952;
	ld.shared.f32 	%f1987, [%r8+4100];
	fma.rn.f32 	%f1988, %f1987, %f1975, %f1954;
	fma.rn.f32 	%f1989, %f1987, %f1977, %f1955;
	fma.rn.f32 	%f1990, %f1987, %f1979, %f1956;
	fma.rn.f32 	%f1991, %f1987, %f1981, %f1957;
	fma.rn.f32 	%f1992, %f1987, %f1983, %f1958;
	fma.rn.f32 	%f1993, %f1987, %f1985, %f1959;
	ld.shared.f32 	%f1994, [%r8+4104];
	fma.rn.f32 	%f1995, %f1994, %f1975, %f1961;
	fma.rn.f32 	%f1996, %f1994, %f1977, %f1962;
	fma.rn.f32 	%f1997, %f1994, %f1979, %f1963;
	fma.rn.f32 	%f1998, %f1994, %f1981, %f1964;
	fma.rn.f32 	%f1999, %f1994, %f1983, %f1965;
	fma.rn.f32 	%f2000, %f1994, %f1985, %f1966;
	ld.shared.f32 	%f2001, [%r8+4108];
	fma.rn.f32 	%f2002, %f2001, %f1975, %f1968;
	fma.rn.f32 	%f2003, %f2001, %f1977, %f1969;
	fma.rn.f32 	%f2004, %f2001, %f1979, %f1970;
	fma.rn.f32 	%f2005, %f2001, %f1981, %f1971;
	fma.rn.f32 	%f2006, %f2001, %f1983, %f1972;
	fma.rn.f32 	%f2007, %f2001, %f1985, %f1973;
	ld.shared.f32 	%f2008, [%r8+4352];
	ld.shared.f32 	%f2009, [%r15+68];
	fma.rn.f32 	%f2010, %f2008, %f2009, %f1976;
	ld.shared.f32 	%f2011, [%r15+196];
	fma.rn.f32 	%f2012, %f2008, %f2011, %f1978;
	ld.shared.f32 	%f2013, [%r15+324];
	fma.rn.f32 	%f2014, %f2008, %f2013, %f1980;
	ld.shared.f32 	%f2015, [%r15+452];
	fma.rn.f32 	%f2016, %f2008, %f2015, %f1982;
	ld.shared.f32 	%f2017, [%r15+580];
	fma.rn.f32 	%f2018, %f2008, %f2017, %f1984;
	ld.shared.f32 	%f2019, [%r15+708];
	fma.rn.f32 	%f2020, %f2008, %f2019, %f1986;
	ld.shared.f32 	%f2021, [%r8+4356];
	fma.rn.f32 	%f2022, %f2021, %f2009, %f1988;
	fma.rn.f32 	%f2023, %f2021, %f2011, %f1989;
	fma.rn.f32 	%f2024, %f2021, %f2013, %f1990;
	fma.rn.f32 	%f2025, %f2021, %f2015, %f1991;
	fma.rn.f32 	%f2026, %f2021, %f2017, %f1992;
	fma.rn.f32 	%f2027, %f2021, %f2019, %f1993;
	ld.shared.f32 	%f2028, [%r8+4360];
	fma.rn.f32 	%f2029, %f2028, %f2009, %f1995;
	fma.rn.f32 	%f2030, %f2028, %f2011, %f1996;
	fma.rn.f32 	%f2031, %f2028, %f2013, %f1997;
	fma.rn.f32 	%f2032, %f2028, %f2015, %f1998;
	fma.rn.f32 	%f2033, %f2028, %f2017, %f1999;
	fma.rn.f32 	%f2034, %f2028, %f2019, %f2000;
	ld.shared.f32 	%f2035, [%r8+4364];
	fma.rn.f32 	%f2036, %f2035, %f2009, %f2002;
	fma.rn.f32 	%f2037, %f2035, %f2011, %f2003;
	fma.rn.f32 	%f2038, %f2035, %f2013, %f2004;
	fma.rn.f32 	%f2039, %f2035, %f2015, %f2005;
	fma.rn.f32 	%f2040, %f2035, %f2017, %f2006;
	fma.rn.f32 	%f2041, %f2035, %f2019, %f2007;
	ld.shared.f32 	%f2042, [%r8+4608];
	ld.shared.f32 	%f2043, [%r15+72];
	fma.rn.f32 	%f2044, %f2042, %f2043, %f2010;
	ld.shared.f32 	%f2045, [%r15+200];
	fma.rn.f32 	%f2046, %f2042, %f2045, %f2012;
	ld.shared.f32 	%f2047, [%r15+328];
	fma.rn.f32 	%f2048, %f2042, %f2047, %f2014;
	ld.shared.f32 	%f2049, [%r15+456];
	fma.rn.f32 	%f2050, %f2042, %f2049, %f2016;
	ld.shared.f32 	%f2051, [%r15+584];
	fma.rn.f32 	%f2052, %f2042, %f2051, %f2018;
	ld.shared.f32 	%f2053, [%r15+712];
	fma.rn.f32 	%f2054, %f2042, %f2053, %f2020;
	ld.shared.f32 	%f2055, [%r8+4612];
	fma.rn.f32 	%f2056, %f2055, %f2043, %f2022;
	fma.rn.f32 	%f2057, %f2055, %f2045, %f2023;
	fma.rn.f32 	%f2058, %f2055, %f2047, %f2024;
	fma.rn.f32 	%f2059, %f2055, %f2049, %f2025;
	fma.rn.f32 	%f2060, %f2055, %f2051, %f2026;
	fma.rn.f32 	%f2061, %f2055, %f2053, %f2027;
	ld.shared.f32 	%f2062, [%r8+4616];
	fma.rn.f32 	%f2063, %f2062, %f2043, %f2029;
	fma.rn.f32 	%f2064, %f2062, %f2045, %f2030;
	fma.rn.f32 	%f2065, %f2062, %f2047, %f2031;
	fma.rn.f32 	%f2066, %f2062, %f2049, %f2032;
	fma.rn.f32 	%f2067, %f2062, %f2051, %f2033;
	fma.rn.f32 	%f2068, %f2062, %f2053, %f2034;
	ld.shared.f32 	%f2069, [%r8+4620];
	fma.rn.f32 	%f2070, %f2069, %f2043, %f2036;
	fma.rn.f32 	%f2071, %f2069, %f2045, %f2037;
	fma.rn.f32 	%f2072, %f2069, %f2047, %f2038;
	fma.rn.f32 	%f2073, %f2069, %f2049, %f2039;
	fma.rn.f32 	%f2074, %f2069, %f2051, %f2040;
	fma.rn.f32 	%f2075, %f2069, %f2053, %f2041;
	ld.shared.f32 	%f2076, [%r8+4864];
	ld.shared.f32 	%f2077, [%r15+76];
	fma.rn.f32 	%f2078, %f2076, %f2077, %f2044;
	ld.shared.f32 	%f2079, [%r15+204];
	fma.rn.f32 	%f2080, %f2076, %f2079, %f2046;
	ld.shared.f32 	%f2081, [%r15+332];
	fma.rn.f32 	%f2082, %f2076, %f2081, %f2048;
	ld.shared.f32 	%f2083, [%r15+460];
	fma.rn.f32 	%f2084, %f2076, %f2083, %f2050;
	ld.shared.f32 	%f2085, [%r15+588];
	fma.rn.f32 	%f2086, %f2076, %f2085, %f2052;
	ld.shared.f32 	%f2087, [%r15+716];
	fma.rn.f32 	%f2088, %f2076, %f2087, %f2054;
	ld.shared.f32 	%f2089, [%r8+4868];
	fma.rn.f32 	%f2090, %f2089, %f2077, %f2056;
	fma.rn.f32 	%f2091, %f2089, %f2079, %f2057;
	fma.rn.f32 	%f2092, %f2089, %f2081, %f2058;
	fma.rn.f32 	%f2093, %f2089, %f2083, %f2059;
	fma.rn.f32 	%f2094, %f2089, %f2085, %f2060;
	fma.rn.f32 	%f2095, %f2089, %f2087, %f2061;
	ld.shared.f32 	%f2096, [%r8+4872];
	fma.rn.f32 	%f2097, %f2096, %f2077, %f2063;
	fma.rn.f32 	%f2098, %f2096, %f2079, %f2064;
	fma.rn.f32 	%f2099, %f2096, %f2081, %f2065;
	fma.rn.f32 	%f2100, %f2096, %f2083, %f2066;
	fma.rn.f32 	%f2101, %f2096, %f2085, %f2067;
	fma.rn.f32 	%f2102, %f2096, %f2087, %f2068;
	ld.shared.f32 	%f2103, [%r8+4876];
	fma.rn.f32 	%f2104, %f2103, %f2077, %f2070;
	fma.rn.f32 	%f2105, %f2103, %f2079, %f2071;
	fma.rn.f32 	%f2106, %f2103, %f2081, %f2072;
	fma.rn.f32 	%f2107, %f2103, %f2083, %f2073;
	fma.rn.f32 	%f2108, %f2103, %f2085, %f2074;
	fma.rn.f32 	%f2109, %f2103, %f2087, %f2075;
	ld.shared.f32 	%f2110, [%r8+5120];
	ld.shared.f32 	%f2111, [%r15+80];
	fma.rn.f32 	%f2112, %f2110, %f2111, %f2078;
	ld.shared.f32 	%f2113, [%r15+208];
	fma.rn.f32 	%f2114, %f2110, %f2113, %f2080;
	ld.shared.f32 	%f2115, [%r15+336];
	fma.rn.f32 	%f2116, %f2110, %f2115, %f2082;
	ld.shared.f32 	%f2117, [%r15+464];
	fma.rn.f32 	%f2118, %f2110, %f2117, %f2084;
	ld.shared.f32 	%f2119, [%r15+592];
	fma.rn.f32 	%f2120, %f2110, %f2119, %f2086;
	ld.shared.f32 	%f2121, [%r15+720];
	fma.rn.f32 	%f2122, %f2110, %f2121, %f2088;
	ld.shared.f32 	%f2123, [%r8+5124];
	fma.rn.f32 	%f2124, %f2123, %f2111, %f2090;
	fma.rn.f32 	%f2125, %f2123, %f2113, %f2091;
	fma.rn.f32 	%f2126, %f2123, %f2115, %f2092;
	fma.rn.f32 	%f2127, %f2123, %f2117, %f2093;
	fma.rn.f32 	%f2128, %f2123, %f2119, %f2094;
	fma.rn.f32 	%f2129, %f2123, %f2121, %f2095;
	ld.shared.f32 	%f2130, [%r8+5128];
	fma.rn.f32 	%f2131, %f2130, %f2111, %f2097;
	fma.rn.f32 	%f2132, %f2130, %f2113, %f2098;
	fma.rn.f32 	%f2133, %f2130, %f2115, %f2099;
	fma.rn.f32 	%f2134, %f2130, %f2117, %f2100;
	fma.rn.f32 	%f2135, %f2130, %f2119, %f2101;
	fma.rn.f32 	%f2136, %f2130, %f2121, %f2102;
	ld.shared.f32 	%f2137, [%r8+5132];
	fma.rn.f32 	%f2138, %f2137, %f2111, %f2104;
	fma.rn.f32 	%f2139, %f2137, %f2113, %f2105;
	fma.rn.f32 	%f2140, %f2137, %f2115, %f2106;
	fma.rn.f32 	%f2141, %f2137, %f2117, %f2107;
	fma.rn.f32 	%f2142, %f2137, %f2119, %f2108;
	fma.rn.f32 	%f2143, %f2137, %f2121, %f2109;
	ld.shared.f32 	%f2144, [%r8+5376];
	ld.shared.f32 	%f2145, [%r15+84];
	fma.rn.f32 	%f2146, %f2144, %f2145, %f2112;
	ld.shared.f32 	%f2147, [%r15+212];
	fma.rn.f32 	%f2148, %f2144, %f2147, %f2114;
	ld.shared.f32 	%f2149, [%r15+340];
	fma.rn.f32 	%f2150, %f2144, %f2149, %f2116;
	ld.shared.f32 	%f2151, [%r15+468];
	fma.rn.f32 	%f2152, %f2144, %f2151, %f2118;
	ld.shared.f32 	%f2153, [%r15+596];
	fma.rn.f32 	%f2154, %f2144, %f2153, %f2120;
	ld.shared.f32 	%f2155, [%r15+724];
	fma.rn.f32 	%f2156, %f2144, %f2155, %f2122;
	ld.shared.f32 	%f2157, [%r8+5380];
	fma.rn.f32 	%f2158, %f2157, %f2145, %f2124;
	fma.rn.f32 	%f2159, %f2157, %f2147, %f2125;
	fma.rn.f32 	%f2160, %f2157, %f2149, %f2126;
	fma.rn.f32 	%f2161, %f2157, %f2151, %f2127;
	fma.rn.f32 	%f2162, %f2157, %f2153, %f2128;
	fma.rn.f32 	%f2163, %f2157, %f2155, %f2129;
	ld.shared.f32 	%f2164, [%r8+5384];
	fma.rn.f32 	%f2165, %f2164, %f2145, %f2131;
	fma.rn.f32 	%f2166, %f2164, %f2147, %f2132;
	fma.rn.f32 	%f2167, %f2164, %f2149, %f2133;
	fma.rn.f32 	%f2168, %f2164, %f2151, %f2134;
	fma.rn.f32 	%f2169, %f2164, %f2153, %f2135;
	fma.rn.f32 	%f2170, %f2164, %f2155, %f2136;
	ld.shared.f32 	%f2171, [%r8+5388];
	fma.rn.f32 	%f2172, %f2171, %f2145, %f2138;
	fma.rn.f32 	%f2173, %f2171, %f2147, %f2139;
	fma.rn.f32 	%f2174, %f2171, %f2149, %f2140;
	fma.rn.f32 	%f2175, %f2171, %f2151, %f2141;
	fma.rn.f32 	%f2176, %f2171, %f2153, %f2142;
	fma.rn.f32 	%f2177, %f2171, %f2155, %f2143;
	ld.shared.f32 	%f2178, [%r8+5632];
	ld.shared.f32 	%f2179, [%r15+88];
	fma.rn.f32 	%f2180, %f2178, %f2179, %f2146;
	ld.shared.f32 	%f2181, [%r15+216];
	fma.rn.f32 	%f2182, %f2178, %f2181, %f2148;
	ld.shared.f32 	%f2183, [%r15+344];
	fma.rn.f32 	%f2184, %f2178, %f2183, %f2150;
	ld.shared.f32 	%f2185, [%r15+472];
	fma.rn.f32 	%f2186, %f2178, %f2185, %f2152;
	ld.shared.f32 	%f2187, [%r15+600];
	fma.rn.f32 	%f2188, %f2178, %f2187, %f2154;
	ld.shared.f32 	%f2189, [%r15+728];
	fma.rn.f32 	%f2190, %f2178, %f2189, %f2156;
	ld.shared.f32 	%f2191, [%r8+5636];
	fma.rn.f32 	%f2192, %f2191, %f2179, %f2158;
	fma.rn.f32 	%f2193, %f2191, %f2181, %f2159;
	fma.rn.f32 	%f2194, %f2191, %f2183, %f2160;
	fma.rn.f32 	%f2195, %f2191, %f2185, %f2161;
	fma.rn.f32 	%f2196, %f2191, %f2187, %f2162;
	fma.rn.f32 	%f2197, %f2191, %f2189, %f2163;
	ld.shared.f32 	%f2198, [%r8+5640];
	fma.rn.f32 	%f2199, %f2198, %f2179, %f2165;
	fma.rn.f32 	%f2200, %f2198, %f2181, %f2166;
	fma.rn.f32 	%f2201, %f2198, %f2183, %f2167;
	fma.rn.f32 	%f2202, %f2198, %f2185, %f2168;
	fma.rn.f32 	%f2203, %f2198, %f2187, %f2169;
	fma.rn.f32 	%f2204, %f2198, %f2189, %f2170;
	ld.shared.f32 	%f2205, [%r8+5644];
	fma.rn.f32 	%f2206, %f2205, %f2179, %f2172;
	fma.rn.f32 	%f2207, %f2205, %f2181, %f2173;
	fma.rn.f32 	%f2208, %f2205, %f2183, %f2174;
	fma.rn.f32 	%f2209, %f2205, %f2185, %f2175;
	fma.rn.f32 	%f2210, %f2205, %f2187, %f2176;
	fma.rn.f32 	%f2211, %f2205, %f2189, %f2177;
	ld.shared.f32 	%f2212, [%r8+5888];
	ld.shared.f32 	%f2213, [%r15+92];
	fma.rn.f32 	%f2214, %f2212, %f2213, %f2180;
	ld.shared.f32 	%f2215, [%r15+220];
	fma.rn.f32 	%f2216, %f2212, %f2215, %f2182;
	ld.shared.f32 	%f2217, [%r15+348];
	fma.rn.f32 	%f2218, %f2212, %f2217, %f2184;
	ld.shared.f32 	%f2219, [%r15+476];
	fma.rn.f32 	%f2220, %f2212, %f2219, %f2186;
	ld.shared.f32 	%f2221, [%r15+604];
	fma.rn.f32 	%f2222, %f2212, %f2221, %f2188;
	ld.shared.f32 	%f2223, [%r15+732];
	fma.rn.f32 	%f2224, %f2212, %f2223, %f2190;
	ld.shared.f32 	%f2225, [%r8+5892];
	fma.rn.f32 	%f2226, %f2225, %f2213, %f2192;
	fma.rn.f32 	%f2227, %f2225, %f2215, %f2193;
	fma.rn.f32 	%f2228, %f2225, %f2217, %f2194;
	fma.rn.f32 	%f2229, %f2225, %f2219, %f2195;
	fma.rn.f32 	%f2230, %f2225, %f2221, %f2196;
	fma.rn.f32 	%f2231, %f2225, %f2223, %f2197;
	ld.shared.f32 	%f2232, [%r8+5896];
	fma.rn.f32 	%f2233, %f2232, %f2213, %f2199;
	fma.rn.f32 	%f2234, %f2232, %f2215, %f2200;
	fma.rn.f32 	%f2235, %f2232, %f2217, %f2201;
	fma.rn.f32 	%f2236, %f2232, %f2219, %f2202;
	fma.rn.f32 	%f2237, %f2232, %f2221, %f2203;
	fma.rn.f32 	%f2238, %f2232, %f2223, %f2204;
	ld.shared.f32 	%f2239, [%r8+5900];
	fma.rn.f32 	%f2240, %f2239, %f2213, %f2206;
	fma.rn.f32 	%f2241, %f2239, %f2215, %f2207;
	fma.rn.f32 	%f2242, %f2239, %f2217, %f2208;
	fma.rn.f32 	%f2243, %f2239, %f2219, %f2209;
	fma.rn.f32 	%f2244, %f2239, %f2221, %f2210;
	fma.rn.f32 	%f2245, %f2239, %f2223, %f2211;
	ld.shared.f32 	%f2246, [%r8+6144];
	ld.shared.f32 	%f2247, [%r15+96];
	fma.rn.f32 	%f2248, %f2246, %f2247, %f2214;
	ld.shared.f32 	%f2249, [%r15+224];
	fma.rn.f32 	%f2250, %f2246, %f2249, %f2216;
	ld.shared.f32 	%f2251, [%r15+352];
	fma.rn.f32 	%f2252, %f2246, %f2251, %f2218;
	ld.shared.f32 	%f2253, [%r15+480];
	fma.rn.f32 	%f2254, %f2246, %f2253, %f2220;
	ld.shared.f32 	%f2255, [%r15+608];
	fma.rn.f32 	%f2256, %f2246, %f2255, %f2222;
	ld.shared.f32 	%f2257, [%r15+736];
	fma.rn.f32 	%f2258, %f2246, %f2257, %f2224;
	ld.shared.f32 	%f2259, [%r8+6148];
	fma.rn.f32 	%f2260, %f2259, %f2247, %f2226;
	fma.rn.f32 	%f2261, %f2259, %f2249, %f2227;
	fma.rn.f32 	%f2262, %f2259, %f2251, %f2228;
	fma.rn.f32 	%f2263, %f2259, %f2253, %f2229;
	fma.rn.f32 	%f2264, %f2259, %f2255, %f2230;
	fma.rn.f32 	%f2265, %f2259, %f2257, %f2231;
	ld.shared.f32 	%f2266, [%r8+6152];
	fma.rn.f32 	%f2267, %f2266, %f2247, %f2233;
	fma.rn.f32 	%f2268, %f2266, %f2249, %f2234;
	fma.rn.f32 	%f2269, %f2266, %f2251, %f2235;
	fma.rn.f32 	%f2270, %f2266, %f2253, %f2236;
	fma.rn.f32 	%f2271, %f2266, %f2255, %f2237;
	fma.rn.f32 	%f2272, %f2266, %f2257, %f2238;
	ld.shared.f32 	%f2273, [%r8+6156];
	fma.rn.f32 	%f2274, %f2273, %f2247, %f2240;
	fma.rn.f32 	%f2275, %f2273, %f2249, %f2241;
	fma.rn.f32 	%f2276, %f2273, %f2251, %f2242;
	fma.rn.f32 	%f2277, %f2273, %f2253, %f2243;
	fma.rn.f32 	%f2278, %f2273, %f2255, %f2244;
	fma.rn.f32 	%f2279, %f2273, %f2257, %f2245;
	ld.shared.f32 	%f2280, [%r8+6400];
	ld.shared.f32 	%f2281, [%r15+100];
	fma.rn.f32 	%f2282, %f2280, %f2281, %f2248;
	ld.shared.f32 	%f2283, [%r15+228];
	fma.rn.f32 	%f2284, %f2280, %f2283, %f2250;
	ld.shared.f32 	%f2285, [%r15+356];
	fma.rn.f32 	%f2286, %f2280, %f2285, %f2252;
	ld.shared.f32 	%f2287, [%r15+484];
	fma.rn.f32 	%f2288, %f2280, %f2287, %f2254;
	ld.shared.f32 	%f2289, [%r15+612];
	fma.rn.f32 	%f2290, %f2280, %f2289, %f2256;
	ld.shared.f32 	%f2291, [%r15+740];
	fma.rn.f32 	%f2292, %f2280, %f2291, %f2258;
	ld.shared.f32 	%f2293, [%r8+6404];
	fma.rn.f32 	%f2294, %f2293, %f2281, %f2260;
	fma.rn.f32 	%f2295, %f2293, %f2283, %f2261;
	fma.rn.f32 	%f2296, %f2293, %f2285, %f2262;
	fma.rn.f32 	%f2297, %f2293, %f2287, %f2263;
	fma.rn.f32 	%f2298, %f2293, %f2289, %f2264;
	fma.rn.f32 	%f2299, %f2293, %f2291, %f2265;
	ld.shared.f32 	%f2300, [%r8+6408];
	fma.rn.f32 	%f2301, %f2300, %f2281, %f2267;
	fma.rn.f32 	%f2302, %f2300, %f2283, %f2268;
	fma.rn.f32 	%f2303, %f2300, %f2285, %f2269;
	fma.rn.f32 	%f2304, %f2300, %f2287, %f2270;
	fma.rn.f32 	%f2305, %f2300, %f2289, %f2271;
	fma.rn.f32 	%f2306, %f2300, %f2291, %f2272;
	ld.shared.f32 	%f2307, [%r8+6412];
	fma.rn.f32 	%f2308, %f2307, %f2281, %f2274;
	fma.rn.f32 	%f2309, %f2307, %f2283, %f2275;
	fma.rn.f32 	%f2310, %f2307, %f2285, %f2276;
	fma.rn.f32 	%f2311, %f2307, %f2287, %f2277;
	fma.rn.f32 	%f2312, %f2307, %f2289, %f2278;
	fma.rn.f32 	%f2313, %f2307, %f2291, %f2279;
	ld.shared.f32 	%f2314, [%r8+6656];
	ld.shared.f32 	%f2315, [%r15+104];
	fma.rn.f32 	%f2316, %f2314, %f2315, %f2282;
	ld.shared.f32 	%f2317, [%r15+232];
	fma.rn.f32 	%f2318, %f2314, %f2317, %f2284;
	ld.shared.f32 	%f2319, [%r15+360];
	fma.rn.f32 	%f2320, %f2314, %f2319, %f2286;
	ld.shared.f32 	%f2321, [%r15+488];
	fma.rn.f32 	%f2322, %f2314, %f2321, %f2288;
	ld.shared.f32 	%f2323, [%r15+616];
	fma.rn.f32 	%f2324, %f2314, %f2323, %f2290;
	ld.shared.f32 	%f2325, [%r15+744];
	fma.rn.f32 	%f2326, %f2314, %f2325, %f2292;
	ld.shared.f32 	%f2327, [%r8+6660];
	fma.rn.f32 	%f2328, %f2327, %f2315, %f2294;
	fma.rn.f32 	%f2329, %f2327, %f2317, %f2295;
	fma.rn.f32 	%f2330, %f2327, %f2319, %f2296;
	fma.rn.f32 	%f2331, %f2327, %f2321, %f2297;
	fma.rn.f32 	%f2332, %f2327, %f2323, %f2298;
	fma.rn.f32 	%f2333, %f2327, %f2325, %f2299;
	ld.shared.f32 	%f2334, [%r8+6664];
	fma.rn.f32 	%f2335, %f2334, %f2315, %f2301;
	fma.rn.f32 	%f2336, %f2334, %f2317, %f2302;
	fma.rn.f32 	%f2337, %f2334, %f2319, %f2303;
	fma.rn.f32 	%f2338, %f2334, %f2321, %f2304;
	fma.rn.f32 	%f2339, %f2334, %f2323, %f2305;
	fma.rn.f32 	%f2340, %f2334, %f2325, %f2306;
	ld.shared.f32 	%f2341, [%r8+6668];
	fma.rn.f32 	%f2342, %f2341, %f2315, %f2308;
	fma.rn.f32 	%f2343, %f2341, %f2317, %f2309;
	fma.rn.f32 	%f2344, %f2341, %f2319, %f2310;
	fma.rn.f32 	%f2345, %f2341, %f2321, %f2311;
	fma.rn.f32 	%f2346, %f2341, %f2323, %f2312;
	fma.rn.f32 	%f2347, %f2341, %f2325, %f2313;
	ld.shared.f32 	%f2348, [%r8+6912];
	ld.shared.f32 	%f2349, [%r15+108];
	fma.rn.f32 	%f2350, %f2348, %f2349, %f2316;
	ld.shared.f32 	%f2351, [%r15+236];
	fma.rn.f32 	%f2352, %f2348, %f2351, %f2318;
	ld.shared.f32 	%f2353, [%r15+364];
	fma.rn.f32 	%f2354, %f2348, %f2353, %f2320;
	ld.shared.f32 	%f2355, [%r15+492];
	fma.rn.f32 	%f2356, %f2348, %f2355, %f2322;
	ld.shared.f32 	%f2357, [%r15+620];
	fma.rn.f32 	%f2358, %f2348, %f2357, %f2324;
	ld.shared.f32 	%f2359, [%r15+748];
	fma.rn.f32 	%f2360, %f2348, %f2359, %f2326;
	ld.shared.f32 	%f2361, [%r8+6916];
	fma.rn.f32 	%f2362, %f2361, %f2349, %f2328;
	fma.rn.f32 	%f2363, %f2361, %f2351, %f2329;
	fma.rn.f32 	%f2364, %f2361, %f2353, %f2330;
	fma.rn.f32 	%f2365, %f2361, %f2355, %f2331;
	fma.rn.f32 	%f2366, %f2361, %f2357, %f2332;
	fma.rn.f32 	%f2367, %f2361, %f2359, %f2333;
	ld.shared.f32 	%f2368, [%r8+6920];
	fma.rn.f32 	%f2369, %f2368, %f2349, %f2335;
	fma.rn.f32 	%f2370, %f2368, %f2351, %f2336;
	fma.rn.f32 	%f2371, %f2368, %f2353, %f2337;
	fma.rn.f32 	%f2372, %f2368, %f2355, %f2338;
	fma.rn.f32 	%f2373, %f2368, %f2357, %f2339;
	fma.rn.f32 	%f2374, %f2368, %f2359, %f2340;
	ld.shared.f32 	%f2375, [%r8+6924];
	fma.rn.f32 	%f2376, %f2375, %f2349, %f2342;
	fma.rn.f32 	%f2377, %f2375, %f2351, %f2343;
	fma.rn.f32 	%f2378, %f2375, %f2353, %f2344;
	fma.rn.f32 	%f2379, %f2375, %f2355, %f2345;
	fma.rn.f32 	%f2380, %f2375, %f2357, %f2346;
	fma.rn.f32 	%f2381, %f2375, %f2359, %f2347;
	ld.shared.f32 	%f2382, [%r8+7168];
	ld.shared.f32 	%f2383, [%r15+112];
	fma.rn.f32 	%f2384, %f2382, %f2383, %f2350;
	ld.shared.f32 	%f2385, [%r15+240];
	fma.rn.f32 	%f2386, %f2382, %f2385, %f2352;
	ld.shared.f32 	%f2387, [%r15+368];
	fma.rn.f32 	%f2388, %f2382, %f2387, %f2354;
	ld.shared.f32 	%f2389, [%r15+496];
	fma.rn.f32 	%f2390, %f2382, %f2389, %f2356;
	ld.shared.f32 	%f2391, [%r15+624];
	fma.rn.f32 	%f2392, %f2382, %f2391, %f2358;
	ld.shared.f32 	%f2393, [%r15+752];
	fma.rn.f32 	%f2394, %f2382, %f2393, %f2360;
	ld.shared.f32 	%f2395, [%r8+7172];
	fma.rn.f32 	%f2396, %f2395, %f2383, %f2362;
	fma.rn.f32 	%f2397, %f2395, %f2385, %f2363;
	fma.rn.f32 	%f2398, %f2395, %f2387, %f2364;
	fma.rn.f32 	%f2399, %f2395, %f2389, %f2365;
	fma.rn.f32 	%f2400, %f2395, %f2391, %f2366;
	fma.rn.f32 	%f2401, %f2395, %f2393, %f2367;
	ld.shared.f32 	%f2402, [%r8+7176];
	fma.rn.f32 	%f2403, %f2402, %f2383, %f2369;
	fma.rn.f32 	%f2404, %f2402, %f2385, %f2370;
	fma.rn.f32 	%f2405, %f2402, %f2387, %f2371;
	fma.rn.f32 	%f2406, %f2402, %f2389, %f2372;
	fma.rn.f32 	%f2407, %f2402, %f2391, %f2373;
	fma.rn.f32 	%f2408, %f2402, %f2393, %f2374;
	ld.shared.f32 	%f2409, [%r8+7180];
	fma.rn.f32 	%f2410, %f2409, %f2383, %f2376;
	fma.rn.f32 	%f2411, %f2409, %f2385, %f2377;
	fma.rn.f32 	%f2412, %f2409, %f2387, %f2378;
	fma.rn.f32 	%f2413, %f2409, %f2389, %f2379;
	fma.rn.f32 	%f2414, %f2409, %f2391, %f2380;
	fma.rn.f32 	%f2415, %f2409, %f2393, %f2381;
	ld.shared.f32 	%f2416, [%r8+7424];
	ld.shared.f32 	%f2417, [%r15+116];
	fma.rn.f32 	%f2418, %f2416, %f2417, %f2384;
	ld.shared.f32 	%f2419, [%r15+244];
	fma.rn.f32 	%f2420, %f2416, %f2419, %f2386;
	ld.shared.f32 	%f2421, [%r15+372];
	fma.rn.f32 	%f2422, %f2416, %f2421, %f2388;
	ld.shared.f32 	%f2423, [%r15+500];
	fma.rn.f32 	%f2424, %f2416, %f2423, %f2390;
	ld.shared.f32 	%f2425, [%r15+628];
	fma.rn.f32 	%f2426, %f2416, %f2425, %f2392;
	ld.shared.f32 	%f2427, [%r15+756];
	fma.rn.f32 	%f2428, %f2416, %f2427, %f2394;
	ld.shared.f32 	%f2429, [%r8+7428];
	fma.rn.f32 	%f2430, %f2429, %f2417, %f2396;
	fma.rn.f32 	%f2431, %f2429, %f2419, %f2397;
	fma.rn.f32 	%f2432, %f2429, %f2421, %f2398;
	fma.rn.f32 	%f2433, %f2429, %f2423, %f2399;
	fma.rn.f32 	%f2434, %f2429, %f2425, %f2400;
	fma.rn.f32 	%f2435, %f2429, %f2427, %f2401;
	ld.shared.f32 	%f2436, [%r8+7432];
	fma.rn.f32 	%f2437, %f2436, %f2417, %f2403;
	fma.rn.f32 	%f2438, %f2436, %f2419, %f2404;
	fma.rn.f32 	%f2439, %f2436, %f2421, %f2405;
	fma.rn.f32 	%f2440, %f2436, %f2423, %f2406;
	fma.rn.f32 	%f2441, %f2436, %f2425, %f2407;
	fma.rn.f32 	%f2442, %f2436, %f2427, %f2408;
	ld.shared.f32 	%f2443, [%r8+7436];
	fma.rn.f32 	%f2444, %f2443, %f2417, %f2410;
	fma.rn.f32 	%f2445, %f2443, %f2419, %f2411;
	fma.rn.f32 	%f2446, %f2443, %f2421, %f2412;
	fma.rn.f32 	%f2447, %f2443, %f2423, %f2413;
	fma.rn.f32 	%f2448, %f2443, %f2425, %f2414;
	fma.rn.f32 	%f2449, %f2443, %f2427, %f2415;
	ld.shared.f32 	%f2450, [%r8+7680];
	ld.shared.f32 	%f2451, [%r15+120];
	fma.rn.f32 	%f2452, %f2450, %f2451, %f2418;
	ld.shared.f32 	%f2453, [%r15+248];
	fma.rn.f32 	%f2454, %f2450, %f2453, %f2420;
	ld.shared.f32 	%f2455, [%r15+376];
	fma.rn.f32 	%f2456, %f2450, %f2455, %f2422;
	ld.shared.f32 	%f2457, [%r15+504];
	fma.rn.f32 	%f2458, %f2450, %f2457, %f2424;
	ld.shared.f32 	%f2459, [%r15+632];
	fma.rn.f32 	%f2460, %f2450, %f2459, %f2426;
	ld.shared.f32 	%f2461, [%r15+760];
	fma.rn.f32 	%f2462, %f2450, %f2461, %f2428;
	ld.shared.f32 	%f2463, [%r8+7684];
	fma.rn.f32 	%f2464, %f2463, %f2451, %f2430;
	fma.rn.f32 	%f2465, %f2463, %f2453, %f2431;
	fma.rn.f32 	%f2466, %f2463, %f2455, %f2432;
	fma.rn.f32 	%f2467, %f2463, %f2457, %f2433;
	fma.rn.f32 	%f2468, %f2463, %f2459, %f2434;
	fma.rn.f32 	%f2469, %f2463, %f2461, %f2435;
	ld.shared.f32 	%f2470, [%r8+7688];
	fma.rn.f32 	%f2471, %f2470, %f2451, %f2437;
	fma.rn.f32 	%f2472, %f2470, %f2453, %f2438;
	fma.rn.f32 	%f2473, %f2470, %f2455, %f2439;
	fma.rn.f32 	%f2474, %f2470, %f2457, %f2440;
	fma.rn.f32 	%f2475, %f2470, %f2459, %f2441;
	fma.rn.f32 	%f2476, %f2470, %f2461, %f2442;
	ld.shared.f32 	%f2477, [%r8+7692];
	fma.rn.f32 	%f2478, %f2477, %f2451, %f2444;
	fma.rn.f32 	%f2479, %f2477, %f2453, %f2445;
	fma.rn.f32 	%f2480, %f2477, %f2455, %f2446;
	fma.rn.f32 	%f2481, %f2477, %f2457, %f2447;
	fma.rn.f32 	%f2482, %f2477, %f2459, %f2448;
	fma.rn.f32 	%f2483, %f2477, %f2461, %f2449;
	ld.shared.f32 	%f2484, [%r8+7936];
	ld.shared.f32 	%f2485, [%r15+124];
	fma.rn.f32 	%f133, %f2484, %f2485, %f2452;
	ld.shared.f32 	%f2486, [%r15+252];
	fma.rn.f32 	%f134, %f2484, %f2486, %f2454;
	ld.shared.f32 	%f2487, [%r15+380];
	fma.rn.f32 	%f135, %f2484, %f2487, %f2456;
	ld.shared.f32 	%f2488, [%r15+508];
	fma.rn.f32 	%f136, %f2484, %f2488, %f2458;
	ld.shared.f32 	%f2489, [%r15+636];
	fma.rn.f32 	%f137, %f2484, %f2489, %f2460;
	ld.shared.f32 	%f2490, [%r15+764];
	fma.rn.f32 	%f138, %f2484, %f2490, %f2462;
	ld.shared.f32 	%f2491, [%r8+7940];
	fma.rn.f32 	%f139, %f2491, %f2485, %f2464;
	fma.rn.f32 	%f140, %f2491, %f2486, %f2465;
	fma.rn.f32 	%f141, %f2491, %f2487, %f2466;
	fma.rn.f32 	%f142, %f2491, %f2488, %f2467;
	fma.rn.f32 	%f143, %f2491, %f2489, %f2468;
	fma.rn.f32 	%f144, %f2491, %f2490, %f2469;
	ld.shared.f32 	%f2492, [%r8+7944];
	fma.rn.f32 	%f145, %f2492, %f2485, %f2471;
	fma.rn.f32 	%f146, %f2492, %f2486, %f2472;
	fma.rn.f32 	%f147, %f2492, %f2487, %f2473;
	fma.rn.f32 	%f148, %f2492, %f2488, %f2474;
	fma.rn.f32 	%f149, %f2492, %f2489, %f2475;
	fma.rn.f32 	%f150, %f2492, %f2490, %f2476;
	ld.shared.f32 	%f2493, [%r8+7948];
	fma.rn.f32 	%f151, %f2493, %f2485, %f2478;
	fma.rn.f32 	%f152, %f2493, %f2486, %f2479;
	fma.rn.f32 	%f153, %f2493, %f2487, %f2480;
	fma.rn.f32 	%f154, %f2493, %f2488, %f2481;
	fma.rn.f32 	%f155, %f2493, %f2489, %f2482;
	fma.rn.f32 	%f156, %f2493, %f2490, %f2483;
	bar.sync 	0;
	@%p1 bra 	$L__BB0_199;
	ld.global.nc.f32 	%f4858, [%rd3+1048576];
	bra.uni 	$L__BB0_201;
$L__BB0_199:
	setp.gt.s32 	%p78, %r4, 4095;
	add.s32 	%r115, %r17, 64;
	setp.gt.u32 	%p79, %r115, 4095;
	mov.f32 	%f4858, 0f00000000;
	or.pred  	%p80, %p78, %p79;
	@%p80 bra 	$L__BB0_201;
	ld.global.nc.f32 	%f4858, [%rd3+1048576];
$L__BB0_201:
	st.shared.f32 	[%r9], %f4858;
	@%p1 bra 	$L__BB0_203;
	ld.global.nc.f32 	%f2495, [%rd3+1114112];
	st.shared.f32 	[%r9+1024], %f2495;
	bra.uni 	$L__BB0_206;
$L__BB0_203:
	setp.gt.s32 	%p81, %r4, 4095;
	add.s32 	%r116, %r17, 68;
	setp.gt.u32 	%p82, %r116, 4095;
	mov.f32 	%f4859, 0f00000000;
	or.pred  	%p83, %p81, %p82;
	@%p83 bra 	$L__BB0_205;
	ld.global.nc.f32 	%f4859, [%rd3+1114112];
$L__BB0_205:
	st.shared.f32 	[%r9+1024], %f4859;
$L__BB0_206:
	@%p1 bra 	$L__BB0_208;
	ld.global.nc.f32 	%f2497, [%rd3+1179648];
	st.shared.f32 	[%r9+2048], %f2497;
	bra.uni 	$L__BB0_211;
$L__BB0_208:
	setp.gt.s32 	%p84, %r4, 4095;
	add.s32 	%r117, %r17, 72;
	setp.gt.u32 	%p85, %r117, 4095;
	mov.f32 	%f4860, 0f00000000;
	or.pred  	%p86, %p84, %p85;
	@%p86 bra 	$L__BB0_210;
	ld.global.nc.f32 	%f4860, [%rd3+1179648];
$L__BB0_210:
	st.shared.f32 	[%r9+2048], %f4860;
$L__BB0_211:
	@%p1 bra 	$L__BB0_213;
	ld.global.nc.f32 	%f2499, [%rd3+1245184];
	st.shared.f32 	[%r9+3072], %f2499;
	bra.uni 	$L__BB0_216;
$L__BB0_213:
	setp.gt.s32 	%p87, %r4, 4095;
	add.s32 	%r118, %r17, 76;
	setp.gt.u32 	%p88, %r118, 4095;
	mov.f32 	%f4861, 0f00000000;
	or.pred  	%p89, %p87, %p88;
	@%p89 bra 	$L__BB0_215;
	ld.global.nc.f32 	%f4861, [%rd3+1245184];
$L__BB0_215:
	st.shared.f32 	[%r9+3072], %f4861;
$L__BB0_216:
	@%p1 bra 	$L__BB0_218;
	ld.global.nc.f32 	%f2501, [%rd3+1310720];
	st.shared.f32 	[%r9+4096], %f2501;
	bra.uni 	$L__BB0_221;
$L__BB0_218:
	setp.gt.s32 	%p90, %r4, 4095;
	add.s32 	%r119, %r17, 80;
	setp.gt.u32 	%p91, %r119, 4095;
	mov.f32 	%f4862, 0f00000000;
	or.pred  	%p92, %p90, %p91;
	@%p92 bra 	$L__BB0_220;
	ld.global.nc.f32 	%f4862, [%rd3+1310720];
$L__BB0_220:
	st.shared.f32 	[%r9+4096], %f4862;
$L__BB0_221:
	@%p1 bra 	$L__BB0_223;
	ld.global.nc.f32 	%f2503, [%rd3+1376256];
	st.shared.f32 	[%r9+5120], %f2503;
	bra.uni 	$L__BB0_226;
$L__BB0_223:
	setp.gt.s32 	%p93, %r4, 4095;
	add.s32 	%r120, %r17, 84;
	setp.gt.u32 	%p94, %r120, 4095;
	mov.f32 	%f4863, 0f00000000;
	or.pred  	%p95, %p93, %p94;
	@%p95 bra 	$L__BB0_225;
	ld.global.nc.f32 	%f4863, [%rd3+1376256];
$L__BB0_225:
	st.shared.f32 	[%r9+5120], %f4863;
$L__BB0_226:
	@%p1 bra 	$L__BB0_228;
	ld.global.nc.f32 	%f2505, [%rd3+1441792];
	st.shared.f32 	[%r9+6144], %f2505;
	bra.uni 	$L__BB0_231;
$L__BB0_228:
	setp.gt.s32 	%p96, %r4, 4095;
	add.s32 	%r121, %r17, 88;
	setp.gt.u32 	%p97, %r121, 4095;
	mov.f32 	%f4864, 0f00000000;
	or.pred  	%p98, %p96, %p97;
	@%p98 bra 	$L__BB0_230;
	ld.global.nc.f32 	%f4864, [%rd3+1441792];
$L__BB0_230:
	st.shared.f32 	[%r9+6144], %f4864;
$L__BB0_231:
	@%p1 bra 	$L__BB0_233;
	ld.global.nc.f32 	%f2507, [%rd3+1507328];
	st.shared.f32 	[%r9+7168], %f2507;
	bra.uni 	$L__BB0_236;
$L__BB0_233:
	setp.gt.s32 	%p99, %r4, 4095;
	add.s32 	%r122, %r17, 92;
	setp.gt.u32 	%p100, %r122, 4095;
	mov.f32 	%f4865, 0f00000000;
	or.pred  	%p101, %p99, %p100;
	@%p101 bra 	$L__BB0_235;
	ld.global.nc.f32 	%f4865, [%rd3+1507328];
$L__BB0_235:
	st.shared.f32 	[%r9+7168], %f4865;
$L__BB0_236:
	@%p1 bra 	$L__BB0_238;
	ld.global.nc.f32 	%f4866, [%rd5+256];
	bra.uni 	$L__BB0_240;
$L__BB0_238:
	setp.gt.u32 	%p102, %r6, 4095;
	mov.f32 	%f4866, 0f00000000;
	@%p102 bra 	$L__BB0_240;
	ld.global.nc.f32 	%f4866, [%rd5+256];
$L__BB0_240:
	st.shared.f32 	[%r10], %f4866;
	@%p1 bra 	$L__BB0_242;
	ld.global.nc.f32 	%f2510, [%rd6+256];
	st.shared.f32 	[%r10+1024], %f2510;
	bra.uni 	$L__BB0_245;
$L__BB0_242:
	setp.gt.u32 	%p103, %r6, 4087;
	mov.f32 	%f4867, 0f00000000;
	@%p103 bra 	$L__BB0_244;
	ld.global.nc.f32 	%f4867, [%rd6+256];
$L__BB0_244:
	st.shared.f32 	[%r10+1024], %f4867;
$L__BB0_245:
	@%p1 bra 	$L__BB0_247;
	ld.global.nc.f32 	%f2512, [%rd7+256];
	st.shared.f32 	[%r10+2048], %f2512;
	bra.uni 	$L__BB0_250;
$L__BB0_247:
	setp.gt.u32 	%p104, %r6, 4079;
	mov.f32 	%f4868, 0f00000000;
	@%p104 bra 	$L__BB0_249;
	ld.global.nc.f32 	%f4868, [%rd7+256];
$L__BB0_249:
	st.shared.f32 	[%r10+2048], %f4868;
$L__BB0_250:
	@%p1 bra 	$L__BB0_252;
	ld.global.nc.f32 	%f2514, [%rd8+256];
	st.shared.f32 	[%r10+3072], %f2514;
	bra.uni 	$L__BB0_255;
$L__BB0_252:
	setp.gt.u32 	%p105, %r6, 4071;
	mov.f32 	%f4869, 0f00000000;
	@%p105 bra 	$L__BB0_254;
	ld.global.nc.f32 	%f4869, [%rd8+256];
$L__BB0_254:
	st.shared.f32 	[%r10+3072], %f4869;
$L__BB0_255:
	@%p1 bra 	$L__BB0_257;
	ld.global.nc.f32 	%f2516, [%rd9+256];
	st.shared.f32 	[%r10+4096], %f2516;
	bra.uni 	$L__BB0_260;
$L__BB0_257:
	setp.gt.u32 	%p106, %r6, 4063;
	mov.f32 	%f4870, 0f00000000;
	@%p106 bra 	$L__BB0_259;
	ld.global.nc.f32 	%f4870, [%rd9+256];
$L__BB0_259:
	st.shared.f32 	[%r10+4096], %f4870;
$L__BB0_260:
	@%p1 bra 	$L__BB0_262;
	ld.global.nc.f32 	%f2518, [%rd10+256];
	st.shared.f32 	[%r10+5120], %f2518;
	bra.uni 	$L__BB0_265;
$L__BB0_262:
	setp.gt.u32 	%p107, %r6, 4055;
	mov.f32 	%f4871, 0f00000000;
	@%p107 bra 	$L__BB0_264;
	ld.global.nc.f32 	%f4871, [%rd10+256];
$L__BB0_264:
	st.shared.f32 	[%r10+5120], %f4871;
$L__BB0_265:
	@%p1 bra 	$L__BB0_267;
	ld.global.nc.f32 	%f2520, [%rd11+256];
	st.shared.f32 	[%r10+6144], %f2520;
	bra.uni 	$L__BB0_270;
$L__BB0_267:
	setp.gt.u32 	%p108, %r6, 4047;
	mov.f32 	%f4872, 0f00000000;
	@%p108 bra 	$L__BB0_269;
	ld.global.nc.f32 	%f4872, [%rd11+256];
$L__BB0_269:
	st.shared.f32 	[%r10+6144], %f4872;
$L__BB0_270:
	@%p1 bra 	$L__BB0_272;
	ld.global.nc.f32 	%f2522, [%rd12+256];
	st.shared.f32 	[%r10+7168], %f2522;
	bra.uni 	$L__BB0_275;
$L__BB0_272:
	setp.gt.u32 	%p109, %r6, 4039;
	mov.f32 	%f4873, 0f00000000;
	@%p109 bra 	$L__BB0_274;
	ld.global.nc.f32 	%f4873, [%rd12+256];
$L__BB0_274:
	st.shared.f32 	[%r10+7168], %f4873;
$L__BB0_275:
	@%p1 bra 	$L__BB0_277;
	ld.global.nc.f32 	%f2524, [%rd13+256];
	st.shared.f32 	[%r10+8192], %f2524;
	bra.uni 	$L__BB0_280;
$L__BB0_277:
	setp.gt.u32 	%p110, %r6, 4031;
	mov.f32 	%f4874, 0f00000000;
	@%p110 bra 	$L__BB0_279;
	ld.global.nc.f32 	%f4874, [%rd13+256];
$L__BB0_279:
	st.shared.f32 	[%r10+8192], %f4874;
$L__BB0_280:
	@%p1 bra 	$L__BB0_282;
	ld.global.nc.f32 	%f2526, [%rd14+256];
	st.shared.f32 	[%r10+9216], %f2526;
	bra.uni 	$L__BB0_285;
$L__BB0_282:
	setp.gt.u32 	%p111, %r6, 4023;
	mov.f32 	%f4875, 0f00000000;
	@%p111 bra 	$L__BB0_284;
	ld.global.nc.f32 	%f4875, [%rd14+256];
$L__BB0_284:
	st.shared.f32 	[%r10+9216], %f4875;
$L__BB0_285:
	@%p1 bra 	$L__BB0_287;
	ld.global.nc.f32 	%f2528, [%rd15+256];
	st.shared.f32 	[%r10+10240], %f2528;
	bra.uni 	$L__BB0_290;
$L__BB0_287:
	setp.gt.u32 	%p112, %r6, 4015;
	mov.f32 	%f4876, 0f00000000;
	@%p112 bra 	$L__BB0_289;
	ld.global.nc.f32 	%f4876, [%rd15+256];
$L__BB0_289:
	st.shared.f32 	[%r10+10240], %f4876;
$L__BB0_290:
	@%p1 bra 	$L__BB0_292;
	ld.global.nc.f32 	%f2530, [%rd16+256];
	st.shared.f32 	[%r10+11264], %f2530;
	bra.uni 	$L__BB0_295;
$L__BB0_292:
	setp.gt.u32 	%p113, %r6, 4007;
	mov.f32 	%f4877, 0f00000000;
	@%p113 bra 	$L__BB0_294;
	ld.global.nc.f32 	%f4877, [%rd16+256];
$L__BB0_294:
	st.shared.f32 	[%r10+11264], %f4877;
$L__BB0_295:
	bar.sync 	0;
	ld.shared.f32 	%f2532, [%r8];
	ld.shared.f32 	%f2533, [%r15];
	fma.rn.f32 	%f2534, %f2532, %f2533, %f133;
	ld.shared.f32 	%f2535, [%r15+128];
	fma.rn.f32 	%f2536, %f2532, %f2535, %f134;
	ld.shared.f32 	%f2537, [%r15+256];
	fma.rn.f32 	%f2538, %f2532, %f2537, %f135;
	ld.shared.f32 	%f2539, [%r15+384];
	fma.rn.f32 	%f2540, %f2532, %f2539, %f136;
	ld.shared.f32 	%f2541, [%r15+512];
	fma.rn.f32 	%f2542, %f2532, %f2541, %f137;
	ld.shared.f32 	%f2543, [%r15+640];
	fma.rn.f32 	%f2544, %f2532, %f2543, %f138;
	ld.shared.f32 	%f2545, [%r8+4];
	fma.rn.f32 	%f2546, %f2545, %f2533, %f139;
	fma.rn.f32 	%f2547, %f2545, %f2535, %f140;
	fma.rn.f32 	%f2548, %f2545, %f2537, %f141;
	fma.rn.f32 	%f2549, %f2545, %f2539, %f142;
	fma.rn.f32 	%f2550, %f2545, %f2541, %f143;
	fma.rn.f32 	%f2551, %f2545, %f2543, %f144;
	ld.shared.f32 	%f2552, [%r8+8];
	fma.rn.f32 	%f2553, %f2552, %f2533, %f145;
	fma.rn.f32 	%f2554, %f2552, %f2535, %f146;
	fma.rn.f32 	%f2555, %f2552, %f2537, %f147;
	fma.rn.f32 	%f2556, %f2552, %f2539, %f148;
	fma.rn.f32 	%f2557, %f2552, %f2541, %f149;
	fma.rn.f32 	%f2558, %f2552, %f2543, %f150;
	ld.shared.f32 	%f2559, [%r8+12];
	fma.rn.f32 	%f2560, %f2559, %f2533, %f151;
	fma.rn.f32 	%f2561, %f2559, %f2535, %f152;
	fma.rn.f32 	%f2562, %f2559, %f2537, %f153;
	fma.rn.f32 	%f2563, %f2559, %f2539, %f154;
	fma.rn.f32 	%f2564, %f2559, %f2541, %f155;
	fma.rn.f32 	%f2565, %f2559, %f2543, %f156;
	ld.shared.f32 	%f2566, [%r8+256];
	ld.shared.f32 	%f2567, [%r15+4];
	fma.rn.f32 	%f2568, %f2566, %f2567, %f2534;
	ld.shared.f32 	%f2569, [%r15+132];
	fma.rn.f32 	%f2570, %f2566, %f2569, %f2536;
	ld.shared.f32 	%f2571, [%r15+260];
	fma.rn.f32 	%f2572, %f2566, %f2571, %f2538;
	ld.shared.f32 	%f2573, [%r15+388];
	fma.rn.f32 	%f2574, %f2566, %f2573, %f2540;
	ld.shared.f32 	%f2575, [%r15+516];
	fma.rn.f32 	%f2576, %f2566, %f2575, %f2542;
	ld.shared.f32 	%f2577, [%r15+644];
	fma.rn.f32 	%f2578, %f2566, %f2577, %f2544;
	ld.shared.f32 	%f2579, [%r8+260];
	fma.rn.f32 	%f2580, %f2579, %f2567, %f2546;
	fma.rn.f32 	%f2581, %f2579, %f2569, %f2547;
	fma.rn.f32 	%f2582, %f2579, %f2571, %f2548;
	fma.rn.f32 	%f2583, %f2579, %f2573, %f2549;
	fma.rn.f32 	%f2584, %f2579, %f2575, %f2550;
	fma.rn.f32 	%f2585, %f2579, %f2577, %f2551;
	ld.shared.f32 	%f2586, [%r8+264];
	fma.rn.f32 	%f2587, %f2586, %f2567, %f2553;
	fma.rn.f32 	%f2588, %f2586, %f2569, %f2554;
	fma.rn.f32 	%f2589, %f2586, %f2571, %f2555;
	fma.rn.f32 	%f2590, %f2586, %f2573, %f2556;
	fma.rn.f32 	%f2591, %f2586, %f2575, %f2557;
	fma.rn.f32 	%f2592, %f2586, %f2577, %f2558;
	ld.shared.f32 	%f2593, [%r8+268];
	fma.rn.f32 	%f2594, %f2593, %f2567, %f2560;
	fma.rn.f32 	%f2595, %f2593, %f2569, %f2561;
	fma.rn.f32 	%f2596, %f2593, %f2571, %f2562;
	fma.rn.f32 	%f2597, %f2593, %f2573, %f2563;
	fma.rn.f32 	%f2598, %f2593, %f2575, %f2564;
	fma.rn.f32 	%f2599, %f2593, %f2577, %f2565;
	ld.shared.f32 	%f2600, [%r8+512];
	ld.shared.f32 	%f2601, [%r15+8];
	fma.rn.f32 	%f2602, %f2600, %f2601, %f2568;
	ld.shared.f32 	%f2603, [%r15+136];
	fma.rn.f32 	%f2604, %f2600, %f2603, %f2570;
	ld.shared.f32 	%f2605, [%r15+264];
	fma.rn.f32 	%f2606, %f2600, %f2605, %f2572;
	ld.shared.f32 	%f2607, [%r15+392];
	fma.rn.f32 	%f2608, %f2600, %f2607, %f2574;
	ld.shared.f32 	%f2609, [%r15+520];
	fma.rn.f32 	%f2610, %f2600, %f2609, %f2576;
	ld.shared.f32 	%f2611, [%r15+648];
	fma.rn.f32 	%f2612, %f2600, %f2611, %f2578;
	ld.shared.f32 	%f2613, [%r8+516];
	fma.rn.f32 	%f2614, %f2613, %f2601, %f2580;
	fma.rn.f32 	%f2615, %f2613, %f2603, %f2581;
	fma.rn.f32 	%f2616, %f2613, %f2605, %f2582;
	fma.rn.f32 	%f2617, %f2613, %f2607, %f2583;
	fma.rn.f32 	%f2618, %f2613, %f2609, %f2584;
	fma.rn.f32 	%f2619, %f2613, %f2611, %f2585;
	ld.shared.f32 	%f2620, [%r8+520];
	fma.rn.f32 	%f2621, %f2620, %f2601, %f2587;
	fma.rn.f32 	%f2622, %f2620, %f2603, %f2588;
	fma.rn.f32 	%f2623, %f2620, %f2605, %f2589;
	fma.rn.f32 	%f2624, %f2620, %f2607, %f2590;
	fma.rn.f32 	%f2625, %f2620, %f2609, %f2591;
	fma.rn.f32 	%f2626, %f2620, %f2611, %f2592;
	ld.shared.f32 	%f2627, [%r8+524];
	fma.rn.f32 	%f2628, %f2627, %f2601, %f2594;
	fma.rn.f32 	%f2629, %f2627, %f2603, %f2595;
	fma.rn.f32 	%f2630, %f2627, %f2605, %f2596;
	fma.rn.f32 	%f2631, %f2627, %f2607, %f2597;
	fma.rn.f32 	%f2632, %f2627, %f2609, %f2598;
	fma.rn.f32 	%f2633, %f2627, %f2611, %f2599;
	ld.shared.f32 	%f2634, [%r8+768];
	ld.shared.f32 	%f2635, [%r15+12];
	fma.rn.f32 	%f2636, %f2634, %f2635, %f2602;
	ld.shared.f32 	%f2637, [%r15+140];
	fma.rn.f32 	%f2638, %f2634, %f2637, %f2604;
	ld.shared.f32 	%f2639, [%r15+268];
	fma.rn.f32 	%f2640, %f2634, %f2639, %f2606;
	ld.shared.f32 	%f2641, [%r15+396];
	fma.rn.f32 	%f2642, %f2634, %f2641, %f2608;
	ld.shared.f32 	%f2643, [%r15+524];
	fma.rn.f32 	%f2644, %f2634, %f2643, %f2610;
	ld.shared.f32 	%f2645, [%r15+652];
	fma.rn.f32 	%f2646, %f2634, %f2645, %f2612;
	ld.shared.f32 	%f2647, [%r8+772];
	fma.rn.f32 	%f2648, %f2647, %f2635, %f2614;
	fma.rn.f32 	%f2649, %f2647, %f2637, %f2615;
	fma.rn.f32 	%f2650, %f2647, %f2639, %f2616;
	fma.rn.f32 	%f2651, %f2647, %f2641, %f2617;
	fma.rn.f32 	%f2652, %f2647, %f2643, %f2618;
	fma.rn.f32 	%f2653, %f2647, %f2645, %f2619;
	ld.shared.f32 	%f2654, [%r8+776];
	fma.rn.f32 	%f2655, %f2654, %f2635, %f2621;
	fma.rn.f32 	%f2656, %f2654, %f2637, %f2622;
	fma.rn.f32 	%f2657, %f2654, %f2639, %f2623;
	fma.rn.f32 	%f2658, %f2654, %f2641, %f2624;
	fma.rn.f32 	%f2659, %f2654, %f2643, %f2625;
	fma.rn.f32 	%f2660, %f2654, %f2645, %f2626;
	ld.shared.f32 	%f2661, [%r8+780];
	fma.rn.f32 	%f2662, %f2661, %f2635, %f2628;
	fma.rn.f32 	%f2663, %f2661, %f2637, %f2629;
	fma.rn.f32 	%f2664, %f2661, %f2639, %f2630;
	fma.rn.f32 	%f2665, %f2661, %f2641, %f2631;
	fma.rn.f32 	%f2666, %f2661, %f2643, %f2632;
	fma.rn.f32 	%f2667, %f2661, %f2645, %f2633;
	ld.shared.f32 	%f2668, [%r8+1024];
	ld.shared.f32 	%f2669, [%r15+16];
	fma.rn.f32 	%f2670, %f2668, %f2669, %f2636;
	ld.shared.f32 	%f2671, [%r15+144];
	fma.rn.f32 	%f2672, %f2668, %f2671, %f2638;
	ld.shared.f32 	%f2673, [%r15+272];
	fma.rn.f32 	%f2674, %f2668, %f2673, %f2640;
	ld.shared.f32 	%f2675, [%r15+400];
	fma.rn.f32 	%f2676, %f2668, %f2675, %f2642;
	ld.shared.f32 	%f2677, [%r15+528];
	fma.rn.f32 	%f2678, %f2668, %f2677, %f2644;
	ld.shared.f32 	%f2679, [%r15+656];
	fma.rn.f32 	%f2680, %f2668, %f2679, %f2646;
	ld.shared.f32 	%f2681, [%r8+1028];
	fma.rn.f32 	%f2682, %f2681, %f2669, %f2648;
	fma.rn.f32 	%f2683, %f2681, %f2671, %f2649;
	fma.rn.f32 	%f2684, %f2681, %f2673, %f2650;
	fma.rn.f32 	%f2685, %f2681, %f2675, %f2651;
	fma.rn.f32 	%f2686, %f2681, %f2677, %f2652;
	fma.rn.f32 	%f2687, %f2681, %f2679, %f2653;
	ld.shared.f32 	%f2688, [%r8+1032];
	fma.rn.f32 	%f2689, %f2688, %f2669, %f2655;
	fma.rn.f32 	%f2690, %f2688, %f2671, %f2656;
	fma.rn.f32 	%f2691, %f2688, %f2673, %f2657;
	fma.rn.f32 	%f2692, %f2688, %f2675, %f2658;
	fma.rn.f32 	%f2693, %f2688, %f2677, %f2659;
	fma.rn.f32 	%f2694, %f2688, %f2679, %f2660;
	ld.shared.f32 	%f2695, [%r8+1036];
	fma.rn.f32 	%f2696, %f2695, %f2669, %f2662;
	fma.rn.f32 	%f2697, %f2695, %f2671, %f2663;
	fma.rn.f32 	%f2698, %f2695, %f2673, %f2664;
	fma.rn.f32 	%f2699, %f2695, %f2675, %f2665;
	fma.rn.f32 	%f2700, %f2695, %f2677, %f2666;
	fma.rn.f32 	%f2701, %f2695, %f2679, %f2667;
	ld.shared.f32 	%f2702, [%r8+1280];
	ld.shared.f32 	%f2703, [%r15+20];
	fma.rn.f32 	%f2704, %f2702, %f2703, %f2670;
	ld.shared.f32 	%f2705, [%r15+148];
	fma.rn.f32 	%f2706, %f2702, %f2705, %f2672;
	ld.shared.f32 	%f2707, [%r15+276];
	fma.rn.f32 	%f2708, %f2702, %f2707, %f2674;
	ld.shared.f32 	%f2709, [%r15+404];
	fma.rn.f32 	%f2710, %f2702, %f2709, %f2676;
	ld.shared.f32 	%f2711, [%r15+532];
	fma.rn.f32 	%f2712, %f2702, %f2711, %f2678;
	ld.shared.f32 	%f2713, [%r15+660];
	fma.rn.f32 	%f2714, %f2702, %f2713, %f2680;
	ld.shared.f32 	%f2715, [%r8+1284];
	fma.rn.f32 	%f2716, %f2715, %f2703, %f2682;
	fma.rn.f32 	%f2717, %f2715, %f2705, %f2683;
	fma.rn.f32 	%f2718, %f2715, %f2707, %f2684;
	fma.rn.f32 	%f2719, %f2715, %f2709, %f2685;
	fma.rn.f32 	%f2720, %f2715, %f2711, %f2686;
	fma.rn.f32 	%f2721, %f2715, %f2713, %f2687;
	ld.shared.f32 	%f2722, [%r8+1288];
	fma.rn.f32 	%f2723, %f2722, %f2703, %f2689;
	fma.rn.f32 	%f2724, %f2722, %f2705, %f2690;
	fma.rn.f32 	%f2725, %f2722, %f2707, %f2691;
	fma.rn.f32 	%f2726, %f2722, %f2709, %f2692;
	fma.rn.f32 	%f2727, %f2722, %f2711, %f2693;
	fma.rn.f32 	%f2728, %f2722, %f2713, %f2694;
	ld.shared.f32 	%f2729, [%r8+1292];
	fma.rn.f32 	%f2730, %f2729, %f2703, %f2696;
	fma.rn.f32 	%f2731, %f2729, %f2705, %f2697;
	fma.rn.f32 	%f2732, %f2729, %f2707, %f2698;
	fma.rn.f32 	%f2733, %f2729, %f2709, %f2699;
	fma.rn.f32 	%f2734, %f2729, %f2711, %f2700;
	fma.rn.f32 	%f2735, %f2729, %f2713, %f2701;
	ld.shared.f32 	%f2736, [%r8+1536];
	ld.shared.f32 	%f2737, [%r15+24];
	fma.rn.f32 	%f2738, %f2736, %f2737, %f2704;
	ld.shared.f32 	%f2739, [%r15+152];
	fma.rn.f32 	%f2740, %f2736, %f2739, %f2706;
	ld.shared.f32 	%f2741, [%r15+280];
	fma.rn.f32 	%f2742, %f2736, %f2741, %f2708;
	ld.shared.f32 	%f2743, [%r15+408];
	fma.rn.f32 	%f2744, %f2736, %f2743, %f2710;
	ld.shared.f32 	%f2745, [%r15+536];
	fma.rn.f32 	%f2746, %f2736, %f2745, %f2712;
	ld.shared.f32 	%f2747, [%r15+664];
	fma.rn.f32 	%f2748, %f2736, %f2747, %f2714;
	ld.shared.f32 	%f2749, [%r8+1540];
	fma.rn.f32 	%f2750, %f2749, %f2737, %f2716;
	fma.rn.f32 	%f2751, %f2749, %f2739, %f2717;
	fma.rn.f32 	%f2752, %f2749, %f2741, %f2718;
	fma.rn.f32 	%f2753, %f2749, %f2743, %f2719;
	fma.rn.f32 	%f2754, %f2749, %f2745, %f2720;
	fma.rn.f32 	%f2755, %f2749, %f2747, %f2721;
	ld.shared.f32 	%f2756, [%r8+1544];
	fma.rn.f32 	%f2757, %f2756, %f2737, %f2723;
	fma.rn.f32 	%f2758, %f2756, %f2739, %f2724;
	fma.rn.f32 	%f2759, %f2756, %f2741, %f2725;
	fma.rn.f32 	%f2760, %f2756, %f2743, %f2726;
	fma.rn.f32 	%f2761, %f2756, %f2745, %f2727;
	fma.rn.f32 	%f2762, %f2756, %f2747, %f2728;
	ld.shared.f32 	%f2763, [%r8+1548];
	fma.rn.f32 	%f2764, %f2763, %f2737, %f2730;
	fma.rn.f32 	%f2765, %f2763, %f2739, %f2731;
	fma.rn.f32 	%f2766, %f2763, %f2741, %f2732;
	fma.rn.f32 	%f2767, %f2763, %f2743, %f2733;
	fma.rn.f32 	%f2768, %f2763, %f2745, %f2734;
	fma.rn.f32 	%f2769, %f2763, %f2747, %f2735;
	ld.shared.f32 	%f2770, [%r8+1792];
	ld.shared.f32 	%f2771, [%r15+28];
	fma.rn.f32 	%f2772, %f2770, %f2771, %f2738;
	ld.shared.f32 	%f2773, [%r15+156];
	fma.rn.f32 	%f2774, %f2770, %f2773, %f2740;
	ld.shared.f32 	%f2775, [%r15+284];
	fma.rn.f32 	%f2776, %f2770, %f2775, %f2742;
	ld.shared.f32 	%f2777, [%r15+412];
	fma.rn.f32 	%f2778, %f2770, %f2777, %f2744;
	ld.shared.f32 	%f2779, [%r15+540];
	fma.rn.f32 	%f2780, %f2770, %f2779, %f2746;
	ld.shared.f32 	%f2781, [%r15+668];
	fma.rn.f32 	%f2782, %f2770, %f2781, %f2748;
	ld.shared.f32 	%f2783, [%r8+1796];
	fma.rn.f32 	%f2784, %f2783, %f2771, %f2750;
	fma.rn.f32 	%f2785, %f2783, %f2773, %f2751;
	fma.rn.f32 	%f2786, %f2783, %f2775, %f2752;
	fma.rn.f32 	%f2787, %f2783, %f2777, %f2753;
	fma.rn.f32 	%f2788, %f2783, %f2779, %f2754;
	fma.rn.f32 	%f2789, %f2783, %f2781, %f2755;
	ld.shared.f32 	%f2790, [%r8+1800];
	fma.rn.f32 	%f2791, %f2790, %f2771, %f2757;
	fma.rn.f32 	%f2792, %f2790, %f2773, %f2758;
	fma.rn.f32 	%f2793, %f2790, %f2775, %f2759;
	fma.rn.f32 	%f2794, %f2790, %f2777, %f2760;
	fma.rn.f32 	%f2795, %f2790, %f2779, %f2761;
	fma.rn.f32 	%f2796, %f2790, %f2781, %f2762;
	ld.shared.f32 	%f2797, [%r8+1804];
	fma.rn.f32 	%f2798, %f2797, %f2771, %f2764;
	fma.rn.f32 	%f2799, %f2797, %f2773, %f2765;
	fma.rn.f32 	%f2800, %f2797, %f2775, %f2766;
	fma.rn.f32 	%f2801, %f2797, %f2777, %f2767;
	fma.rn.f32 	%f2802, %f2797, %f2779, %f2768;
	fma.rn.f32 	%f2803, %f2797, %f2781, %f2769;
	ld.shared.f32 	%f2804, [%r8+2048];
	ld.shared.f32 	%f2805, [%r15+32];
	fma.rn.f32 	%f2806, %f2804, %f2805, %f2772;
	ld.shared.f32 	%f2807, [%r15+160];
	fma.rn.f32 	%f2808, %f2804, %f2807, %f2774;
	ld.shared.f32 	%f2809, [%r15+288];
	fma.rn.f32 	%f2810, %f2804, %f2809, %f2776;
	ld.shared.f32 	%f2811, [%r15+416];
	fma.rn.f32 	%f2812, %f2804, %f2811, %f2778;
	ld.shared.f32 	%f2813, [%r15+544];
	fma.rn.f32 	%f2814, %f2804, %f2813, %f2780;
	ld.shared.f32 	%f2815, [%r15+672];
	fma.rn.f32 	%f2816, %f2804, %f2815, %f2782;
	ld.shared.f32 	%f2817, [%r8+2052];
	fma.rn.f32 	%f2818, %f2817, %f2805, %f2784;
	fma.rn.f32 	%f2819, %f2817, %f2807, %f2785;
	fma.rn.f32 	%f2820, %f2817, %f2809, %f2786;
	fma.rn.f32 	%f2821, %f2817, %f2811, %f2787;
	fma.rn.f32 	%f2822, %f2817, %f2813, %f2788;
	fma.rn.f32 	%f2823, %f2817, %f2815, %f2789;
	ld.shared.f32 	%f2824, [%r8+2056];
	fma.rn.f32 	%f2825, %f2824, %f2805, %f2791;
	fma.rn.f32 	%f2826, %f2824, %f2807, %f2792;
	fma.rn.f32 	%f2827, %f2824, %f2809, %f2793;
	fma.rn.f32 	%f2828, %f2824, %f2811, %f2794;
	fma.rn.f32 	%f2829, %f2824, %f2813, %f2795;
	fma.rn.f32 	%f2830, %f2824, %f2815, %f2796;
	ld.shared.f32 	%f2831, [%r8+2060];
	fma.rn.f32 	%f2832, %f2831, %f2805, %f2798;
	fma.rn.f32 	%f2833, %f2831, %f2807, %f2799;
	fma.rn.f32 	%f2834, %f2831, %f2809, %f2800;
	fma.rn.f32 	%f2835, %f2831, %f2811, %f2801;
	fma.rn.f32 	%f2836, %f2831, %f2813, %f2802;
	fma.rn.f32 	%f2837, %f2831, %f2815, %f2803;
	ld.shared.f32 	%f2838, [%r8+2304];
	ld.shared.f32 	%f2839, [%r15+36];
	fma.rn.f32 	%f2840, %f2838, %f2839, %f2806;
	ld.shared.f32 	%f2841, [%r15+164];
	fma.rn.f32 	%f2842, %f2838, %f2841, %f2808;
	ld.shared.f32 	%f2843, [%r15+292];
	fma.rn.f32 	%f2844, %f2838, %f2843, %f2810;
	ld.shared.f32 	%f2845, [%r15+420];
	fma.rn.f32 	%f2846, %f2838, %f2845, %f2812;
	ld.shared.f32 	%f2847, [%r15+548];
	fma.rn.f32 	%f2848, %f2838, %f2847, %f2814;
	ld.shared.f32 	%f2849, [%r15+676];
	fma.rn.f32 	%f2850, %f2838, %f2849, %f2816;
	ld.shared.f32 	%f2851, [%r8+2308];
	fma.rn.f32 	%f2852, %f2851, %f2839, %f2818;
	fma.rn.f32 	%f2853, %f2851, %f2841, %f2819;
	fma.rn.f32 	%f2854, %f2851, %f2843, %f2820;
	fma.rn.f32 	%f2855, %f2851, %f2845, %f2821;
	fma.rn.f32 	%f2856, %f2851, %f2847, %f2822;
	fma.rn.f32 	%f2857, %f2851, %f2849, %f2823;
	ld.shared.f32 	%f2858, [%r8+2312];
	fma.rn.f32 	%f2859, %f2858, %f2839, %f2825;
	fma.rn.f32 	%f2860, %f2858, %f2841, %f2826;
	fma.rn.f32 	%f2861, %f2858, %f2843, %f2827;
	fma.rn.f32 	%f2862, %f2858, %f2845, %f2828;
	fma.rn.f32 	%f2863, %f2858, %f2847, %f2829;
	fma.rn.f32 	%f2864, %f2858, %f2849, %f2830;
	ld.shared.f32 	%f2865, [%r8+2316];
	fma.rn.f32 	%f2866, %f2865, %f2839, %f2832;
	fma.rn.f32 	%f2867, %f2865, %f2841, %f2833;
	fma.rn.f32 	%f2868, %f2865, %f2843, %f2834;
	fma.rn.f32 	%f2869, %f2865, %f2845, %f2835;
	fma.rn.f32 	%f2870, %f2865, %f2847, %f2836;
	fma.rn.f32 	%f2871, %f2865, %f2849, %f2837;
	ld.shared.f32 	%f2872, [%r8+2560];
	ld.shared.f32 	%f2873, [%r15+40];
	fma.rn.f32 	%f2874, %f2872, %f2873, %f2840;
	ld.shared.f32 	%f2875, [%r15+168];
	fma.rn.f32 	%f2876, %f2872, %f2875, %f2842;
	ld.shared.f32 	%f2877, [%r15+296];
	fma.rn.f32 	%f2878, %f2872, %f2877, %f2844;
	ld.shared.f32 	%f2879, [%r15+424];
	fma.rn.f32 	%f2880, %f2872, %f2879, %f2846;
	ld.shared.f32 	%f2881, [%r15+552];
	fma.rn.f32 	%f2882, %f2872, %f2881, %f2848;
	ld.shared.f32 	%f2883, [%r15+680];
	fma.rn.f32 	%f2884, %f2872, %f2883, %f2850;
	ld.shared.f32 	%f2885, [%r8+2564];
	fma.rn.f32 	%f2886, %f2885, %f2873, %f2852;
	fma.rn.f32 	%f2887, %f2885, %f2875, %f2853;
	fma.rn.f32 	%f2888, %f2885, %f2877, %f2854;
	fma.rn.f32 	%f2889, %f2885, %f2879, %f2855;
	fma.rn.f32 	%f2890, %f2885, %f2881, %f2856;
	fma.rn.f32 	%f2891, %f2885, %f2883, %f2857;
	ld.shared.f32 	%f2892, [%r8+2568];
	fma.rn.f32 	%f2893, %f2892, %f2873, %f2859;
	fma.rn.f32 	%f2894, %f2892, %f2875, %f2860;
	fma.rn.f32 	%f2895, %f2892, %f2877, %f2861;
	fma.rn.f32 	%f2896, %f2892, %f2879, %f2862;
	fma.rn.f32 	%f2897, %f2892, %f2881, %f2863;
	fma.rn.f32 	%f2898, %f2892, %f2883, %f2864;
	ld.shared.f32 	%f2899, [%r8+2572];
	fma.rn.f32 	%f2900, %f2899, %f2873, %f2866;
	fma.rn.f32 	%f2901, %f2899, %f2875, %f2867;
	fma.rn.f32 	%f2902, %f2899, %f2877, %f2868;
	fma.rn.f32 	%f2903, %f2899, %f2879, %f2869;
	fma.rn.f32 	%f2904, %f2899, %f2881, %f2870;
	fma.rn.f32 	%f2905, %f2899, %f2883, %f2871;
	ld.shared.f32 	%f2906, [%r8+2816];
	ld.shared.f32 	%f2907, [%r15+44];
	fma.rn.f32 	%f2908, %f2906, %f2907, %f2874;
	ld.shared.f32 	%f2909, [%r15+172];
	fma.rn.f32 	%f2910, %f2906, %f2909, %f2876;
	ld.shared.f32 	%f2911, [%r15+300];
	fma.rn.f32 	%f2912, %f2906, %f2911, %f2878;
	ld.shared.f32 	%f2913, [%r15+428];
	fma.rn.f32 	%f2914, %f2906, %f2913, %f2880;
	ld.shared.f32 	%f2915, [%r15+556];
	fma.rn.f32 	%f2916, %f2906, %f2915, %f2882;
	ld.shared.f32 	%f2917, [%r15+684];
	fma.rn.f32 	%f2918, %f2906, %f2917, %f2884;
	ld.shared.f32 	%f2919, [%r8+2820];
	fma.rn.f32 	%f2920, %f2919, %f2907, %f2886;
	fma.rn.f32 	%f2921, %f2919, %f2909, %f2887;
	fma.rn.f32 	%f2922, %f2919, %f2911, %f2888;
	fma.rn.f32 	%f2923, %f2919, %f2913, %f2889;
	fma.rn.f32 	%f2924, %f2919, %f2915, %f2890;
	fma.rn.f32 	%f2925, %f2919, %f2917, %f2891;
	ld.shared.f32 	%f2926, [%r8+2824];
	fma.rn.f32 	%f2927, %f2926, %f2907, %f2893;
	fma.rn.f32 	%f2928, %f2926, %f2909, %f2894;
	fma.rn.f32 	%f2929, %f2926, %f2911, %f2895;
	fma.rn.f32 	%f2930, %f2926, %f2913, %f2896;
	fma.rn.f32 	%f2931, %f2926, %f2915, %f2897;
	fma.rn.f32 	%f2932, %f2926, %f2917, %f2898;
	ld.shared.f32 	%f2933, [%r8+2828];
	fma.rn.f32 	%f2934, %f2933, %f2907, %f2900;
	fma.rn.f32 	%f2935, %f2933, %f2909, %f2901;
	fma.rn.f32 	%f2936, %f2933, %f2911, %f2902;
	fma.rn.f32 	%f2937, %f2933, %f2913, %f2903;
	fma.rn.f32 	%f2938, %f2933, %f2915, %f2904;
	fma.rn.f32 	%f2939, %f2933, %f2917, %f2905;
	ld.shared.f32 	%f2940, [%r8+3072];
	ld.shared.f32 	%f2941, [%r15+48];
	fma.rn.f32 	%f2942, %f2940, %f2941, %f2908;
	ld.shared.f32 	%f2943, [%r15+176];
	fma.rn.f32 	%f2944, %f2940, %f2943, %f2910;
	ld.shared.f32 	%f2945, [%r15+304];
	fma.rn.f32 	%f2946, %f2940, %f2945, %f2912;
	ld.shared.f32 	%f2947, [%r15+432];
	fma.rn.f32 	%f2948, %f2940, %f2947, %f2914;
	ld.shared.f32 	%f2949, [%r15+560];
	fma.rn.f32 	%f2950, %f2940, %f2949, %f2916;
	ld.shared.f32 	%f2951, [%r15+688];
	fma.rn.f32 	%f2952, %f2940, %f2951, %f2918;
	ld.shared.f32 	%f2953, [%r8+3076];
	fma.rn.f32 	%f2954, %f2953, %f2941, %f2920;
	fma.rn.f32 	%f2955, %f2953, %f2943, %f2921;
	fma.rn.f32 	%f2956, %f2953, %f2945, %f2922;
	fma.rn.f32 	%f2957, %f2953, %f2947, %f2923;
	fma.rn.f32 	%f2958, %f2953, %f2949, %f2924;
	fma.rn.f32 	%f2959, %f2953, %f2951, %f2925;
	ld.shared.f32 	%f2960, [%r8+3080];
	fma.rn.f32 	%f2961, %f2960, %f2941, %f2927;
	fma.rn.f32 	%f2962, %f2960, %f2943, %f2928;
	fma.rn.f32 	%f2963, %f2960, %f2945, %f2929;
	fma.rn.f32 	%f2964, %f2960, %f2947, %f2930;
	fma.rn.f32 	%f2965, %f2960, %f2949, %f2931;
	fma.rn.f32 	%f2966, %f2960, %f2951, %f2932;
	ld.shared.f32 	%f2967, [%r8+3084];
	fma.rn.f32 	%f2968, %f2967, %f2941, %f2934;
	fma.rn.f32 	%f2969, %f2967, %f2943, %f2935;
	fma.rn.f32 	%f2970, %f2967, %f2945, %f2936;
	fma.rn.f32 	%f2971, %f2967, %f2947, %f2937;
	fma.rn.f32 	%f2972, %f2967, %f2949, %f2938;
	fma.rn.f32 	%f2973, %f2967, %f2951, %f2939;
	ld.shared.f32 	%f2974, [%r8+3328];
	ld.shared.f32 	%f2975, [%r15+52];
	fma.rn.f32 	%f2976, %f2974, %f2975, %f2942;
	ld.shared.f32 	%f2977, [%r15+180];
	fma.rn.f32 	%f2978, %f2974, %f2977, %f2944;
	ld.shared.f32 	%f2979, [%r15+308];
	fma.rn.f32 	%f2980, %f2974, %f2979, %f2946;
	ld.shared.f32 	%f2981, [%r15+436];
	fma.rn.f32 	%f2982, %f2974, %f2981, %f2948;
	ld.shared.f32 	%f2983, [%r15+564];
	fma.rn.f32 	%f2984, %f2974, %f2983, %f2950;
	ld.shared.f32 	%f2985, [%r15+692];
	fma.rn.f32 	%f2986, %f2974, %f2985, %f2952;
	ld.shared.f32 	%f2987, [%r8+3332];
	fma.rn.f32 	%f2988, %f2987, %f2975, %f2954;
	fma.rn.f32 	%f2989, %f2987, %f2977, %f2955;
	fma.rn.f32 	%f2990, %f2987, %f2979, %f2956;
	fma.rn.f32 	%f2991, %f2987, %f2981, %f2957;
	fma.rn.f32 	%f2992, %f2987, %f2983, %f2958;
	fma.rn.f32 	%f2993, %f2987, %f2985, %f2959;
	ld.shared.f32 	%f2994, [%r8+3336];
	fma.rn.f32 	%f2995, %f2994, %f2975, %f2961;
	fma.rn.f32 	%f2996, %f2994, %f2977, %f2962;
	fma.rn.f32 	%f2997, %f2994, %f2979, %f2963;
	fma.rn.f32 	%f2998, %f2994, %f2981, %f2964;
	fma.rn.f32 	%f2999, %f2994, %f2983, %f2965;
	fma.rn.f32 	%f3000, %f2994, %f2985, %f2966;
	ld.shared.f32 	%f3001, [%r8+3340];
	fma.rn.f32 	%f3002, %f3001, %f2975, %f2968;
	fma.rn.f32 	%f3003, %f3001, %f2977, %f2969;
	fma.rn.f32 	%f3004, %f3001, %f2979, %f2970;
	fma.rn.f32 	%f3005, %f3001, %f2981, %f2971;
	fma.rn.f32 	%f3006, %f3001, %f2983, %f2972;
	fma.rn.f32 	%f3007, %f3001, %f2985, %f2973;
	ld.shared.f32 	%f3008, [%r8+3584];
	ld.shared.f32 	%f3009, [%r15+56];
	fma.rn.f32 	%f3010, %f3008, %f3009, %f2976;
	ld.shared.f32 	%f3011, [%r15+184];
	fma.rn.f32 	%f3012, %f3008, %f3011, %f2978;
	ld.shared.f32 	%f3013, [%r15+312];
	fma.rn.f32 	%f3014, %f3008, %f3013, %f2980;
	ld.shared.f32 	%f3015, [%r15+440];
	fma.rn.f32 	%f3016, %f3008, %f3015, %f2982;
	ld.shared.f32 	%f3017, [%r15+568];
	fma.rn.f32 	%f3018, %f3008, %f3017, %f2984;
	ld.shared.f32 	%f3019, [%r15+696];
	fma.rn.f32 	%f3020, %f3008, %f3019, %f2986;
	ld.shared.f32 	%f3021, [%r8+3588];
	fma.rn.f32 	%f3022, %f3021, %f3009, %f2988;
	fma.rn.f32 	%f3023, %f3021, %f3011, %f2989;
	fma.rn.f32 	%f3024, %f3021, %f3013, %f2990;
	fma.rn.f32 	%f3025, %f3021, %f3015, %f2991;
	fma.rn.f32 	%f3026, %f3021, %f3017, %f2992;
	fma.rn.f32 	%f3027, %f3021, %f3019, %f2993;
	ld.shared.f32 	%f3028, [%r8+3592];
	fma.rn.f32 	%f3029, %f3028, %f3009, %f2995;
	fma.rn.f32 	%f3030, %f3028, %f3011, %f2996;
	fma.rn.f32 	%f3031, %f3028, %f3013, %f2997;
	fma.rn.f32 	%f3032, %f3028, %f3015, %f2998;
	fma.rn.f32 	%f3033, %f3028, %f3017, %f2999;
	fma.rn.f32 	%f3034, %f3028, %f3019, %f3000;
	ld.shared.f32 	%f3035, [%r8+3596];
	fma.rn.f32 	%f3036, %f3035, %f3009, %f3002;
	fma.rn.f32 	%f3037, %f3035, %f3011, %f3003;
	fma.rn.f32 	%f3038, %f3035, %f3013, %f3004;
	fma.rn.f32 	%f3039, %f3035, %f3015, %f3005;
	fma.rn.f32 	%f3040, %f3035, %f3017, %f3006;
	fma.rn.f32 	%f3041, %f3035, %f3019, %f3007;
	ld.shared.f32 	%f3042, [%r8+3840];
	ld.shared.f32 	%f3043, [%r15+60];
	fma.rn.f32 	%f3044, %f3042, %f3043, %f3010;
	ld.shared.f32 	%f3045, [%r15+188];
	fma.rn.f32 	%f3046, %f3042, %f3045, %f3012;
	ld.shared.f32 	%f3047, [%r15+316];
	fma.rn.f32 	%f3048, %f3042, %f3047, %f3014;
	ld.shared.f32 	%f3049, [%r15+444];
	fma.rn.f32 	%f3050, %f3042, %f3049, %f3016;
	ld.shared.f32 	%f3051, [%r15+572];
	fma.rn.f32 	%f3052, %f3042, %f3051, %f3018;
	ld.shared.f32 	%f3053, [%r15+700];
	fma.rn.f32 	%f3054, %f3042, %f3053, %f3020;
	ld.shared.f32 	%f3055, [%r8+3844];
	fma.rn.f32 	%f3056, %f3055, %f3043, %f3022;
	fma.rn.f32 	%f3057, %f3055, %f3045, %f3023;
	fma.rn.f32 	%f3058, %f3055, %f3047, %f3024;
	fma.rn.f32 	%f3059, %f3055, %f3049, %f3025;
	fma.rn.f32 	%f3060, %f3055, %f3051, %f3026;
	fma.rn.f32 	%f3061, %f3055, %f3053, %f3027;
	ld.shared.f32 	%f3062, [%r8+3848];
	fma.rn.f32 	%f3063, %f3062, %f3043, %f3029;
	fma.rn.f32 	%f3064, %f3062, %f3045, %f3030;
	fma.rn.f32 	%f3065, %f3062, %f3047, %f3031;
	fma.rn.f32 	%f3066, %f3062, %f3049, %f3032;
	fma.rn.f32 	%f3067, %f3062, %f3051, %f3033;
	fma.rn.f32 	%f3068, %f3062, %f3053, %f3034;
	ld.shared.f32 	%f3069, [%r8+3852];
	fma.rn.f32 	%f3070, %f3069, %f3043, %f3036;
	fma.rn.f32 	%f3071, %f3069, %f3045, %f3037;
	fma.rn.f32 	%f3072, %f3069, %f3047, %f3038;
	fma.rn.f32 	%f3073, %f3069, %f3049, %f3039;
	fma.rn.f32 	%f3074, %f3069, %f3051, %f3040;
	fma.rn.f32 	%f3075, %f3069, %f3053, %f3041;
	ld.shared.f32 	%f3076, [%r8+4096];
	ld.shared.f32 	%f3077, [%r15+64];
	fma.rn.f32 	%f3078, %f3076, %f3077, %f3044;
	ld.shared.f32 	%f3079, [%r15+192];
	fma.rn.f32 	%f3080, %f3076, %f3079, %f3046;
	ld.shared.f32 	%f3081, [%r15+320];
	fma.rn.f32 	%f3082, %f3076, %f3081, %f3048;
	ld.shared.f32 	%f3083, [%r15+448];
	fma.rn.f32 	%f3084, %f3076, %f3083, %f3050;
	ld.shared.f32 	%f3085, [%r15+576];
	fma.rn.f32 	%f3086, %f3076, %f3085, %f3052;
	ld.shared.f32 	%f3087, [%r15+704];
	fma.rn.f32 	%f3088, %f3076, %f3087, %f3054;
	ld.shared.f32 	%f3089, [%r8+4100];
	fma.rn.f32 	%f3090, %f3089, %f3077, %f3056;
	fma.rn.f32 	%f3091, %f3089, %f3079, %f3057;
	fma.rn.f32 	%f3092, %f3089, %f3081, %f3058;
	fma.rn.f32 	%f3093, %f3089, %f3083, %f3059;
	fma.rn.f32 	%f3094, %f3089, %f3085, %f3060;
	fma.rn.f32 	%f3095, %f3089, %f3087, %f3061;
	ld.shared.f32 	%f3096, [%r8+4104];
	fma.rn.f32 	%f3097, %f3096, %f3077, %f3063;
	fma.rn.f32 	%f3098, %f3096, %f3079, %f3064;
	fma.rn.f32 	%f3099, %f3096, %f3081, %f3065;
	fma.rn.f32 	%f3100, %f3096, %f3083, %f3066;
	fma.rn.f32 	%f3101, %f3096, %f3085, %f3067;
	fma.rn.f32 	%f3102, %f3096, %f3087, %f3068;
	ld.shared.f32 	%f3103, [%r8+4108];
	fma.rn.f32 	%f3104, %f3103, %f3077, %f3070;
	fma.rn.f32 	%f3105, %f3103, %f3079, %f3071;
	fma.rn.f32 	%f3106, %f3103, %f3081, %f3072;
	fma.rn.f32 	%f3107, %f3103, %f3083, %f3073;
	fma.rn.f32 	%f3108, %f3103, %f3085, %f3074;
	fma.rn.f32 	%f3109, %f3103, %f3087, %f3075;
	ld.shared.f32 	%f3110, [%r8+4352];
	ld.shared.f32 	%f3111, [%r15+68];
	fma.rn.f32 	%f3112, %f3110, %f3111, %f3078;
	ld.shared.f32 	%f3113, [%r15+196];
	fma.rn.f32 	%f3114, %f3110, %f3113, %f3080;
	ld.shared.f32 	%f3115, [%r15+324];
	fma.rn.f32 	%f3116, %f3110, %f3115, %f3082;
	ld.shared.f32 	%f3117, [%r15+452];
	fma.rn.f32 	%f3118, %f3110, %f3117, %f3084;
	ld.shared.f32 	%f3119, [%r15+580];
	fma.rn.f32 	%f3120, %f3110, %f3119, %f3086;
	ld.shared.f32 	%f3121, [%r15+708];
	fma.rn.f32 	%f3122, %f3110, %f3121, %f3088;
	ld.shared.f32 	%f3123, [%r8+4356];
	fma.rn.f32 	%f3124, %f3123, %f3111, %f3090;
	fma.rn.f32 	%f3125, %f3123, %f3113, %f3091;
	fma.rn.f32 	%f3126, %f3123, %f3115, %f3092;
	fma.rn.f32 	%f3127, %f3123, %f3117, %f3093;
	fma.rn.f32 	%f3128, %f3123, %f3119, %f3094;
	fma.rn.f32 	%f3129, %f3123, %f3121, %f3095;
	ld.shared.f32 	%f3130, [%r8+4360];
	fma.rn.f32 	%f3131, %f3130, %f3111, %f3097;
	fma.rn.f32 	%f3132, %f3130, %f3113, %f3098;
	fma.rn.f32 	%f3133, %f3130, %f3115, %f3099;
	fma.rn.f32 	%f3134, %f3130, %f3117, %f3100;
	fma.rn.f32 	%f3135, %f3130, %f3119, %f3101;
	fma.rn.f32 	%f3136, %f3130, %f3121, %f3102;
	ld.shared.f32 	%f3137, [%r8+4364];
	fma.rn.f32 	%f3138, %f3137, %f3111, %f3104;
	fma.rn.f32 	%f3139, %f3137, %f3113, %f3105;
	fma.rn.f32 	%f3140, %f3137, %f3115, %f3106;
	fma.rn.f32 	%f3141, %f3137, %f3117, %f3107;
	fma.rn.f32 	%f3142, %f3137, %f3119, %f3108;
	fma.rn.f32 	%f3143, %f3137, %f3121, %f3109;
	ld.shared.f32 	%f3144, [%r8+4608];
	ld.shared.f32 	%f3145, [%r15+72];
	fma.rn.f32 	%f3146, %f3144, %f3145, %f3112;
	ld.shared.f32 	%f3147, [%r15+200];
	fma.rn.f32 	%f3148, %f3144, %f3147, %f3114;
	ld.shared.f32 	%f3149, [%r15+328];
	fma.rn.f32 	%f3150, %f3144, %f3149, %f3116;
	ld.shared.f32 	%f3151, [%r15+456];
	fma.rn.f32 	%f3152, %f3144, %f3151, %f3118;
	ld.shared.f32 	%f3153, [%r15+584];
	fma.rn.f32 	%f3154, %f3144, %f3153, %f3120;
	ld.shared.f32 	%f3155, [%r15+712];
	fma.rn.f32 	%f3156, %f3144, %f3155, %f3122;
	ld.shared.f32 	%f3157, [%r8+4612];
	fma.rn.f32 	%f3158, %f3157, %f3145, %f3124;
	fma.rn.f32 	%f3159, %f3157, %f3147, %f3125;
	fma.rn.f32 	%f3160, %f3157, %f3149, %f3126;
	fma.rn.f32 	%f3161, %f3157, %f3151, %f3127;
	fma.rn.f32 	%f3162, %f3157, %f3153, %f3128;
	fma.rn.f32 	%f3163, %f3157, %f3155, %f3129;
	ld.shared.f32 	%f3164, [%r8+4616];
	fma.rn.f32 	%f3165, %f3164, %f3145, %f3131;
	fma.rn.f32 	%f3166, %f3164, %f3147, %f3132;
	fma.rn.f32 	%f3167, %f3164, %f3149, %f3133;
	fma.rn.f32 	%f3168, %f3164, %f3151, %f3134;
	fma.rn.f32 	%f3169, %f3164, %f3153, %f3135;
	fma.rn.f32 	%f3170, %f3164, %f3155, %f3136;
	ld.shared.f32 	%f3171, [%r8+4620];
	fma.rn.f32 	%f3172, %f3171, %f3145, %f3138;
	fma.rn.f32 	%f3173, %f3171, %f3147, %f3139;
	fma.rn.f32 	%f3174, %f3171, %f3149, %f3140;
	fma.rn.f32 	%f3175, %f3171, %f3151, %f3141;
	fma.rn.f32 	%f3176, %f3171, %f3153, %f3142;
	fma.rn.f32 	%f3177, %f3171, %f3155, %f3143;
	ld.shared.f32 	%f3178, [%r8+4864];
	ld.shared.f32 	%f3179, [%r15+76];
	fma.rn.f32 	%f3180, %f3178, %f3179, %f3146;
	ld.shared.f32 	%f3181, [%r15+204];
	fma.rn.f32 	%f3182, %f3178, %f3181, %f3148;
	ld.shared.f32 	%f3183, [%r15+332];
	fma.rn.f32 	%f3184, %f3178, %f3183, %f3150;
	ld.shared.f32 	%f3185, [%r15+460];
	fma.rn.f32 	%f3186, %f3178, %f3185, %f3152;
	ld.shared.f32 	%f3187, [%r15+588];
	fma.rn.f32 	%f3188, %f3178, %f3187, %f3154;
	ld.shared.f32 	%f3189, [%r15+716];
	fma.rn.f32 	%f3190, %f3178, %f3189, %f3156;
	ld.shared.f32 	%f3191, [%r8+4868];
	fma.rn.f32 	%f3192, %f3191, %f3179, %f3158;
	fma.rn.f32 	%f3193, %f3191, %f3181, %f3159;
	fma.rn.f32 	%f3194, %f3191, %f3183, %f3160;
	fma.rn.f32 	%f3195, %f3191, %f3185, %f3161;
	fma.rn.f32 	%f3196, %f3191, %f3187, %f3162;
	fma.rn.f32 	%f3197, %f3191, %f3189, %f3163;
	ld.shared.f32 	%f3198, [%r8+4872];
	fma.rn.f32 	%f3199, %f3198, %f3179, %f3165;
	fma.rn.f32 	%f3200, %f3198, %f3181, %f3166;
	fma.rn.f32 	%f3201, %f3198, %f3183, %f3167;
	fma.rn.f32 	%f3202, %f3198, %f3185, %f3168;
	fma.rn.f32 	%f3203, %f3198, %f3187, %f3169;
	fma.rn.f32 	%f3204, %f3198, %f3189, %f3170;
	ld.shared.f32 	%f3205, [%r8+4876];
	fma.rn.f32 	%f3206, %f3205, %f3179, %f3172;
	fma.rn.f32 	%f3207, %f3205, %f3181, %f3173;
	fma.rn.f32 	%f3208, %f3205, %f3183, %f3174;
	fma.rn.f32 	%f3209, %f3205, %f3185, %f3175;
	fma.rn.f32 	%f3210, %f3205, %f3187, %f3176;
	fma.rn.f32 	%f3211, %f3205, %f3189, %f3177;
	ld.shared.f32 	%f3212, [%r8+5120];
	ld.shared.f32 	%f3213, [%r15+80];
	fma.rn.f32 	%f3214, %f3212, %f3213, %f3180;
	ld.shared.f32 	%f3215, [%r15+208];
	fma.rn.f32 	%f3216, %f3212, %f3215, %f3182;
	ld.shared.f32 	%f3217, [%r15+336];
	fma.rn.f32 	%f3218, %f3212, %f3217, %f3184;
	ld.shared.f32 	%f3219, [%r15+464];
	fma.rn.f32 	%f3220, %f3212, %f3219, %f3186;
	ld.shared.f32 	%f3221, [%r15+592];
	fma.rn.f32 	%f3222, %f3212, %f3221, %f3188;
	ld.shared.f32 	%f3223, [%r15+720];
	fma.rn.f32 	%f3224, %f3212, %f3223, %f3190;
	ld.shared.f32 	%f3225, [%r8+5124];
	fma.rn.f32 	%f3226, %f3225, %f3213, %f3192;
	fma.rn.f32 	%f3227, %f3225, %f3215, %f3193;
	fma.rn.f32 	%f3228, %f3225, %f3217, %f3194;
	fma.rn.f32 	%f3229, %f3225, %f3219, %f3195;
	fma.rn.f32 	%f3230, %f3225, %f3221, %f3196;
	fma.rn.f32 	%f3231, %f3225, %f3223, %f3197;
	ld.shared.f32 	%f3232, [%r8+5128];
	fma.rn.f32 	%f3233, %f3232, %f3213, %f3199;
	fma.rn.f32 	%f3234, %f3232, %f3215, %f3200;
	fma.rn.f32 	%f3235, %f3232, %f3217, %f3201;
	fma.rn.f32 	%f3236, %f3232, %f3219, %f3202;
	fma.rn.f32 	%f3237, %f3232, %f3221, %f3203;
	fma.rn.f32 	%f3238, %f3232, %f3223, %f3204;
	ld.shared.f32 	%f3239, [%r8+5132];
	fma.rn.f32 	%f3240, %f3239, %f3213, %f3206;
	fma.rn.f32 	%f3241, %f3239, %f3215, %f3207;
	fma.rn.f32 	%f3242, %f3239, %f3217, %f3208;
	fma.rn.f32 	%f3243, %f3239, %f3219, %f3209;
	fma.rn.f32 	%f3244, %f3239, %f3221, %f3210;
	fma.rn.f32 	%f3245, %f3239, %f3223, %f3211;
	ld.shared.f32 	%f3246, [%r8+5376];
	ld.shared.f32 	%f3247, [%r15+84];
	fma.rn.f32 	%f3248, %f3246, %f3247, %f3214;
	ld.shared.f32 	%f3249, [%r15+212];
	fma.rn.f32 	%f3250, %f3246, %f3249, %f3216;
	ld.shared.f32 	%f3251, [%r15+340];
	fma.rn.f32 	%f3252, %f3246, %f3251, %f3218;
	ld.shared.f32 	%f3253, [%r15+468];
	fma.rn.f32 	%f3254, %f3246, %f3253, %f3220;
	ld.shared.f32 	%f3255, [%r15+596];
	fma.rn.f32 	%f3256, %f3246, %f3255, %f3222;
	ld.shared.f32 	%f3257, [%r15+724];
	fma.rn.f32 	%f3258, %f3246, %f3257, %f3224;
	ld.shared.f32 	%f3259, [%r8+5380];
	fma.rn.f32 	%f3260, %f3259, %f3247, %f3226;
	fma.rn.f32 	%f3261, %f3259, %f3249, %f3227;
	fma.rn.f32 	%f3262, %f3259, %f3251, %f3228;
	fma.rn.f32 	%f3263, %f3259, %f3253, %f3229;
	fma.rn.f32 	%f3264, %f3259, %f3255, %f3230;
	fma.rn.f32 	%f3265, %f3259, %f3257, %f3231;
	ld.shared.f32 	%f3266, [%r8+5384];
	fma.rn.f32 	%f3267, %f3266, %f3247, %f3233;
	fma.rn.f32 	%f3268, %f3266, %f3249, %f3234;
	fma.rn.f32 	%f3269, %f3266, %f3251, %f3235;
	fma.rn.f32 	%f3270, %f3266, %f3253, %f3236;
	fma.rn.f32 	%f3271, %f3266, %f3255, %f3237;
	fma.rn.f32 	%f3272, %f3266, %f3257, %f3238;
	ld.shared.f32 	%f3273, [%r8+5388];
	fma.rn.f32 	%f3274, %f3273, %f3247, %f3240;
	fma.rn.f32 	%f3275, %f3273, %f3249, %f3241;
	fma.rn.f32 	%f3276, %f3273, %f3251, %f3242;
	fma.rn.f32 	%f3277, %f3273, %f3253, %f3243;
	fma.rn.f32 	%f3278, %f3273, %f3255, %f3244;
	fma.rn.f32 	%f3279, %f3273, %f3257, %f3245;
	ld.shared.f32 	%f3280, [%r8+5632];
	ld.shared.f32 	%f3281, [%r15+88];
	fma.rn.f32 	%f3282, %f3280, %f3281, %f3248;
	ld.shared.f32 	%f3283, [%r15+216];
	fma.rn.f32 	%f3284, %f3280, %f3283, %f3250;
	ld.shared.f32 	%f3285, [%r15+344];
	fma.rn.f32 	%f3286, %f3280, %f3285, %f3252;
	ld.shared.f32 	%f3287, [%r15+472];
	fma.rn.f32 	%f3288, %f3280, %f3287, %f3254;
	ld.shared.f32 	%f3289, [%r15+600];
	fma.rn.f32 	%f3290, %f3280, %f3289, %f3256;
	ld.shared.f32 	%f3291, [%r15+728];
	fma.rn.f32 	%f3292, %f3280, %f3291, %f3258;
	ld.shared.f32 	%f3293, [%r8+5636];
	fma.rn.f32 	%f3294, %f3293, %f3281, %f3260;
	fma.rn.f32 	%f3295, %f3293, %f3283, %f3261;
	fma.rn.f32 	%f3296, %f3293, %f3285, %f3262;
	fma.rn.f32 	%f3297, %f3293, %f3287, %f3263;
	fma.rn.f32 	%f3298, %f3293, %f3289, %f3264;
	fma.rn.f32 	%f3299, %f3293, %f3291, %f3265;
	ld.shared.f32 	%f3300, [%r8+5640];
	fma.rn.f32 	%f3301, %f3300, %f3281, %f3267;
	fma.rn.f32 	%f3302, %f3300, %f3283, %f3268;
	fma.rn.f32 	%f3303, %f3300, %f3285, %f3269;
	fma.rn.f32 	%f3304, %f3300, %f3287, %f3270;
	fma.rn.f32 	%f3305, %f3300, %f3289, %f3271;
	fma.rn.f32 	%f3306, %f3300, %f3291, %f3272;
	ld.shared.f32 	%f3307, [%r8+5644];
	fma.rn.f32 	%f3308, %f3307, %f3281, %f3274;
	fma.rn.f32 	%f3309, %f3307, %f3283, %f3275;
	fma.rn.f32 	%f3310, %f3307, %f3285, %f3276;
	fma.rn.f32 	%f3311, %f3307, %f3287, %f3277;
	fma.rn.f32 	%f3312, %f3307, %f3289, %f3278;
	fma.rn.f32 	%f3313, %f3307, %f3291, %f3279;
	ld.shared.f32 	%f3314, [%r8+5888];
	ld.shared.f32 	%f3315, [%r15+92];
	fma.rn.f32 	%f3316, %f3314, %f3315, %f3282;
	ld.shared.f32 	%f3317, [%r15+220];
	fma.rn.f32 	%f3318, %f3314, %f3317, %f3284;
	ld.shared.f32 	%f3319, [%r15+348];
	fma.rn.f32 	%f3320, %f3314, %f3319, %f3286;
	ld.shared.f32 	%f3321, [%r15+476];
	fma.rn.f32 	%f3322, %f3314, %f3321, %f3288;
	ld.shared.f32 	%f3323, [%r15+604];
	fma.rn.f32 	%f3324, %f3314, %f3323, %f3290;
	ld.shared.f32 	%f3325, [%r15+732];
	fma.rn.f32 	%f3326, %f3314, %f3325, %f3292;
	ld.shared.f32 	%f3327, [%r8+5892];
	fma.rn.f32 	%f3328, %f3327, %f3315, %f3294;
	fma.rn.f32 	%f3329, %f3327, %f3317, %f3295;
	fma.rn.f32 	%f3330, %f3327, %f3319, %f3296;
	fma.rn.f32 	%f3331, %f3327, %f3321, %f3297;
	fma.rn.f32 	%f3332, %f3327, %f3323, %f3298;
	fma.rn.f32 	%f3333, %f3327, %f3325, %f3299;
	ld.shared.f32 	%f3334, [%r8+5896];
	fma.rn.f32 	%f3335, %f3334, %f3315, %f3301;
	fma.rn.f32 	%f3336, %f3334, %f3317, %f3302;
	fma.rn.f32 	%f3337, %f3334, %f3319, %f3303;
	fma.rn.f32 	%f3338, %f3334, %f3321, %f3304;
	fma.rn.f32 	%f3339, %f3334, %f3323, %f3305;
	fma.rn.f32 	%f3340, %f3334, %f3325, %f3306;
	ld.shared.f32 	%f3341, [%r8+5900];
	fma.rn.f32 	%f3342, %f3341, %f3315, %f3308;
	fma.rn.f32 	%f3343, %f3341, %f3317, %f3309;
	fma.rn.f32 	%f3344, %f3341, %f3319, %f3310;
	fma.rn.f32 	%f3345, %f3341, %f3321, %f3311;
	fma.rn.f32 	%f3346, %f3341, %f3323, %f3312;
	fma.rn.f32 	%f3347, %f3341, %f3325, %f3313;
	ld.shared.f32 	%f3348, [%r8+6144];
	ld.shared.f32 	%f3349, [%r15+96];
	fma.rn.f32 	%f3350, %f3348, %f3349, %f3316;
	ld.shared.f32 	%f3351, [%r15+224];
	fma.rn.f32 	%f3352, %f3348, %f3351, %f3318;
	ld.shared.f32 	%f3353, [%r15+352];
	fma.rn.f32 	%f3354, %f3348, %f3353, %f3320;
	ld.shared.f32 	%f3355, [%r15+480];
	fma.rn.f32 	%f3356, %f3348, %f3355, %f3322;
	ld.shared.f32 	%f3357, [%r15+608];
	fma.rn.f32 	%f3358, %f3348, %f3357, %f3324;
	ld.shared.f32 	%f3359, [%r15+736];
	fma.rn.f32 	%f3360, %f3348, %f3359, %f3326;
	ld.shared.f32 	%f3361, [%r8+6148];
	fma.rn.f32 	%f3362, %f3361, %f3349, %f3328;
	fma.rn.f32 	%f3363, %f3361, %f3351, %f3329;
	fma.rn.f32 	%f3364, %f3361, %f3353, %f3330;
	fma.rn.f32 	%f3365, %f3361, %f3355, %f3331;
	fma.rn.f32 	%f3366, %f3361, %f3357, %f3332;
	fma.rn.f32 	%f3367, %f3361, %f3359, %f3333;
	ld.shared.f32 	%f3368, [%r8+6152];
	fma.rn.f32 	%f3369, %f3368, %f3349, %f3335;
	fma.rn.f32 	%f3370, %f3368, %f3351, %f3336;
	fma.rn.f32 	%f3371, %f3368, %f3353, %f3337;
	fma.rn.f32 	%f3372, %f3368, %f3355, %f3338;
	fma.rn.f32 	%f3373, %f3368, %f3357, %f3339;
	fma.rn.f32 	%f3374, %f3368, %f3359, %f3340;
	ld.shared.f32 	%f3375, [%r8+6156];
	fma.rn.f32 	%f3376, %f3375, %f3349, %f3342;
	fma.rn.f32 	%f3377, %f3375, %f3351, %f3343;
	fma.rn.f32 	%f3378, %f3375, %f3353, %f3344;
	fma.rn.f32 	%f3379, %f3375, %f3355, %f3345;
	fma.rn.f32 	%f3380, %f3375, %f3357, %f3346;
	fma.rn.f32 	%f3381, %f3375, %f3359, %f3347;
	ld.shared.f32 	%f3382, [%r8+6400];
	ld.shared.f32 	%f3383, [%r15+100];
	fma.rn.f32 	%f3384, %f3382, %f3383, %f3350;
	ld.shared.f32 	%f3385, [%r15+228];
	fma.rn.f32 	%f3386, %f3382, %f3385, %f3352;
	ld.shared.f32 	%f3387, [%r15+356];
	fma.rn.f32 	%f3388, %f3382, %f3387, %f3354;
	ld.shared.f32 	%f3389, [%r15+484];
	fma.rn.f32 	%f3390, %f3382, %f3389, %f3356;
	ld.shared.f32 	%f3391, [%r15+612];
	fma.rn.f32 	%f3392, %f3382, %f3391, %f3358;
	ld.shared.f32 	%f3393, [%r15+740];
	fma.rn.f32 	%f3394, %f3382, %f3393, %f3360;
	ld.shared.f32 	%f3395, [%r8+6404];
	fma.rn.f32 	%f3396, %f3395, %f3383, %f3362;
	fma.rn.f32 	%f3397, %f3395, %f3385, %f3363;
	fma.rn.f32 	%f3398, %f3395, %f3387, %f3364;
	fma.rn.f32 	%f3399, %f3395, %f3389, %f3365;
	fma.rn.f32 	%f3400, %f3395, %f3391, %f3366;
	fma.rn.f32 	%f3401, %f3395, %f3393, %f3367;
	ld.shared.f32 	%f3402, [%r8+6408];
	fma.rn.f32 	%f3403, %f3402, %f3383, %f3369;
	fma.rn.f32 	%f3404, %f3402, %f3385, %f3370;
	fma.rn.f32 	%f3405, %f3402, %f3387, %f3371;
	fma.rn.f32 	%f3406, %f3402, %f3389, %f3372;
	fma.rn.f32 	%f3407, %f3402, %f3391, %f3373;
	fma.rn.f32 	%f3408, %f3402, %f3393, %f3374;
	ld.shared.f32 	%f3409, [%r8+6412];
	fma.rn.f32 	%f3410, %f3409, %f3383, %f3376;
	fma.rn.f32 	%f3411, %f3409, %f3385, %f3377;
	fma.rn.f32 	%f3412, %f3409, %f3387, %f3378;
	fma.rn.f32 	%f3413, %f3409, %f3389, %f3379;
	fma.rn.f32 	%f3414, %f3409, %f3391, %f3380;
	fma.rn.f32 	%f3415, %f3409, %f3393, %f3381;
	ld.shared.f32 	%f3416, [%r8+6656];
	ld.shared.f32 	%f3417, [%r15+104];
	fma.rn.f32 	%f3418, %f3416, %f3417, %f3384;
	ld.shared.f32 	%f3419, [%r15+232];
	fma.rn.f32 	%f3420, %f3416, %f3419, %f3386;
	ld.shared.f32 	%f3421, [%r15+360];
	fma.rn.f32 	%f3422, %f3416, %f3421, %f3388;
	ld.shared.f32 	%f3423, [%r15+488];
	fma.rn.f32 	%f3424, %f3416, %f3423, %f3390;
	ld.shared.f32 	%f3425, [%r15+616];
	fma.rn.f32 	%f3426, %f3416, %f3425, %f3392;
	ld.shared.f32 	%f3427, [%r15+744];
	fma.rn.f32 	%f3428, %f3416, %f3427, %f3394;
	ld.shared.f32 	%f3429, [%r8+6660];
	fma.rn.f32 	%f3430, %f3429, %f3417, %f3396;
	fma.rn.f32 	%f3431, %f3429, %f3419, %f3397;
	fma.rn.f32 	%f3432, %f3429, %f3421, %f3398;
	fma.rn.f32 	%f3433, %f3429, %f3423, %f3399;
	fma.rn.f32 	%f3434, %f3429, %f3425, %f3400;
	fma.rn.f32 	%f3435, %f3429, %f3427, %f3401;
	ld.shared.f32 	%f3436, [%r8+6664];
	fma.rn.f32 	%f3437, %f3436, %f3417, %f3403;
	fma.rn.f32 	%f3438, %f3436, %f3419, %f3404;
	fma.rn.f32 	%f3439, %f3436, %f3421, %f3405;
	fma.rn.f32 	%f3440, %f3436, %f3423, %f3406;
	fma.rn.f32 	%f3441, %f3436, %f3425, %f3407;
	fma.rn.f32 	%f3442, %f3436, %f3427, %f3408;
	ld.shared.f32 	%f3443, [%r8+6668];
	fma.rn.f32 	%f3444, %f3443, %f3417, %f3410;
	fma.rn.f32 	%f3445, %f3443, %f3419, %f3411;
	fma.rn.f32 	%f3446, %f3443, %f3421, %f3412;
	fma.rn.f32 	%f3447, %f3443, %f3423, %f3413;
	fma.rn.f32 	%f3448, %f3443, %f3425, %f3414;
	fma.rn.f32 	%f3449, %f3443, %f3427, %f3415;
	ld.shared.f32 	%f3450, [%r8+6912];
	ld.shared.f32 	%f3451, [%r15+108];
	fma.rn.f32 	%f3452, %f3450, %f3451, %f3418;
	ld.shared.f32 	%f3453, [%r15+236];
	fma.rn.f32 	%f3454, %f3450, %f3453, %f3420;
	ld.shared.f32 	%f3455, [%r15+364];
	fma.rn.f32 	%f3456, %f3450, %f3455, %f3422;
	ld.shared.f32 	%f3457, [%r15+492];
	fma.rn.f32 	%f3458, %f3450, %f3457, %f3424;
	ld.shared.f32 	%f3459, [%r15+620];
	fma.rn.f32 	%f3460, %f3450, %f3459, %f3426;
	ld.shared.f32 	%f3461, [%r15+748];
	fma.rn.f32 	%f3462, %f3450, %f3461, %f3428;
	ld.shared.f32 	%f3463, [%r8+6916];
	fma.rn.f32 	%f3464, %f3463, %f3451, %f3430;
	fma.rn.f32 	%f3465, %f3463, %f3453, %f3431;
	fma.rn.f32 	%f3466, %f3463, %f3455, %f3432;
	fma.rn.f32 	%f3467, %f3463, %f3457, %f3433;
	fma.rn.f32 	%f3468, %f3463, %f3459, %f3434;
	fma.rn.f32 	%f3469, %f3463, %f3461, %f3435;
	ld.shared.f32 	%f3470, [%r8+6920];
	fma.rn.f32 	%f3471, %f3470, %f3451, %f3437;
	fma.rn.f32 	%f3472, %f3470, %f3453, %f3438;
	fma.rn.f32 	%f3473, %f3470, %f3455, %f3439;
	fma.rn.f32 	%f3474, %f3470, %f3457, %f3440;
	fma.rn.f32 	%f3475, %f3470, %f3459, %f3441;
	fma.rn.f32 	%f3476, %f3470, %f3461, %f3442;
	ld.shared.f32 	%f3477, [%r8+6924];
	fma.rn.f32 	%f3478, %f3477, %f3451, %f3444;
	fma.rn.f32 	%f3479, %f3477, %f3453, %f3445;
	fma.rn.f32 	%f3480, %f3477, %f3455, %f3446;
	fma.rn.f32 	%f3481, %f3477, %f3457, %f3447;
	fma.rn.f32 	%f3482, %f3477, %f3459, %f3448;
	fma.rn.f32 	%f3483, %f3477, %f3461, %f3449;
	ld.shared.f32 	%f3484, [%r8+7168];
	ld.shared.f32 	%f3485, [%r15+112];
	fma.rn.f32 	%f3486, %f3484, %f3485, %f3452;
	ld.shared.f32 	%f3487, [%r15+240];
	fma.rn.f32 	%f3488, %f3484, %f3487, %f3454;
	ld.shared.f32 	%f3489, [%r15+368];
	fma.rn.f32 	%f3490, %f3484, %f3489, %f3456;
	ld.shared.f32 	%f3491, [%r15+496];
	fma.rn.f32 	%f3492, %f3484, %f3491, %f3458;
	ld.shared.f32 	%f3493, [%r15+624];
	fma.rn.f32 	%f3494, %f3484, %f3493, %f3460;
	ld.shared.f32 	%f3495, [%r15+752];
	fma.rn.f32 	%f3496, %f3484, %f3495, %f3462;
	ld.shared.f32 	%f3497, [%r8+7172];
	fma.rn.f32 	%f3498, %f3497, %f3485, %f3464;
	fma.rn.f32 	%f3499, %f3497, %f3487, %f3465;
	fma.rn.f32 	%f3500, %f3497, %f3489, %f3466;
	fma.rn.f32 	%f3501, %f3497, %f3491, %f3467;
	fma.rn.f32 	%f3502, %f3497, %f3493, %f3468;
	fma.rn.f32 	%f3503, %f3497, %f3495, %f3469;
	ld.shared.f32 	%f3504, [%r8+7176];
	fma.rn.f32 	%f3505, %f3504, %f3485, %f3471;
	fma.rn.f32 	%f3506, %f3504, %f3487, %f3472;
	fma.rn.f32 	%f3507, %f3504, %f3489, %f3473;
	fma.rn.f32 	%f3508, %f3504, %f3491, %f3474;
	fma.rn.f32 	%f3509, %f3504, %f3493, %f3475;
	fma.rn.f32 	%f3510, %f3504, %f3495, %f3476;
	ld.shared.f32 	%f3511, [%r8+7180];
	fma.rn.f32 	%f3512, %f3511, %f3485, %f3478;
	fma.rn.f32 	%f3513, %f3511, %f3487, %f3479;
	fma.rn.f32 	%f3514, %f3511, %f3489, %f3480;
	fma.rn.f32 	%f3515, %f3511, %f3491, %f3481;
	fma.rn.f32 	%f3516, %f3511, %f3493, %f3482;
	fma.rn.f32 	%f3517, %f3511, %f3495, %f3483;
	ld.shared.f32 	%f3518, [%r8+7424];
	ld.shared.f32 	%f3519, [%r15+116];
	fma.rn.f32 	%f3520, %f3518, %f3519, %f3486;
	ld.shared.f32 	%f3521, [%r15+244];
	fma.rn.f32 	%f3522, %f3518, %f3521, %f3488;
	ld.shared.f32 	%f3523, [%r15+372];
	fma.rn.f32 	%f3524, %f3518, %f3523, %f3490;
	ld.shared.f32 	%f3525, [%r15+500];
	fma.rn.f32 	%f3526, %f3518, %f3525, %f3492;
	ld.shared.f32 	%f3527, [%r15+628];
	fma.rn.f32 	%f3528, %f3518, %f3527, %f3494;
	ld.shared.f32 	%f3529, [%r15+756];
	fma.rn.f32 	%f3530, %f3518, %f3529, %f3496;
	ld.shared.f32 	%f3531, [%r8+7428];
	fma.rn.f32 	%f3532, %f3531, %f3519, %f3498;
	fma.rn.f32 	%f3533, %f3531, %f3521, %f3499;
	fma.rn.f32 	%f3534, %f3531, %f3523, %f3500;
	fma.rn.f32 	%f3535, %f3531, %f3525, %f3501;
	fma.rn.f32 	%f3536, %f3531, %f3527, %f3502;
	fma.rn.f32 	%f3537, %f3531, %f3529, %f3503;
	ld.shared.f32 	%f3538, [%r8+7432];
	fma.rn.f32 	%f3539, %f3538, %f3519, %f3505;
	fma.rn.f32 	%f3540, %f3538, %f3521, %f3506;
	fma.rn.f32 	%f3541, %f3538, %f3523, %f3507;
	fma.rn.f32 	%f3542, %f3538, %f3525, %f3508;
	fma.rn.f32 	%f3543, %f3538, %f3527, %f3509;
	fma.rn.f32 	%f3544, %f3538, %f3529, %f3510;
	ld.shared.f32 	%f3545, [%r8+7436];
	fma.rn.f32 	%f3546, %f3545, %f3519, %f3512;
	fma.rn.f32 	%f3547, %f3545, %f3521, %f3513;
	fma.rn.f32 	%f3548, %f3545, %f3523, %f3514;
	fma.rn.f32 	%f3549, %f3545, %f3525, %f3515;
	fma.rn.f32 	%f3550, %f3545, %f3527, %f3516;
	fma.rn.f32 	%f3551, %f3545, %f3529, %f3517;
	ld.shared.f32 	%f3552, [%r8+7680];
	ld.shared.f32 	%f3553, [%r15+120];
	fma.rn.f32 	%f3554, %f3552, %f3553, %f3520;
	ld.shared.f32 	%f3555, [%r15+248];
	fma.rn.f32 	%f3556, %f3552, %f3555, %f3522;
	ld.shared.f32 	%f3557, [%r15+376];
	fma.rn.f32 	%f3558, %f3552, %f3557, %f3524;
	ld.shared.f32 	%f3559, [%r15+504];
	fma.rn.f32 	%f3560, %f3552, %f3559, %f3526;
	ld.shared.f32 	%f3561, [%r15+632];
	fma.rn.f32 	%f3562, %f3552, %f3561, %f3528;
	ld.shared.f32 	%f3563, [%r15+760];
	fma.rn.f32 	%f3564, %f3552, %f3563, %f3530;
	ld.shared.f32 	%f3565, [%r8+7684];
	fma.rn.f32 	%f3566, %f3565, %f3553, %f3532;
	fma.rn.f32 	%f3567, %f3565, %f3555, %f3533;
	fma.rn.f32 	%f3568, %f3565, %f3557, %f3534;
	fma.rn.f32 	%f3569, %f3565, %f3559, %f3535;
	fma.rn.f32 	%f3570, %f3565, %f3561, %f3536;
	fma.rn.f32 	%f3571, %f3565, %f3563, %f3537;
	ld.shared.f32 	%f3572, [%r8+7688];
	fma.rn.f32 	%f3573, %f3572, %f3553, %f3539;
	fma.rn.f32 	%f3574, %f3572, %f3555, %f3540;
	fma.rn.f32 	%f3575, %f3572, %f3557, %f3541;
	fma.rn.f32 	%f3576, %f3572, %f3559, %f3542;
	fma.rn.f32 	%f3577, %f3572, %f3561, %f3543;
	fma.rn.f32 	%f3578, %f3572, %f3563, %f3544;
	ld.shared.f32 	%f3579, [%r8+7692];
	fma.rn.f32 	%f3580, %f3579, %f3553, %f3546;
	fma.rn.f32 	%f3581, %f3579, %f3555, %f3547;
	fma.rn.f32 	%f3582, %f3579, %f3557, %f3548;
	fma.rn.f32 	%f3583, %f3579, %f3559, %f3549;
	fma.rn.f32 	%f3584, %f3579, %f3561, %f3550;
	fma.rn.f32 	%f3585, %f3579, %f3563, %f3551;
	ld.shared.f32 	%f3586, [%r8+7936];
	ld.shared.f32 	%f3587, [%r15+124];
	fma.rn.f32 	%f199, %f3586, %f3587, %f3554;
	ld.shared.f32 	%f3588, [%r15+252];
	fma.rn.f32 	%f200, %f3586, %f3588, %f3556;
	ld.shared.f32 	%f3589, [%r15+380];
	fma.rn.f32 	%f201, %f3586, %f3589, %f3558;
	ld.shared.f32 	%f3590, [%r15+508];
	fma.rn.f32 	%f202, %f3586, %f3590, %f3560;
	ld.shared.f32 	%f3591, [%r15+636];
	fma.rn.f32 	%f203, %f3586, %f3591, %f3562;
	ld.shared.f32 	%f3592, [%r15+764];
	fma.rn.f32 	%f204, %f3586, %f3592, %f3564;
	ld.shared.f32 	%f3593, [%r8+7940];
	fma.rn.f32 	%f205, %f3593, %f3587, %f3566;
	fma.rn.f32 	%f206, %f3593, %f3588, %f3567;
	fma.rn.f32 	%f207, %f3593, %f3589, %f3568;
	fma.rn.f32 	%f208, %f3593, %f3590, %f3569;
	fma.rn.f32 	%f209, %f3593, %f3591, %f3570;
	fma.rn.f32 	%f210, %f3593, %f3592, %f3571;
	ld.shared.f32 	%f3594, [%r8+7944];
	fma.rn.f32 	%f211, %f3594, %f3587, %f3573;
	fma.rn.f32 	%f212, %f3594, %f3588, %f3574;
	fma.rn.f32 	%f213, %f3594, %f3589, %f3575;
	fma.rn.f32 	%f214, %f3594, %f3590, %f3576;
	fma.rn.f32 	%f215, %f3594, %f3591, %f3577;
	fma.rn.f32 	%f216, %f3594, %f3592, %f3578;
	ld.shared.f32 	%f3595, [%r8+7948];
	fma.rn.f32 	%f217, %f3595, %f3587, %f3580;
	fma.rn.f32 	%f218, %f3595, %f3588, %f3581;
	fma.rn.f32 	%f219, %f3595, %f3589, %f3582;
	fma.rn.f32 	%f220, %f3595, %f3590, %f3583;
	fma.rn.f32 	%f221, %f3595, %f3591, %f3584;
	fma.rn.f32 	%f222, %f3595, %f3592, %f3585;
	bar.sync 	0;
	@%p1 bra 	$L__BB0_297;
	ld.global.nc.f32 	%f4878, [%rd3+1572864];
	bra.uni 	$L__BB0_299;
$L__BB0_297:
	setp.gt.s32 	%p114, %r4, 4095;
	add.s32 	%r123, %r17, 96;
	setp.gt.u32 	%p115, %r123, 4095;
	mov.f32 	%f4878, 0f00000000;
	or.pred  	%p116, %p114, %p115;
	@%p116 bra 	$L__BB0_299;
	ld.global.nc.f32 	%f4878, [%rd3+1572864];
$L__BB0_299:
	st.shared.f32 	[%r9], %f4878;
	@%p1 bra 	$L__BB0_301;
	ld.global.nc.f32 	%f3597, [%rd3+1638400];
	st.shared.f32 	[%r9+1024], %f3597;
	bra.uni 	$L__BB0_304;
$L__BB0_301:
	setp.gt.s32 	%p117, %r4, 4095;
	add.s32 	%r124, %r17, 100;
	setp.gt.u32 	%p118, %r124, 4095;
	mov.f32 	%f4879, 0f00000000;
	or.pred  	%p119, %p117, %p118;
	@%p119 bra 	$L__BB0_303;
	ld.global.nc.f32 	%f4879, [%rd3+1638400];
$L__BB0_303:
	st.shared.f32 	[%r9+1024], %f4879;
$L__BB0_304:
	@%p1 bra 	$L__BB0_306;
	ld.global.nc.f32 	%f3599, [%rd3+1703936];
	st.shared.f32 	[%r9+2048], %f3599;
	bra.uni 	$L__BB0_309;
$L__BB0_306:
	setp.gt.s32 	%p120, %r4, 4095;
	add.s32 	%r125, %r17, 104;
	setp.gt.u32 	%p121, %r125, 4095;
	mov.f32 	%f4880, 0f00000000;
	or.pred  	%p122, %p120, %p121;
	@%p122 bra 	$L__BB0_308;
	ld.global.nc.f32 	%f4880, [%rd3+1703936];
$L__BB0_308:
	st.shared.f32 	[%r9+2048], %f4880;
$L__BB0_309:
	@%p1 bra 	$L__BB0_311;
	ld.global.nc.f32 	%f3601, [%rd3+1769472];
	st.shared.f32 	[%r9+3072], %f3601;
	bra.uni 	$L__BB0_314;
$L__BB0_311:
	setp.gt.s32 	%p123, %r4, 4095;
	add.s32 	%r126, %r17, 108;
	setp.gt.u32 	%p124, %r126, 4095;
	mov.f32 	%f4881, 0f00000000;
	or.pred  	%p125, %p123, %p124;
	@%p125 bra 	$L__BB0_313;
	ld.global.nc.f32 	%f4881, [%rd3+1769472];
$L__BB0_313:
	st.shared.f32 	[%r9+3072], %f4881;
$L__BB0_314:
	@%p1 bra 	$L__BB0_316;
	ld.global.nc.f32 	%f3603, [%rd3+1835008];
	st.shared.f32 	[%r9+4096], %f3603;
	bra.uni 	$L__BB0_319;
$L__BB0_316:
	setp.gt.s32 	%p126, %r4, 4095;
	add.s32 	%r127, %r17, 112;
	setp.gt.u32 	%p127, %r127, 4095;
	mov.f32 	%f4882, 0f00000000;
	or.pred  	%p128, %p126, %p127;
	@%p128 bra 	$L__BB0_318;
	ld.global.nc.f32 	%f4882, [%rd3+1835008];
$L__BB0_318:
	st.shared.f32 	[%r9+4096], %f4882;
$L__BB0_319:
	@%p1 bra 	$L__BB0_321;
	ld.global.nc.f32 	%f3605, [%rd3+1900544];
	st.shared.f32 	[%r9+5120], %f3605;
	bra.uni 	$L__BB0_324;
$L__BB0_321:
	setp.gt.s32 	%p129, %r4, 4095;
	add.s32 	%r128, %r17, 116;
	setp.gt.u32 	%p130, %r128, 4095;
	mov.f32 	%f4883, 0f00000000;
	or.pred  	%p131, %p129, %p130;
	@%p131 bra 	$L__BB0_323;
	ld.global.nc.f32 	%f4883, [%rd3+1900544];
$L__BB0_323:
	st.shared.f32 	[%r9+5120], %f4883;
$L__BB0_324:
	@%p1 bra 	$L__BB0_326;
	ld.global.nc.f32 	%f3607, [%rd3+1966080];
	st.shared.f32 	[%r9+6144], %f3607;
	bra.uni 	$L__BB0_329;
$L__BB0_326:
	setp.gt.s32 	%p132, %r4, 4095;
	add.s32 	%r129, %r17, 120;
	setp.gt.u32 	%p133, %r129, 4095;
	mov.f32 	%f4884, 0f00000000;
	or.pred  	%p134, %p132, %p133;
	@%p134 bra 	$L__BB0_328;
	ld.global.nc.f32 	%f4884, [%rd3+1966080];
$L__BB0_328:
	st.shared.f32 	[%r9+6144], %f4884;
$L__BB0_329:
	@%p1 bra 	$L__BB0_331;
	ld.global.nc.f32 	%f3609, [%rd3+2031616];
	st.shared.f32 	[%r9+7168], %f3609;
	bra.uni 	$L__BB0_334;
$L__BB0_331:
	setp.gt.s32 	%p135, %r4, 4095;
	add.s32 	%r130, %r17, 124;
	setp.gt.u32 	%p136, %r130, 4095;
	mov.f32 	%f4885, 0f00000000;
	or.pred  	%p137, %p135, %p136;
	@%p137 bra 	$L__BB0_333;
	ld.global.nc.f32 	%f4885, [%rd3+2031616];
$L__BB0_333:
	st.shared.f32 	[%r9+7168], %f4885;
$L__BB0_334:
	@%p1 bra 	$L__BB0_336;
	ld.global.nc.f32 	%f4886, [%rd5+384];
	bra.uni 	$L__BB0_338;
$L__BB0_336:
	setp.gt.u32 	%p138, %r6, 4095;
	mov.f32 	%f4886, 0f00000000;
	@%p138 bra 	$L__BB0_338;
	ld.global.nc.f32 	%f4886, [%rd5+384];
$L__BB0_338:
	st.shared.f32 	[%r10], %f4886;
	@%p1 bra 	$L__BB0_340;
	ld.global.nc.f32 	%f3612, [%rd6+384];
	st.shared.f32 	[%r10+1024], %f3612;
	bra.uni 	$L__BB0_343;
$L__BB0_340:
	setp.gt.u32 	%p139, %r6, 4087;
	mov.f32 	%f4887, 0f00000000;
	@%p139 bra 	$L__BB0_342;
	ld.global.nc.f32 	%f4887, [%rd6+384];
$L__BB0_342:
	st.shared.f32 	[%r10+1024], %f4887;
$L__BB0_343:
	@%p1 bra 	$L__BB0_345;
	ld.global.nc.f32 	%f3614, [%rd7+384];
	st.shared.f32 	[%r10+2048], %f3614;
	bra.uni 	$L__BB0_348;
$L__BB0_345:
	setp.gt.u32 	%p140, %r6, 4079;
	mov.f32 	%f4888, 0f00000000;
	@%p140 bra 	$L__BB0_347;
	ld.global.nc.f32 	%f4888, [%rd7+384];
$L__BB0_347:
	st.shared.f32 	[%r10+2048], %f4888;
$L__BB0_348:
	@%p1 bra 	$L__BB0_350;
	ld.global.nc.f32 	%f3616, [%rd8+384];
	st.shared.f32 	[%r10+3072], %f3616;
	bra.uni 	$L__BB0_353;
$L__BB0_350:
	setp.gt.u32 	%p141, %r6, 4071;
	mov.f32 	%f4889, 0f00000000;
	@%p141 bra 	$L__BB0_352;
	ld.global.nc.f32 	%f4889, [%rd8+384];
$L__BB0_352:
	st.shared.f32 	[%r10+3072], %f4889;
$L__BB0_353:
	@%p1 bra 	$L__BB0_355;
	ld.global.nc.f32 	%f3618, [%rd9+384];
	st.shared.f32 	[%r10+4096], %f3618;
	bra.uni 	$L__BB0_358;
$L__BB0_355:
	setp.gt.u32 	%p142, %r6, 4063;
	mov.f32 	%f4890, 0f00000000;
	@%p142 bra 	$L__BB0_357;
	ld.global.nc.f32 	%f4890, [%rd9+384];
$L__BB0_357:
	st.shared.f32 	[%r10+4096], %f4890;
$L__BB0_358:
	@%p1 bra 	$L__BB0_360;
	ld.global.nc.f32 	%f3620, [%rd10+384];
	st.shared.f32 	[%r10+5120], %f3620;
	bra.uni 	$L__BB0_363;
$L__BB0_360:
	setp.gt.u32 	%p143, %r6, 4055;
	mov.f32 	%f4891, 0f00000000;
	@%p143 bra 	$L__BB0_362;
	ld.global.nc.f32 	%f4891, [%rd10+384];
$L__BB0_362:
	st.shared.f32 	[%r10+5120], %f4891;
$L__BB0_363:
	@%p1 bra 	$L__BB0_365;
	ld.global.nc.f32 	%f3622, [%rd11+384];
	st.shared.f32 	[%r10+6144], %f3622;
	bra.uni 	$L__BB0_368;
$L__BB0_365:
	setp.gt.u32 	%p144, %r6, 4047;
	mov.f32 	%f4892, 0f00000000;
	@%p144 bra 	$L__BB0_367;
	ld.global.nc.f32 	%f4892, [%rd11+384];
$L__BB0_367:
	st.shared.f32 	[%r10+6144], %f4892;
$L__BB0_368:
	@%p1 bra 	$L__BB0_370;
	ld.global.nc.f32 	%f3624, [%rd12+384];
	st.shared.f32 	[%r10+7168], %f3624;
	bra.uni 	$L__BB0_373;
$L__BB0_370:
	setp.gt.u32 	%p145, %r6, 4039;
	mov.f32 	%f4893, 0f00000000;
	@%p145 bra 	$L__BB0_372;
	ld.global.nc.f32 	%f4893, [%rd12+384];
$L__BB0_372:
	st.shared.f32 	[%r10+7168], %f4893;
$L__BB0_373:
	@%p1 bra 	$L__BB0_375;
	ld.global.nc.f32 	%f3626, [%rd13+384];
	st.shared.f32 	[%r10+8192], %f3626;
	bra.uni 	$L__BB0_378;
$L__BB0_375:
	setp.gt.u32 	%p146, %r6, 4031;
	mov.f32 	%f4894, 0f00000000;
	@%p146 bra 	$L__BB0_377;
	ld.global.nc.f32 	%f4894, [%rd13+384];
$L__BB0_377:
	st.shared.f32 	[%r10+8192], %f4894;
$L__BB0_378:
	@%p1 bra 	$L__BB0_380;
	ld.global.nc.f32 	%f3628, [%rd14+384];
	st.shared.f32 	[%r10+9216], %f3628;
	bra.uni 	$L__BB0_383;
$L__BB0_380:
	setp.gt.u32 	%p147, %r6, 4023;
	mov.f32 	%f4895, 0f00000000;
	@%p147 bra 	$L__BB0_382;
	ld.global.nc.f32 	%f4895, [%rd14+384];
$L__BB0_382:
	st.shared.f32 	[%r10+9216], %f4895;
$L__BB0_383:
	@%p1 bra 	$L__BB0_385;
	ld.global.nc.f32 	%f3630, [%rd15+384];
	st.shared.f32 	[%r10+10240], %f3630;
	bra.uni 	$L__BB0_388;
$L__BB0_385:
	setp.gt.u32 	%p148, %r6, 4015;
	mov.f32 	%f4896, 0f00000000;
	@%p148 bra 	$L__BB0_387;
	ld.global.nc.f32 	%f4896, [%rd15+384];
$L__BB0_387:
	st.shared.f32 	[%r10+10240], %f4896;
$L__BB0_388:
	@%p1 bra 	$L__BB0_390;
	ld.global.nc.f32 	%f3632, [%rd16+384];
	st.shared.f32 	[%r10+11264], %f3632;
	bra.uni 	$L__BB0_393;
$L__BB0_390:
	setp.gt.u32 	%p149, %r6, 4007;
	mov.f32 	%f4897, 0f00000000;
	@%p149 bra 	$L__BB0_392;
	ld.global.nc.f32 	%f4897, [%rd16+384];
$L__BB0_392:
	st.shared.f32 	[%r10+11264], %f4897;
$L__BB0_393:
	bar.sync 	0;
	ld.shared.f32 	%f3634, [%r8];
	ld.shared.f32 	%f3635, [%r15];
	fma.rn.f32 	%f3636, %f3634, %f3635, %f199;
	ld.shared.f32 	%f3637, [%r15+128];
	fma.rn.f32 	%f3638, %f3634, %f3637, %f200;
	ld.shared.f32 	%f3639, [%r15+256];
	fma.rn.f32 	%f3640, %f3634, %f3639, %f201;
	ld.shared.f32 	%f3641, [%r15+384];
	fma.rn.f32 	%f3642, %f3634, %f3641, %f202;
	ld.shared.f32 	%f3643, [%r15+512];
	fma.rn.f32 	%f3644, %f3634, %f3643, %f203;
	ld.shared.f32 	%f3645, [%r15+640];
	fma.rn.f32 	%f3646, %f3634, %f3645, %f204;
	ld.shared.f32 	%f3647, [%r8+4];
	fma.rn.f32 	%f3648, %f3647, %f3635, %f205;
	fma.rn.f32 	%f3649, %f3647, %f3637, %f206;
	fma.rn.f32 	%f3650, %f3647, %f3639, %f207;
	fma.rn.f32 	%f3651, %f3647, %f3641, %f208;
	fma.rn.f32 	%f3652, %f3647, %f3643, %f209;
	fma.rn.f32 	%f3653, %f3647, %f3645, %f210;
	ld.shared.f32 	%f3654, [%r8+8];
	fma.rn.f32 	%f3655, %f3654, %f3635, %f211;
	fma.rn.f32 	%f3656, %f3654, %f3637, %f212;
	fma.rn.f32 	%f3657, %f3654, %f3639, %f213;
	fma.rn.f32 	%f3658, %f3654, %f3641, %f214;
	fma.rn.f32 	%f3659, %f3654, %f3643, %f215;
	fma.rn.f32 	%f3660, %f3654, %f3645, %f216;
	ld.shared.f32 	%f3661, [%r8+12];
	fma.rn.f32 	%f3662, %f3661, %f3635, %f217;
	fma.rn.f32 	%f3663, %f3661, %f3637, %f218;
	fma.rn.f32 	%f3664, %f3661, %f3639, %f219;
	fma.rn.f32 	%f3665, %f3661, %f3641, %f220;
	fma.rn.f32 	%f3666, %f3661, %f3643, %f221;
	fma.rn.f32 	%f3667, %f3661, %f3645, %f222;
	ld.shared.f32 	%f3668, [%r8+256];
	ld.shared.f32 	%f3669, [%r15+4];
	fma.rn.f32 	%f3670, %f3668, %f3669, %f3636;
	ld.shared.f32 	%f3671, [%r15+132];
	fma.rn.f32 	%f3672, %f3668, %f3671, %f3638;
	ld.shared.f32 	%f3673, [%r15+260];
	fma.rn.f32 	%f3674, %f3668, %f3673, %f3640;
	ld.shared.f32 	%f3675, [%r15+388];
	fma.rn.f32 	%f3676, %f3668, %f3675, %f3642;
	ld.shared.f32 	%f3677, [%r15+516];
	fma.rn.f32 	%f3678, %f3668, %f3677, %f3644;
	ld.shared.f32 	%f3679, [%r15+644];
	fma.rn.f32 	%f3680, %f3668, %f3679, %f3646;
	ld.shared.f32 	%f3681, [%r8+260];
	fma.rn.f32 	%f3682, %f3681, %f3669, %f3648;
	fma.rn.f32 	%f3683, %f3681, %f3671, %f3649;
	fma.rn.f32 	%f3684, %f3681, %f3673, %f3650;
	fma.rn.f32 	%f3685, %f3681, %f3675, %f3651;
	fma.rn.f32 	%f3686, %f3681, %f3677, %f3652;
	fma.rn.f32 	%f3687, %f3681, %f3679, %f3653;
	ld.shared.f32 	%f3688, [%r8+264];
	fma.rn.f32 	%f3689, %f3688, %f3669, %f3655;
	fma.rn.f32 	%f3690, %f3688, %f3671, %f3656;
	fma.rn.f32 	%f3691, %f3688, %f3673, %f3657;
	fma.rn.f32 	%f3692, %f3688, %f3675, %f3658;
	fma.rn.f32 	%f3693, %f3688, %f3677, %f3659;
	fma.rn.f32 	%f3694, %f3688, %f3679, %f3660;
	ld.shared.f32 	%f3695, [%r8+268];
	fma.rn.f32 	%f3696, %f3695, %f3669, %f3662;
	fma.rn.f32 	%f3697, %f3695, %f3671, %f3663;
	fma.rn.f32 	%f3698, %f3695, %f3673, %f3664;
	fma.rn.f32 	%f3699, %f3695, %f3675, %f3665;
	fma.rn.f32 	%f3700, %f3695, %f3677, %f3666;
	fma.rn.f32 	%f3701, %f3695, %f3679, %f3667;
	ld.shared.f32 	%f3702, [%r8+512];
	ld.shared.f32 	%f3703, [%r15+8];
	fma.rn.f32 	%f3704, %f3702, %f3703, %f3670;
	ld.shared.f32 	%f3705, [%r15+136];
	fma.rn.f32 	%f3706, %f3702, %f3705, %f3672;
	ld.shared.f32 	%f3707, [%r15+264];
	fma.rn.f32 	%f3708, %f3702, %f3707, %f3674;
	ld.shared.f32 	%f3709, [%r15+392];
	fma.rn.f32 	%f3710, %f3702, %f3709, %f3676;
	ld.shared.f32 	%f3711, [%r15+520];
	fma.rn.f32 	%f3712, %f3702, %f3711, %f3678;
	ld.shared.f32 	%f3713, [%r15+648];
	fma.rn.f32 	%f3714, %f3702, %f3713, %f3680;
	ld.shared.f32 	%f3715, [%r8+516];
	fma.rn.f32 	%f3716, %f3715, %f3703, %f3682;
	fma.rn.f32 	%f3717, %f3715, %f3705, %f3683;
	fma.rn.f32 	%f3718, %f3715, %f3707, %f3684;
	fma.rn.f32 	%f3719, %f3715, %f3709, %f3685;
	fma.rn.f32 	%f3720, %f3715, %f3711, %f3686;
	fma.rn.f32 	%f3721, %f3715, %f3713, %f3687;
	ld.shared.f32 	%f3722, [%r8+520];
	fma.rn.f32 	%f3723, %f3722, %f3703, %f3689;
	fma.rn.f32 	%f3724, %f3722, %f3705, %f3690;
	fma.rn.f32 	%f3725, %f3722, %f3707, %f3691;
	fma.rn.f32 	%f3726, %f3722, %f3709, %f3692;
	fma.rn.f32 	%f3727, %f3722, %f3711, %f3693;
	fma.rn.f32 	%f3728, %f3722, %f3713, %f3694;
	ld.shared.f32 	%f3729, [%r8+524];
	fma.rn.f32 	%f3730, %f3729, %f3703, %f3696;
	fma.rn.f32 	%f3731, %f3729, %f3705, %f3697;
	fma.rn.f32 	%f3732, %f3729, %f3707, %f3698;
	fma.rn.f32 	%f3733, %f3729, %f3709, %f3699;
	fma.rn.f32 	%f3734, %f3729, %f3711, %f3700;
	fma.rn.f32 	%f3735, %f3729, %f3713, %f3701;
	ld.shared.f32 	%f3736, [%r8+768];
	ld.shared.f32 	%f3737, [%r15+12];
	fma.rn.f32 	%f3738, %f3736, %f3737, %f3704;
	ld.shared.f32 	%f3739, [%r15+140];
	fma.rn.f32 	%f3740, %f3736, %f3739, %f3706;
	ld.shared.f32 	%f3741, [%r15+268];
	fma.rn.f32 	%f3742, %f3736, %f3741, %f3708;
	ld.shared.f32 	%f3743, [%r15+396];
	fma.rn.f32 	%f3744, %f3736, %f3743, %f3710;
	ld.shared.f32 	%f3745, [%r15+524];
	fma.rn.f32 	%f3746, %f3736, %f3745, %f3712;
	ld.shared.f32 	%f3747, [%r15+652];
	fma.rn.f32 	%f3748, %f3736, %f3747, %f3714;
	ld.shared.f32 	%f3749, [%r8+772];
	fma.rn.f32 	%f3750, %f3749, %f3737, %f3716;
	fma.rn.f32 	%f3751, %f3749, %f3739, %f3717;
	fma.rn.f32 	%f3752, %f3749, %f3741, %f3718;
	fma.rn.f32 	%f3753, %f3749, %f3743, %f3719;
	fma.rn.f32 	%f3754, %f3749, %f3745, %f3720;
	fma.rn.f32 	%f3755, %f3749, %f3747, %f3721;
	ld.shared.f32 	%f3756, [%r8+776];
	fma.rn.f32 	%f3757, %f3756, %f3737, %f3723;
	fma.rn.f32 	%f3758, %f3756, %f3739, %f3724;
	fma.rn.f32 	%f3759, %f3756, %f3741, %f3725;
	fma.rn.f32 	%f3760, %f3756, %f3743, %f3726;
	fma.rn.f32 	%f3761, %f3756, %f3745, %f3727;
	fma.rn.f32 	%f3762, %f3756, %f3747, %f3728;
	ld.shared.f32 	%f3763, [%r8+780];
	fma.rn.f32 	%f3764, %f3763, %f3737, %f3730;
	fma.rn.f32 	%f3765, %f3763, %f3739, %f3731;
	fma.rn.f32 	%f3766, %f3763, %f3741, %f3732;
	fma.rn.f32 	%f3767, %f3763, %f3743, %f3733;
	fma.rn.f32 	%f3768, %f3763, %f3745, %f3734;
	fma.rn.f32 	%f3769, %f3763, %f3747, %f3735;
	ld.shared.f32 	%f3770, [%r8+1024];
	ld.shared.f32 	%f3771, [%r15+16];
	fma.rn.f32 	%f3772, %f3770, %f3771, %f3738;
	ld.shared.f32 	%f3773, [%r15+144];
	fma.rn.f32 	%f3774, %f3770, %f3773, %f3740;
	ld.shared.f32 	%f3775, [%r15+272];
	fma.rn.f32 	%f3776, %f3770, %f3775, %f3742;
	ld.shared.f32 	%f3777, [%r15+400];
	fma.rn.f32 	%f3778, %f3770, %f3777, %f3744;
	ld.shared.f32 	%f3779, [%r15+528];
	fma.rn.f32 	%f3780, %f3770, %f3779, %f3746;
	ld.shared.f32 	%f3781, [%r15+656];
	fma.rn.f32 	%f3782, %f3770, %f3781, %f3748;
	ld.shared.f32 	%f3783, [%r8+1028];
	fma.rn.f32 	%f3784, %f3783, %f3771, %f3750;
	fma.rn.f32 	%f3785, %f3783, %f3773, %f3751;
	fma.rn.f32 	%f3786, %f3783, %f3775, %f3752;
	fma.rn.f32 	%f3787, %f3783, %f3777, %f3753;
	fma.rn.f32 	%f3788, %f3783, %f3779, %f3754;
	fma.rn.f32 	%f3789, %f3783, %f3781, %f3755;
	ld.shared.f32 	%f3790, [%r8+1032];
	fma.rn.f32 	%f3791, %f3790, %f3771, %f3757;
	fma.rn.f32 	%f3792, %f3790, %f3773, %f3758;
	fma.rn.f32 	%f3793, %f3790, %f3775, %f3759;
	fma.rn.f32 	%f3794, %f3790, %f3777, %f3760;
	fma.rn.f32 	%f3795, %f3790, %f3779, %f3761;
	fma.rn.f32 	%f3796, %f3790, %f3781, %f3762;
	ld.shared.f32 	%f3797, [%r8+1036];
	fma.rn.f32 	%f3798, %f3797, %f3771, %f3764;
	fma.rn.f32 	%f3799, %f3797, %f3773, %f3765;
	fma.rn.f32 	%f3800, %f3797, %f3775, %f3766;
	fma.rn.f32 	%f3801, %f3797, %f3777, %f3767;
	fma.rn.f32 	%f3802, %f3797, %f3779, %f3768;
	fma.rn.f32 	%f3803, %f3797, %f3781, %f3769;
	ld.shared.f32 	%f3804, [%r8+1280];
	ld.shared.f32 	%f3805, [%r15+20];
	fma.rn.f32 	%f3806, %f3804, %f3805, %f3772;
	ld.shared.f32 	%f3807, [%r15+148];
	fma.rn.f32 	%f3808, %f3804, %f3807, %f3774;
	ld.shared.f32 	%f3809, [%r15+276];
	fma.rn.f32 	%f3810, %f3804, %f3809, %f3776;
	ld.shared.f32 	%f3811, [%r15+404];
	fma.rn.f32 	%f3812, %f3804, %f3811, %f3778;
	ld.shared.f32 	%f3813, [%r15+532];
	fma.rn.f32 	%f3814, %f3804, %f3813, %f3780;
	ld.shared.f32 	%f3815, [%r15+660];
	fma.rn.f32 	%f3816, %f3804, %f3815, %f3782;
	ld.shared.f32 	%f3817, [%r8+1284];
	fma.rn.f32 	%f3818, %f3817, %f3805, %f3784;
	fma.rn.f32 	%f3819, %f3817, %f3807, %f3785;
	fma.rn.f32 	%f3820, %f3817, %f3809, %f3786;
	fma.rn.f32 	%f3821, %f3817, %f3811, %f3787;
	fma.rn.f32 	%f3822, %f3817, %f3813, %f3788;
	fma.rn.f32 	%f3823, %f3817, %f3815, %f3789;
	ld.shared.f32 	%f3824, [%r8+1288];
	fma.rn.f32 	%f3825, %f3824, %f3805, %f3791;
	fma.rn.f32 	%f3826, %f3824, %f3807, %f3792;
	fma.rn.f32 	%f3827, %f3824, %f3809, %f3793;
	fma.rn.f32 	%f3828, %f3824, %f3811, %f3794;
	fma.rn.f32 	%f3829, %f3824, %f3813, %f3795;
	fma.rn.f32 	%f3830, %f3824, %f3815, %f3796;
	ld.shared.f32 	%f3831, [%r8+1292];
	fma.rn.f32 	%f3832, %f3831, %f3805, %f3798;
	fma.rn.f32 	%f3833, %f3831, %f3807, %f3799;
	fma.rn.f32 	%f3834, %f3831, %f3809, %f3800;
	fma.rn.f32 	%f3835, %f3831, %f3811, %f3801;
	fma.rn.f32 	%f3836, %f3831, %f3813, %f3802;
	fma.rn.f32 	%f3837, %f3831, %f3815, %f3803;
	ld.shared.f32 	%f3838, [%r8+1536];
	ld.shared.f32 	%f3839, [%r15+24];
	fma.rn.f32 	%f3840, %f3838, %f3839, %f3806;
	ld.shared.f32 	%f3841, [%r15+152];
	fma.rn.f32 	%f3842, %f3838, %f3841, %f3808;
	ld.shared.f32 	%f3843, [%r15+280];
	fma.rn.f32 	%f3844, %f3838, %f3843, %f3810;
	ld.shared.f32 	%f3845, [%r15+408];
	fma.rn.f32 	%f3846, %f3838, %f3845, %f3812;
	ld.shared.f32 	%f3847, [%r15+536];
	fma.rn.f32 	%f3848, %f3838, %f3847, %f3814;
	ld.shared.f32 	%f3849, [%r15+664];
	fma.rn.f32 	%f3850, %f3838, %f3849, %f3816;
	ld.shared.f32 	%f3851, [%r8+1540];
	fma.rn.f32 	%f3852, %f3851, %f3839, %f3818;
	fma.rn.f32 	%f3853, %f3851, %f3841, %f3819;
	fma.rn.f32 	%f3854, %f3851, %f3843, %f3820;
	fma.rn.f32 	%f3855, %f3851, %f3845, %f3821;
	fma.rn.f32 	%f3856, %f3851, %f3847, %f3822;
	fma.rn.f32 	%f3857, %f3851, %f3849, %f3823;
	ld.shared.f32 	%f3858, [%r8+1544];
	fma.rn.f32 	%f3859, %f3858, %f3839, %f3825;
	fma.rn.f32 	%f3860, %f3858, %f3841, %f3826;
	fma.rn.f32 	%f3861, %f3858, %f3843, %f3827;
	fma.rn.f32 	%f3862, %f3858, %f3845, %f3828;
	fma.rn.f32 	%f3863, %f3858, %f3847, %f3829;
	fma.rn.f32 	%f3864, %f3858, %f3849, %f3830;
	ld.shared.f32 	%f3865, [%r8+1548];
	fma.rn.f32 	%f3866, %f3865, %f3839, %f3832;
	fma.rn.f32 	%f3867, %f3865, %f3841, %f3833;
	fma.rn.f32 	%f3868, %f3865, %f3843, %f3834;
	fma.rn.f32 	%f3869, %f3865, %f3845, %f3835;
	fma.rn.f32 	%f3870, %f3865, %f3847, %f3836;
	fma.rn.f32 	%f3871, %f3865, %f3849, %f3837;
	ld.shared.f32 	%f3872, [%r8+1792];
	ld.shared.f32 	%f3873, [%r15+28];
	fma.rn.f32 	%f3874, %f3872, %f3873, %f3840;
	ld.shared.f32 	%f3875, [%r15+156];
	fma.rn.f32 	%f3876, %f3872, %f3875, %f3842;
	ld.shared.f32 	%f3877, [%r15+284];
	fma.rn.f32 	%f3878, %f3872, %f3877, %f3844;
	ld.shared.f32 	%f3879, [%r15+412];
	fma.rn.f32 	%f3880, %f3872, %f3879, %f3846;
	ld.shared.f32 	%f3881, [%r15+540];
	fma.rn.f32 	%f3882, %f3872, %f3881, %f3848;
	ld.shared.f32 	%f3883, [%r15+668];
	fma.rn.f32 	%f3884, %f3872, %f3883, %f3850;
	ld.shared.f32 	%f3885, [%r8+1796];
	fma.rn.f32 	%f3886, %f3885, %f3873, %f3852;
	fma.rn.f32 	%f3887, %f3885, %f3875, %f3853;
	fma.rn.f32 	%f3888, %f3885, %f3877, %f3854;
	fma.rn.f32 	%f3889, %f3885, %f3879, %f3855;
	fma.rn.f32 	%f3890, %f3885, %f3881, %f3856;
	fma.rn.f32 	%f3891, %f3885, %f3883, %f3857;
	ld.shared.f32 	%f3892, [%r8+1800];
	fma.rn.f32 	%f3893, %f3892, %f3873, %f3859;
	fma.rn.f32 	%f3894, %f3892, %f3875, %f3860;
	fma.rn.f32 	%f3895, %f3892, %f3877, %f3861;
	fma.rn.f32 	%f3896, %f3892, %f3879, %f3862;
	fma.rn.f32 	%f3897, %f3892, %f3881, %f3863;
	fma.rn.f32 	%f3898, %f3892, %f3883, %f3864;
	ld.shared.f32 	%f3899, [%r8+1804];
	fma.rn.f32 	%f3900, %f3899, %f3873, %f3866;
	fma.rn.f32 	%f3901, %f3899, %f3875, %f3867;
	fma.rn.f32 	%f3902, %f3899, %f3877, %f3868;
	fma.rn.f32 	%f3903, %f3899, %f3879, %f3869;
	fma.rn.f32 	%f3904, %f3899, %f3881, %f3870;
	fma.rn.f32 	%f3905, %f3899, %f3883, %f3871;
	ld.shared.f32 	%f3906, [%r8+2048];
	ld.shared.f32 	%f3907, [%r15+32];
	fma.rn.f32 	%f3908, %f3906, %f3907, %f3874;
	ld.shared.f32 	%f3909, [%r15+160];
	fma.rn.f32 	%f3910, %f3906, %f3909, %f3876;
	ld.shared.f32 	%f3911, [%r15+288];
	fma.rn.f32 	%f3912, %f3906, %f3911, %f3878;
	ld.shared.f32 	%f3913, [%r15+416];
	fma.rn.f32 	%f3914, %f3906, %f3913, %f3880;
	ld.shared.f32 	%f3915, [%r15+544];
	fma.rn.f32 	%f3916, %f3906, %f3915, %f3882;
	ld.shared.f32 	%f3917, [%r15+672];
	fma.rn.f32 	%f3918, %f3906, %f3917, %f3884;
	ld.shared.f32 	%f3919, [%r8+2052];
	fma.rn.f32 	%f3920, %f3919, %f3907, %f3886;
	fma.rn.f32 	%f3921, %f3919, %f3909, %f3887;
	fma.rn.f32 	%f3922, %f3919, %f3911, %f3888;
	fma.rn.f32 	%f3923, %f3919, %f3913, %f3889;
	fma.rn.f32 	%f3924, %f3919, %f3915, %f3890;
	fma.rn.f32 	%f3925, %f3919, %f3917, %f3891;
	ld.shared.f32 	%f3926, [%r8+2056];
	fma.rn.f32 	%f3927, %f3926, %f3907, %f3893;
	fma.rn.f32 	%f3928, %f3926, %f3909, %f3894;
	fma.rn.f32 	%f3929, %f3926, %f3911, %f3895;
	fma.rn.f32 	%f3930, %f3926, %f3913, %f3896;
	fma.rn.f32 	%f3931, %f3926, %f3915, %f3897;
	fma.rn.f32 	%f3932, %f3926, %f3917, %f3898;
	ld.shared.f32 	%f3933, [%r8+2060];
	fma.rn.f32 	%f3934, %f3933, %f3907, %f3900;
	fma.rn.f32 	%f3935, %f3933, %f3909, %f3901;
	fma.rn.f32 	%f3936, %f3933, %f3911, %f3902;
	fma.rn.f32 	%f3937, %f3933, %f3913, %f3903;
	fma.rn.f32 	%f3938, %f3933, %f3915, %f3904;
	fma.rn.f32 	%f3939, %f3933, %f3917, %f3905;
	ld.shared.f32 	%f3940, [%r8+2304];
	ld.shared.f32 	%f3941, [%r15+36];
	fma.rn.f32 	%f3942, %f3940, %f3941, %f3908;
	ld.shared.f32 	%f3943, [%r15+164];
	fma.rn.f32 	%f3944, %f3940, %f3943, %f3910;
	ld.shared.f32 	%f3945, [%r15+292];
	fma.rn.f32 	%f3946, %f3940, %f3945, %f3912;
	ld.shared.f32 	%f3947, [%r15+420];
	fma.rn.f32 	%f3948, %f3940, %f3947, %f3914;
	ld.shared.f32 	%f3949, [%r15+548];
	fma.rn.f32 	%f3950, %f3940, %f3949, %f3916;
	ld.shared.f32 	%f3951, [%r15+676];
	fma.rn.f32 	%f3952, %f3940, %f3951, %f3918;
	ld.shared.f32 	%f3953, [%r8+2308];
	fma.rn.f32 	%f3954, %f3953, %f3941, %f3920;
	fma.rn.f32 	%f3955, %f3953, %f3943, %f3921;
	fma.rn.f32 	%f3956, %f3953, %f3945, %f3922;
	fma.rn.f32 	%f3957, %f3953, %f3947, %f3923;
	fma.rn.f32 	%f3958, %f3953, %f3949, %f3924;
	fma.rn.f32 	%f3959, %f3953, %f3951, %f3925;
	ld.shared.f32 	%f3960, [%r8+2312];
	fma.rn.f32 	%f3961, %f3960, %f3941, %f3927;
	fma.rn.f32 	%f3962, %f3960, %f3943, %f3928;
	fma.rn.f32 	%f3963, %f3960, %f3945, %f3929;
	fma.rn.f32 	%f3964, %f3960, %f3947, %f3930;
	fma.rn.f32 	%f3965, %f3960, %f3949, %f3931;
	fma.rn.f32 	%f3966, %f3960, %f3951, %f3932;
	ld.shared.f32 	%f3967, [%r8+2316];
	fma.rn.f32 	%f3968, %f3967, %f3941, %f3934;
	fma.rn.f32 	%f3969, %f3967, %f3943, %f3935;
	fma.rn.f32 	%f3970, %f3967, %f3945, %f3936;
	fma.rn.f32 	%f3971, %f3967, %f3947, %f3937;
	fma.rn.f32 	%f3972, %f3967, %f3949, %f3938;
	fma.rn.f32 	%f3973, %f3967, %f3951, %f3939;
	ld.shared.f32 	%f3974, [%r8+2560];
	ld.shared.f32 	%f3975, [%r15+40];
	fma.rn.f32 	%f3976, %f3974, %f3975, %f3942;
	ld.shared.f32 	%f3977, [%r15+168];
	fma.rn.f32 	%f3978, %f3974, %f3977, %f3944;
	ld.shared.f32 	%f3979, [%r15+296];
	fma.rn.f32 	%f3980, %f3974, %f3979, %f3946;
	ld.shared.f32 	%f3981, [%r15+424];
	fma.rn.f32 	%f3982, %f3974, %f3981, %f3948;
	ld.shared.f32 	%f3983, [%r15+552];
	fma.rn.f32 	%f3984, %f3974, %f3983, %f3950;
	ld.shared.f32 	%f3985, [%r15+680];
	fma.rn.f32 	%f3986, %f3974, %f3985, %f3952;
	ld.shared.f32 	%f3987, [%r8+2564];
	fma.rn.f32 	%f3988, %f3987, %f3975, %f3954;
	fma.rn.f32 	%f3989, %f3987, %f3977, %f3955;
	fma.rn.f32 	%f3990, %f3987, %f3979, %f3956;
	fma.rn.f32 	%f3991, %f3987, %f3981, %f3957;
	fma.rn.f32 	%f3992, %f3987, %f3983, %f3958;
	fma.rn.f32 	%f3993, %f3987, %f3985, %f3959;
	ld.shared.f32 	%f3994, [%r8+2568];
	fma.rn.f32 	%f3995, %f3994, %f3975, %f3961;
	fma.rn.f32 	%f3996, %f3994, %f3977, %f3962;
	fma.rn.f32 	%f3997, %f3994, %f3979, %f3963;
	fma.rn.f32 	%f3998, %f3994, %f3981, %f3964;
	fma.rn.f32 	%f3999, %f3994, %f3983, %f3965;
	fma.rn.f32 	%f4000, %f3994, %f3985, %f3966;
	ld.shared.f32 	%f4001, [%r8+2572];
	fma.rn.f32 	%f4002, %f4001, %f3975, %f3968;
	fma.rn.f32 	%f4003, %f4001, %f3977, %f3969;
	fma.rn.f32 	%f4004, %f4001, %f3979, %f3970;
	fma.rn.f32 	%f4005, %f4001, %f3981, %f3971;
	fma.rn.f32 	%f4006, %f4001, %f3983, %f3972;
	fma.rn.f32 	%f4007, %f4001, %f3985, %f3973;
	ld.shared.f32 	%f4008, [%r8+2816];
	ld.shared.f32 	%f4009, [%r15+44];
	fma.rn.f32 	%f4010, %f4008, %f4009, %f3976;
	ld.shared.f32 	%f4011, [%r15+172];
	fma.rn.f32 	%f4012, %f4008, %f4011, %f3978;
	ld.shared.f32 	%f4013, [%r15+300];
	fma.rn.f32 	%f4014, %f4008, %f4013, %f3980;
	ld.shared.f32 	%f4015, [%r15+428];
	fma.rn.f32 	%f4016, %f4008, %f4015, %f3982;
	ld.shared.f32 	%f4017, [%r15+556];
	fma.rn.f32 	%f4018, %f4008, %f4017, %f3984;
	ld.shared.f32 	%f4019, [%r15+684];
	fma.rn.f32 	%f4020, %f4008, %f4019, %f3986;
	ld.shared.f32 	%f4021, [%r8+2820];
	fma.rn.f32 	%f4022, %f4021, %f4009, %f3988;
	fma.rn.f32 	%f4023, %f4021, %f4011, %f3989;
	fma.rn.f32 	%f4024, %f4021, %f4013, %f3990;
	fma.rn.f32 	%f4025, %f4021, %f4015, %f3991;
	fma.rn.f32 	%f4026, %f4021, %f4017, %f3992;
	fma.rn.f32 	%f4027, %f4021, %f4019, %f3993;
	ld.shared.f32 	%f4028, [%r8+2824];
	fma.rn.f32 	%f4029, %f4028, %f4009, %f3995;
	fma.rn.f32 	%f4030, %f4028, %f4011, %f3996;
	fma.rn.f32 	%f4031, %f4028, %f4013, %f3997;
	fma.rn.f32 	%f4032, %f4028, %f4015, %f3998;
	fma.rn.f32 	%f4033, %f4028, %f4017, %f3999;
	fma.rn.f32 	%f4034, %f4028, %f4019, %f4000;
	ld.shared.f32 	%f4035, [%r8+2828];
	fma.rn.f32 	%f4036, %f4035, %f4009, %f4002;
	fma.rn.f32 	%f4037, %f4035, %f4011, %f4003;
	fma.rn.f32 	%f4038, %f4035, %f4013, %f4004;
	fma.rn.f32 	%f4039, %f4035, %f4015, %f4005;
	fma.rn.f32 	%f4040, %f4035, %f4017, %f4006;
	fma.rn.f32 	%f4041, %f4035, %f4019, %f4007;
	ld.shared.f32 	%f4042, [%r8+3072];
	ld.shared.f32 	%f4043, [%r15+48];
	fma.rn.f32 	%f4044, %f4042, %f4043, %f4010;
	ld.shared.f32 	%f4045, [%r15+176];
	fma.rn.f32 	%f4046, %f4042, %f4045, %f4012;
	ld.shared.f32 	%f4047, [%r15+304];
	fma.rn.f32 	%f4048, %f4042, %f4047, %f4014;
	ld.shared.f32 	%f4049, [%r15+432];
	fma.rn.f32 	%f4050, %f4042, %f4049, %f4016;
	ld.shared.f32 	%f4051, [%r15+560];
	fma.rn.f32 	%f4052, %f4042, %f4051, %f4018;
	ld.shared.f32 	%f4053, [%r15+688];
	fma.rn.f32 	%f4054, %f4042, %f4053, %f4020;
	ld.shared.f32 	%f4055, [%r8+3076];
	fma.rn.f32 	%f4056, %f4055, %f4043, %f4022;
	fma.rn.f32 	%f4057, %f4055, %f4045, %f4023;
	fma.rn.f32 	%f4058, %f4055, %f4047, %f4024;
	fma.rn.f32 	%f4059, %f4055, %f4049, %f4025;
	fma.rn.f32 	%f4060, %f4055, %f4051, %f4026;
	fma.rn.f32 	%f4061, %f4055, %f4053, %f4027;
	ld.shared.f32 	%f4062, [%r8+3080];
	fma.rn.f32 	%f4063, %f4062, %f4043, %f4029;
	fma.rn.f32 	%f4064, %f4062, %f4045, %f4030;
	fma.rn.f32 	%f4065, %f4062, %f4047, %f4031;
	fma.rn.f32 	%f4066, %f4062, %f4049, %f4032;
	fma.rn.f32 	%f4067, %f4062, %f4051, %f4033;
	fma.rn.f32 	%f4068, %f4062, %f4053, %f4034;
	ld.shared.f32 	%f4069, [%r8+3084];
	fma.rn.f32 	%f4070, %f4069, %f4043, %f4036;
	fma.rn.f32 	%f4071, %f4069, %f4045, %f4037;
	fma.rn.f32 	%f4072, %f4069, %f4047, %f4038;
	fma.rn.f32 	%f4073, %f4069, %f4049, %f4039;
	fma.rn.f32 	%f4074, %f4069, %f4051, %f4040;
	fma.rn.f32 	%f4075, %f4069, %f4053, %f4041;
	ld.shared.f32 	%f4076, [%r8+3328];
	ld.shared.f32 	%f4077, [%r15+52];
	fma.rn.f32 	%f4078, %f4076, %f4077, %f4044;
	ld.shared.f32 	%f4079, [%r15+180];
	fma.rn.f32 	%f4080, %f4076, %f4079, %f4046;
	ld.shared.f32 	%f4081, [%r15+308];
	fma.rn.f32 	%f4082, %f4076, %f4081, %f4048;
	ld.shared.f32 	%f4083, [%r15+436];
	fma.rn.f32 	%f4084, %f4076, %f4083, %f4050;
	ld.shared.f32 	%f4085, [%r15+564];
	fma.rn.f32 	%f4086, %f4076, %f4085, %f4052;
	ld.shared.f32 	%f4087, [%r15+692];
	fma.rn.f32 	%f4088, %f4076, %f4087, %f4054;
	ld.shared.f32 	%f4089, [%r8+3332];
	fma.rn.f32 	%f4090, %f4089, %f4077, %f4056;
	fma.rn.f32 	%f4091, %f4089, %f4079, %f4057;
	fma.rn.f32 	%f4092, %f4089, %f4081, %f4058;
	fma.rn.f32 	%f4093, %f4089, %f4083, %f4059;
	fma.rn.f32 	%f4094, %f4089, %f4085, %f4060;
	fma.rn.f32 	%f4095, %f4089, %f4087, %f4061;
	ld.shared.f32 	%f4096, [%r8+3336];
	fma.rn.f32 	%f4097, %f4096, %f4077, %f4063;
	fma.rn.f32 	%f4098, %f4096, %f4079, %f4064;
	fma.rn.f32 	%f4099, %f4096, %f4081, %f4065;
	fma.rn.f32 	%f4100, %f4096, %f4083, %f4066;
	fma.rn.f32 	%f4101, %f4096, %f4085, %f4067;
	fma.rn.f32 	%f4102, %f4096, %f4087, %f4068;
	ld.shared.f32 	%f4103, [%r8+3340];
	fma.rn.f32 	%f4104, %f4103, %f4077, %f4070;
	fma.rn.f32 	%f4105, %f4103, %f4079, %f4071;
	fma.rn.f32 	%f4106, %f4103, %f4081, %f4072;
	fma.rn.f32 	%f4107, %f4103, %f4083, %f4073;
	fma.rn.f32 	%f4108, %f4103, %f4085, %f4074;
	fma.rn.f32 	%f4109, %f4103, %f4087, %f4075;
	ld.shared.f32 	%f4110, [%r8+3584];
	ld.shared.f32 	%f4111, [%r15+56];
	fma.rn.f32 	%f4112, %f4110, %f4111, %f4078;
	ld.shared.f32 	%f4113, [%r15+184];
	fma.rn.f32 	%f4114, %f4110, %f4113, %f4080;
	ld.shared.f32 	%f4115, [%r15+312];
	fma.rn.f32 	%f4116, %f4110, %f4115, %f4082;
	ld.shared.f32 	%f4117, [%r15+440];
	fma.rn.f32 	%f4118, %f4110, %f4117, %f4084;
	ld.shared.f32 	%f4119, [%r15+568];
	fma.rn.f32 	%f4120, %f4110, %f4119, %f4086;
	ld.shared.f32 	%f4121, [%r15+696];
	fma.rn.f32 	%f4122, %f4110, %f4121, %f4088;
	ld.shared.f32 	%f4123, [%r8+3588];
	fma.rn.f32 	%f4124, %f4123, %f4111, %f4090;
	fma.rn.f32 	%f4125, %f4123, %f4113, %f4091;
	fma.rn.f32 	%f4126, %f4123, %f4115, %f4092;
	fma.rn.f32 	%f4127, %f4123, %f4117, %f4093;
	fma.rn.f32 	%f4128, %f4123, %f4119, %f4094;
	fma.rn.f32 	%f4129, %f4123, %f4121, %f4095;
	ld.shared.f32 	%f4130, [%r8+3592];
	fma.rn.f32 	%f4131, %f4130, %f4111, %f4097;
	fma.rn.f32 	%f4132, %f4130, %f4113, %f4098;
	fma.rn.f32 	%f4133, %f4130, %f4115, %f4099;
	fma.rn.f32 	%f4134, %f4130, %f4117, %f4100;
	fma.rn.f32 	%f4135, %f4130, %f4119, %f4101;
	fma.rn.f32 	%f4136, %f4130, %f4121, %f4102;
	ld.shared.f32 	%f4137, [%r8+3596];
	fma.rn.f32 	%f4138, %f4137, %f4111, %f4104;
	fma.rn.f32 	%f4139, %f4137, %f4113, %f4105;
	fma.rn.f32 	%f4140, %f4137, %f4115, %f4106;
	fma.rn.f32 	%f4141, %f4137, %f4117, %f4107;
	fma.rn.f32 	%f4142, %f4137, %f4119, %f4108;
	fma.rn.f32 	%f4143, %f4137, %f4121, %f4109;
	ld.shared.f32 	%f4144, [%r8+3840];
	ld.shared.f32 	%f4145, [%r15+60];
	fma.rn.f32 	%f4146, %f4144, %f4145, %f4112;
	ld.shared.f32 	%f4147, [%r15+188];
	fma.rn.f32 	%f4148, %f4144, %f4147, %f4114;
	ld.shared.f32 	%f4149, [%r15+316];
	fma.rn.f32 	%f4150, %f4144, %f4149, %f4116;
	ld.shared.f32 	%f4151, [%r15+444];
	fma.rn.f32 	%f4152, %f4144, %f4151, %f4118;
	ld.shared.f32 	%f4153, [%r15+572];
	fma.rn.f32 	%f4154, %f4144, %f4153, %f4120;
	ld.shared.f32 	%f4155, [%r15+700];
	fma.rn.f32 	%f4156, %f4144, %f4155, %f4122;
	ld.shared.f32 	%f4157, [%r8+3844];
	fma.rn.f32 	%f4158, %f4157, %f4145, %f4124;
	fma.rn.f32 	%f4159, %f4157, %f4147, %f4125;
	fma.rn.f32 	%f4160, %f4157, %f4149, %f4126;
	fma.rn.f32 	%f4161, %f4157, %f4151, %f4127;
	fma.rn.f32 	%f4162, %f4157, %f4153, %f4128;
	fma.rn.f32 	%f4163, %f4157, %f4155, %f4129;
	ld.shared.f32 	%f4164, [%r8+3848];
	fma.rn.f32 	%f4165, %f4164, %f4145, %f4131;
	fma.rn.f32 	%f4166, %f4164, %f4147, %f4132;
	fma.rn.f32 	%f4167, %f4164, %f4149, %f4133;
	fma.rn.f32 	%f4168, %f4164, %f4151, %f4134;
	fma.rn.f32 	%f4169, %f4164, %f4153, %f4135;
	fma.rn.f32 	%f4170, %f4164, %f4155, %f4136;
	ld.shared.f32 	%f4171, [%r8+3852];
	fma.rn.f32 	%f4172, %f4171, %f4145, %f4138;
	fma.rn.f32 	%f4173, %f4171, %f4147, %f4139;
	fma.rn.f32 	%f4174, %f4171, %f4149, %f4140;
	fma.rn.f32 	%f4175, %f4171, %f4151, %f4141;
	fma.rn.f32 	%f4176, %f4171, %f4153, %f4142;
	fma.rn.f32 	%f4177, %f4171, %f4155, %f4143;
	ld.shared.f32 	%f4178, [%r8+4096];
	ld.shared.f32 	%f4179, [%r15+64];
	fma.rn.f32 	%f4180, %f4178, %f4179, %f4146;
	ld.shared.f32 	%f4181, [%r15+192];
	fma.rn.f32 	%f4182, %f4178, %f4181, %f4148;
	ld.shared.f32 	%f4183, [%r15+320];
	fma.rn.f32 	%f4184, %f4178, %f4183, %f4150;
	ld.shared.f32 	%f4185, [%r15+448];
	fma.rn.f32 	%f4186, %f4178, %f4185, %f4152;
	ld.shared.f32 	%f4187, [%r15+576];
	fma.rn.f32 	%f4188, %f4178, %f4187, %f4154;
	ld.shared.f32 	%f4189, [%r15+704];
	fma.rn.f32 	%f4190, %f4178, %f4189, %f4156;
	ld.shared.f32 	%f4191, [%r8+4100];
	fma.rn.f32 	%f4192, %f4191, %f4179, %f4158;
	fma.rn.f32 	%f4193, %f4191, %f4181, %f4159;
	fma.rn.f32 	%f4194, %f4191, %f4183, %f4160;
	fma.rn.f32 	%f4195, %f4191, %f4185, %f4161;
	fma.rn.f32 	%f4196, %f4191, %f4187, %f4162;
	fma.rn.f32 	%f4197, %f4191, %f4189, %f4163;
	ld.shared.f32 	%f4198, [%r8+4104];
	fma.rn.f32 	%f4199, %f4198, %f4179, %f4165;
	fma.rn.f32 	%f4200, %f4198, %f4181, %f4166;
	fma.rn.f32 	%f4201, %f4198, %f4183, %f4167;
	fma.rn.f32 	%f4202, %f4198, %f4185, %f4168;
	fma.rn.f32 	%f4203, %f4198, %f4187, %f4169;
	fma.rn.f32 	%f4204, %f4198, %f4189, %f4170;
	ld.shared.f32 	%f4205, [%r8+4108];
	fma.rn.f32 	%f4206, %f4205, %f4179, %f4172;
	fma.rn.f32 	%f4207, %f4205, %f4181, %f4173;
	fma.rn.f32 	%f4208, %f4205, %f4183, %f4174;
	fma.rn.f32 	%f4209, %f4205, %f4185, %f4175;
	fma.rn.f32 	%f4210, %f4205, %f4187, %f4176;
	fma.rn.f32 	%f4211, %f4205, %f4189, %f4177;
	ld.shared.f32 	%f4212, [%r8+4352];
	ld.shared.f32 	%f4213, [%r15+68];
	fma.rn.f32 	%f4214, %f4212, %f4213, %f4180;
	ld.shared.f32 	%f4215, [%r15+196];
	fma.rn.f32 	%f4216, %f4212, %f4215, %f4182;
	ld.shared.f32 	%f4217, [%r15+324];
	fma.rn.f32 	%f4218, %f4212, %f4217, %f4184;
	ld.shared.f32 	%f4219, [%r15+452];
	fma.rn.f32 	%f4220, %f4212, %f4219, %f4186;
	ld.shared.f32 	%f4221, [%r15+580];
	fma.rn.f32 	%f4222, %f4212, %f4221, %f4188;
	ld.shared.f32 	%f4223, [%r15+708];
	fma.rn.f32 	%f4224, %f4212, %f4223, %f4190;
	ld.shared.f32 	%f4225, [%r8+4356];
	fma.rn.f32 	%f4226, %f4225, %f4213, %f4192;
	fma.rn.f32 	%f4227, %f4225, %f4215, %f4193;
	fma.rn.f32 	%f4228, %f4225, %f4217, %f4194;
	fma.rn.f32 	%f4229, %f4225, %f4219, %f4195;
	fma.rn.f32 	%f4230, %f4225, %f4221, %f4196;
	fma.rn.f32 	%f4231, %f4225, %f4223, %f4197;
	ld.shared.f32 	%f4232, [%r8+4360];
	fma.rn.f32 	%f4233, %f4232, %f4213, %f4199;
	fma.rn.f32 	%f4234, %f4232, %f4215, %f4200;
	fma.rn.f32 	%f4235, %f4232, %f4217, %f4201;
	fma.rn.f32 	%f4236, %f4232, %f4219, %f4202;
	fma.rn.f32 	%f4237, %f4232, %f4221, %f4203;
	fma.rn.f32 	%f4238, %f4232, %f4223, %f4204;
	ld.shared.f32 	%f4239, [%r8+4364];
	fma.rn.f32 	%f4240, %f4239, %f4213, %f4206;
	fma.rn.f32 	%f4241, %f4239, %f4215, %f4207;
	fma.rn.f32 	%f4242, %f4239, %f4217, %f4208;
	fma.rn.f32 	%f4243, %f4239, %f4219, %f4209;
	fma.rn.f32 	%f4244, %f4239, %f4221, %f4210;
	fma.rn.f32 	%f4245, %f4239, %f4223, %f4211;
	ld.shared.f32 	%f4246, [%r8+4608];
	ld.shared.f32 	%f4247, [%r15+72];
	fma.rn.f32 	%f4248, %f4246, %f4247, %f4214;
	ld.shared.f32 	%f4249, [%r15+200];
	fma.rn.f32 	%f4250, %f4246, %f4249, %f4216;
	ld.shared.f32 	%f4251, [%r15+328];
	fma.rn.f32 	%f4252, %f4246, %f4251, %f4218;
	ld.shared.f32 	%f4253, [%r15+456];
	fma.rn.f32 	%f4254, %f4246, %f4253, %f4220;
	ld.shared.f32 	%f4255, [%r15+584];
	fma.rn.f32 	%f4256, %f4246, %f4255, %f4222;
	ld.shared.f32 	%f4257, [%r15+712];
	fma.rn.f32 	%f4258, %f4246, %f4257, %f4224;
	ld.shared.f32 	%f4259, [%r8+4612];
	fma.rn.f32 	%f4260, %f4259, %f4247, %f4226;
	fma.rn.f32 	%f4261, %f4259, %f4249, %f4227;
	fma.rn.f32 	%f4262, %f4259, %f4251, %f4228;
	fma.rn.f32 	%f4263, %f4259, %f4253, %f4229;
	fma.rn.f32 	%f4264, %f4259, %f4255, %f4230;
	fma.rn.f32 	%f4265, %f4259, %f4257, %f4231;
	ld.shared.f32 	%f4266, [%r8+4616];
	fma.rn.f32 	%f4267, %f4266, %f4247, %f4233;
	fma.rn.f32 	%f4268, %f4266, %f4249, %f4234;
	fma.rn.f32 	%f4269, %f4266, %f4251, %f4235;
	fma.rn.f32 	%f4270, %f4266, %f4253, %f4236;
	fma.rn.f32 	%f4271, %f4266, %f4255, %f4237;
	fma.rn.f32 	%f4272, %f4266, %f4257, %f4238;
	ld.shared.f32 	%f4273, [%r8+4620];
	fma.rn.f32 	%f4274, %f4273, %f4247, %f4240;
	fma.rn.f32 	%f4275, %f4273, %f4249, %f4241;
	fma.rn.f32 	%f4276, %f4273, %f4251, %f4242;
	fma.rn.f32 	%f4277, %f4273, %f4253, %f4243;
	fma.rn.f32 	%f4278, %f4273, %f4255, %f4244;
	fma.rn.f32 	%f4279, %f4273, %f4257, %f4245;
	ld.shared.f32 	%f4280, [%r8+4864];
	ld.shared.f32 	%f4281, [%r15+76];
	fma.rn.f32 	%f4282, %f4280, %f4281, %f4248;
	ld.shared.f32 	%f4283, [%r15+204];
	fma.rn.f32 	%f4284, %f4280, %f4283, %f4250;
	ld.shared.f32 	%f4285, [%r15+332];
	fma.rn.f32 	%f4286, %f4280, %f4285, %f4252;
	ld.shared.f32 	%f4287, [%r15+460];
	fma.rn.f32 	%f4288, %f4280, %f4287, %f4254;
	ld.shared.f32 	%f4289, [%r15+588];
	fma.rn.f32 	%f4290, %f4280, %f4289, %f4256;
	ld.shared.f32 	%f4291, [%r15+716];
	fma.rn.f32 	%f4292, %f4280, %f4291, %f4258;
	ld.shared.f32 	%f4293, [%r8+4868];
	fma.rn.f32 	%f4294, %f4293, %f4281, %f4260;
	fma.rn.f32 	%f4295, %f4293, %f4283, %f4261;
	fma.rn.f32 	%f4296, %f4293, %f4285, %f4262;
	fma.rn.f32 	%f4297, %f4293, %f4287, %f4263;
	fma.rn.f32 	%f4298, %f4293, %f4289, %f4264;
	fma.rn.f32 	%f4299, %f4293, %f4291, %f4265;
	ld.shared.f32 	%f4300, [%r8+4872];
	fma.rn.f32 	%f4301, %f4300, %f4281, %f4267;
	fma.rn.f32 	%f4302, %f4300, %f4283, %f4268;
	fma.rn.f32 	%f4303, %f4300, %f4285, %f4269;
	fma.rn.f32 	%f4304, %f4300, %f4287, %f4270;
	fma.rn.f32 	%f4305, %f4300, %f4289, %f4271;
	fma.rn.f32 	%f4306, %f4300, %f4291, %f4272;
	ld.shared.f32 	%f4307, [%r8+4876];
	fma.rn.f32 	%f4308, %f4307, %f4281, %f4274;
	fma.rn.f32 	%f4309, %f4307, %f4283, %f4275;
	fma.rn.f32 	%f4310, %f4307, %f4285, %f4276;
	fma.rn.f32 	%f4311, %f4307, %f4287, %f4277;
	fma.rn.f32 	%f4312, %f4307, %f4289, %f4278;
	fma.rn.f32 	%f4313, %f4307, %f4291, %f4279;
	ld.shared.f32 	%f4314, [%r8+5120];
	ld.shared.f32 	%f4315, [%r15+80];
	fma.rn.f32 	%f4316, %f4314, %f4315, %f4282;
	ld.shared.f32 	%f4317, [%r15+208];
	fma.rn.f32 	%f4318, %f4314, %f4317, %f4284;
	ld.shared.f32 	%f4319, [%r15+336];
	fma.rn.f32 	%f4320, %f4314, %f4319, %f4286;
	ld.shared.f32 	%f4321, [%r15+464];
	fma.rn.f32 	%f4322, %f4314, %f4321, %f4288;
	ld.shared.f32 	%f4323, [%r15+592];
	fma.rn.f32 	%f4324, %f4314, %f4323, %f4290;
	ld.shared.f32 	%f4325, [%r15+720];
	fma.rn.f32 	%f4326, %f4314, %f4325, %f4292;
	ld.shared.f32 	%f4327, [%r8+5124];
	fma.rn.f32 	%f4328, %f4327, %f4315, %f4294;
	fma.rn.f32 	%f4329, %f4327, %f4317, %f4295;
	fma.rn.f32 	%f4330, %f4327, %f4319, %f4296;
	fma.rn.f32 	%f4331, %f4327, %f4321, %f4297;
	fma.rn.f32 	%f4332, %f4327, %f4323, %f4298;
	fma.rn.f32 	%f4333, %f4327, %f4325, %f4299;
	ld.shared.f32 	%f4334, [%r8+5128];
	fma.rn.f32 	%f4335, %f4334, %f4315, %f4301;
	fma.rn.f32 	%f4336, %f4334, %f4317, %f4302;
	fma.rn.f32 	%f4337, %f4334, %f4319, %f4303;
	fma.rn.f32 	%f4338, %f4334, %f4321, %f4304;
	fma.rn.f32 	%f4339, %f4334, %f4323, %f4305;
	fma.rn.f32 	%f4340, %f4334, %f4325, %f4306;
	ld.shared.f32 	%f4341, [%r8+5132];
	fma.rn.f32 	%f4342, %f4341, %f4315, %f4308;
	fma.rn.f32 	%f4343, %f4341, %f4317, %f4309;
	fma.rn.f32 	%f4344, %f4341, %f4319, %f4310;
	fma.rn.f32 	%f4345, %f4341, %f4321, %f4311;
	fma.rn.f32 	%f4346, %f4341, %f4323, %f4312;
	fma.rn.f32 	%f4347, %f4341, %f4325, %f4313;
	ld.shared.f32 	%f4348, [%r8+5376];
	ld.shared.f32 	%f4349, [%r15+84];
	fma.rn.f32 	%f4350, %f4348, %f4349, %f4316;
	ld.shared.f32 	%f4351, [%r15+212];
	fma.rn.f32 	%f4352, %f4348, %f4351, %f4318;
	ld.shared.f32 	%f4353, [%r15+340];
	fma.rn.f32 	%f4354, %f4348, %f4353, %f4320;
	ld.shared.f32 	%f4355, [%r15+468];
	fma.rn.f32 	%f4356, %f4348, %f4355, %f4322;
	ld.shared.f32 	%f4357, [%r15+596];
	fma.rn.f32 	%f4358, %f4348, %f4357, %f4324;
	ld.shared.f32 	%f4359, [%r15+724];
	fma.rn.f32 	%f4360, %f4348, %f4359, %f4326;
	ld.shared.f32 	%f4361, [%r8+5380];
	fma.rn.f32 	%f4362, %f4361, %f4349, %f4328;
	fma.rn.f32 	%f4363, %f4361, %f4351, %f4329;
	fma.rn.f32 	%f4364, %f4361, %f4353, %f4330;
	fma.rn.f32 	%f4365, %f4361, %f4355, %f4331;
	fma.rn.f32 	%f4366, %f4361, %f4357, %f4332;
	fma.rn.f32 	%f4367, %f4361, %f4359, %f4333;
	ld.shared.f32 	%f4368, [%r8+5384];
	fma.rn.f32 	%f4369, %f4368, %f4349, %f4335;
	fma.rn.f32 	%f4370, %f4368, %f4351, %f4336;
	fma.rn.f32 	%f4371, %f4368, %f4353, %f4337;
	fma.rn.f32 	%f4372, %f4368, %f4355, %f4338;
	fma.rn.f32 	%f4373, %f4368, %f4357, %f4339;
	fma.rn.f32 	%f4374, %f4368, %f4359, %f4340;
	ld.shared.f32 	%f4375, [%r8+5388];
	fma.rn.f32 	%f4376, %f4375, %f4349, %f4342;
	fma.rn.f32 	%f4377, %f4375, %f4351, %f4343;
	fma.rn.f32 	%f4378, %f4375, %f4353, %f4344;
	fma.rn.f32 	%f4379, %f4375, %f4355, %f4345;
	fma.rn.f32 	%f4380, %f4375, %f4357, %f4346;
	fma.rn.f32 	%f4381, %f4375, %f4359, %f4347;
	ld.shared.f32 	%f4382, [%r8+5632];
	ld.shared.f32 	%f4383, [%r15+88];
	fma.rn.f32 	%f4384, %f4382, %f4383, %f4350;
	ld.shared.f32 	%f4385, [%r15+216];
	fma.rn.f32 	%f4386, %f4382, %f4385, %f4352;
	ld.shared.f32 	%f4387, [%r15+344];
	fma.rn.f32 	%f4388, %f4382, %f4387, %f4354;
	ld.shared.f32 	%f4389, [%r15+472];
	fma.rn.f32 	%f4390, %f4382, %f4389, %f4356;
	ld.shared.f32 	%f4391, [%r15+600];
	fma.rn.f32 	%f4392, %f4382, %f4391, %f4358;
	ld.shared.f32 	%f4393, [%r15+728];
	fma.rn.f32 	%f4394, %f4382, %f4393, %f4360;
	ld.shared.f32 	%f4395, [%r8+5636];
	fma.rn.f32 	%f4396, %f4395, %f4383, %f4362;
	fma.rn.f32 	%f4397, %f4395, %f4385, %f4363;
	fma.rn.f32 	%f4398, %f4395, %f4387, %f4364;
	fma.rn.f32 	%f4399, %f4395, %f4389, %f4365;
	fma.rn.f32 	%f4400, %f4395, %f4391, %f4366;
	fma.rn.f32 	%f4401, %f4395, %f4393, %f4367;
	ld.shared.f32 	%f4402, [%r8+5640];
	fma.rn.f32 	%f4403, %f4402, %f4383, %f4369;
	fma.rn.f32 	%f4404, %f4402, %f4385, %f4370;
	fma.rn.f32 	%f4405, %f4402, %f4387, %f4371;
	fma.rn.f32 	%f4406, %f4402, %f4389, %f4372;
	fma.rn.f32 	%f4407, %f4402, %f4391, %f4373;
	fma.rn.f32 	%f4408, %f4402, %f4393, %f4374;
	ld.shared.f32 	%f4409, [%r8+5644];
	fma.rn.f32 	%f4410, %f4409, %f4383, %f4376;
	fma.rn.f32 	%f4411, %f4409, %f4385, %f4377;
	fma.rn.f32 	%f4412, %f4409, %f4387, %f4378;
	fma.rn.f32 	%f4413, %f4409, %f4389, %f4379;
	fma.rn.f32 	%f4414, %f4409, %f4391, %f4380;
	fma.rn.f32 	%f4415, %f4409, %f4393, %f4381;
	ld.shared.f32 	%f4416, [%r8+5888];
	ld.shared.f32 	%f4417, [%r15+92];
	fma.rn.f32 	%f4418, %f4416, %f4417, %f4384;
	ld.shared.f32 	%f4419, [%r15+220];
	fma.rn.f32 	%f4420, %f4416, %f4419, %f4386;
	ld.shared.f32 	%f4421, [%r15+348];
	fma.rn.f32 	%f4422, %f4416, %f4421, %f4388;
	ld.shared.f32 	%f4423, [%r15+476];
	fma.rn.f32 	%f4424, %f4416, %f4423, %f4390;
	ld.shared.f32 	%f4425, [%r15+604];
	fma.rn.f32 	%f4426, %f4416, %f4425, %f4392;
	ld.shared.f32 	%f4427, [%r15+732];
	fma.rn.f32 	%f4428, %f4416, %f4427, %f4394;
	ld.shared.f32 	%f4429, [%r8+5892];
	fma.rn.f32 	%f4430, %f4429, %f4417, %f4396;
	fma.rn.f32 	%f4431, %f4429, %f4419, %f4397;
	fma.rn.f32 	%f4432, %f4429, %f4421, %f4398;
	fma.rn.f32 	%f4433, %f4429, %f4423, %f4399;
	fma.rn.f32 	%f4434, %f4429, %f4425, %f4400;
	fma.rn.f32 	%f4435, %f4429, %f4427, %f4401;
	ld.shared.f32 	%f4436, [%r8+5896];
	fma.rn.f32 	%f4437, %f4436, %f4417, %f4403;
	fma.rn.f32 	%f4438, %f4436, %f4419, %f4404;
	fma.rn.f32 	%f4439, %f4436, %f4421, %f4405;
	fma.rn.f32 	%f4440, %f4436, %f4423, %f4406;
	fma.rn.f32 	%f4441, %f4436, %f4425, %f4407;
	fma.rn.f32 	%f4442, %f4436, %f4427, %f4408;
	ld.shared.f32 	%f4443, [%r8+5900];
	fma.rn.f32 	%f4444, %f4443, %f4417, %f4410;
	fma.rn.f32 	%f4445, %f4443, %f4419, %f4411;
	fma.rn.f32 	%f4446, %f4443, %f4421, %f4412;
	fma.rn.f32 	%f4447, %f4443, %f4423, %f4413;
	fma.rn.f32 	%f4448, %f4443, %f4425, %f4414;
	fma.rn.f32 	%f4449, %f4443, %f4427, %f4415;
	ld.shared.f32 	%f4450, [%r8+6144];
	ld.shared.f32 	%f4451, [%r15+96];
	fma.rn.f32 	%f4452, %f4450, %f4451, %f4418;
	ld.shared.f32 	%f4453, [%r15+224];
	fma.rn.f32 	%f4454, %f4450, %f4453, %f4420;
	ld.shared.f32 	%f4455, [%r15+352];
	fma.rn.f32 	%f4456, %f4450, %f4455, %f4422;
	ld.shared.f32 	%f4457, [%r15+480];
	fma.rn.f32 	%f4458, %f4450, %f4457, %f4424;
	ld.shared.f32 	%f4459, [%r15+608];
	fma.rn.f32 	%f4460, %f4450, %f4459, %f4426;
	ld.shared.f32 	%f4461, [%r15+736];
	fma.rn.f32 	%f4462, %f4450, %f4461, %f4428;
	ld.shared.f32 	%f4463, [%r8+6148];
	fma.rn.f32 	%f4464, %f4463, %f4451, %f4430;
	fma.rn.f32 	%f4465, %f4463, %f4453, %f4431;
	fma.rn.f32 	%f4466, %f4463, %f4455, %f4432;
	fma.rn.f32 	%f4467, %f4463, %f4457, %f4433;
	fma.rn.f32 	%f4468, %f4463, %f4459, %f4434;
	fma.rn.f32 	%f4469, %f4463, %f4461, %f4435;
	ld.shared.f32 	%f4470, [%r8+6152];
	fma.rn.f32 	%f4471, %f4470, %f4451, %f4437;
	fma.rn.f32 	%f4472, %f4470, %f4453, %f4438;
	fma.rn.f32 	%f4473, %f4470, %f4455, %f4439;
	fma.rn.f32 	%f4474, %f4470, %f4457, %f4440;
	fma.rn.f32 	%f4475, %f4470, %f4459, %f4441;
	fma.rn.f32 	%f4476, %f4470, %f4461, %f4442;
	ld.shared.f32 	%f4477, [%r8+6156];
	fma.rn.f32 	%f4478, %f4477, %f4451, %f4444;
	fma.rn.f32 	%f4479, %f4477, %f4453, %f4445;
	fma.rn.f32 	%f4480, %f4477, %f4455, %f4446;
	fma.rn.f32 	%f4481, %f4477, %f4457, %f4447;
	fma.rn.f32 	%f4482, %f4477, %f4459, %f4448;
	fma.rn.f32 	%f4483, %f4477, %f4461, %f4449;
	ld.shared.f32 	%f4484, [%r8+6400];
	ld.shared.f32 	%f4485, [%r15+100];
	fma.rn.f32 	%f4486, %f4484, %f4485, %f4452;
	ld.shared.f32 	%f4487, [%r15+228];
	fma.rn.f32 	%f4488, %f4484, %f4487, %f4454;
	ld.shared.f32 	%f4489, [%r15+356];
	fma.rn.f32 	%f4490, %f4484, %f4489, %f4456;
	ld.shared.f32 	%f4491, [%r15+484];
	fma.rn.f32 	%f4492, %f4484, %f4491, %f4458;
	ld.shared.f32 	%f4493, [%r15+612];
	fma.rn.f32 	%f4494, %f4484, %f4493, %f4460;
	ld.shared.f32 	%f4495, [%r15+740];
	fma.rn.f32 	%f4496, %f4484, %f4495, %f4462;
	ld.shared.f32 	%f4497, [%r8+6404];
	fma.rn.f32 	%f4498, %f4497, %f4485, %f4464;
	fma.rn.f32 	%f4499, %f4497, %f4487, %f4465;
	fma.rn.f32 	%f4500, %f4497, %f4489, %f4466;
	fma.rn.f32 	%f4501, %f4497, %f4491, %f4467;
	fma.rn.f32 	%f4502, %f4497, %f4493, %f4468;
	fma.rn.f32 	%f4503, %f4497, %f4495, %f4469;
	ld.shared.f32 	%f4504, [%r8+6408];
	fma.rn.f32 	%f4505, %f4504, %f4485, %f4471;
	fma.rn.f32 	%f4506, %f4504, %f4487, %f4472;
	fma.rn.f32 	%f4507, %f4504, %f4489, %f4473;
	fma.rn.f32 	%f4508, %f4504, %f4491, %f4474;
	fma.rn.f32 	%f4509, %f4504, %f4493, %f4475;
	fma.rn.f32 	%f4510, %f4504, %f4495, %f4476;
	ld.shared.f32 	%f4511, [%r8+6412];
	fma.rn.f32 	%f4512, %f4511, %f4485, %f4478;
	fma.rn.f32 	%f4513, %f4511, %f4487, %f4479;
	fma.rn.f32 	%f4514, %f4511, %f4489, %f4480;
	fma.rn.f32 	%f4515, %f4511, %f4491, %f4481;
	fma.rn.f32 	%f4516, %f4511, %f4493, %f4482;
	fma.rn.f32 	%f4517, %f4511, %f4495, %f4483;
	ld.shared.f32 	%f4518, [%r8+6656];
	ld.shared.f32 	%f4519, [%r15+104];
	fma.rn.f32 	%f4520, %f4518, %f4519, %f4486;
	ld.shared.f32 	%f4521, [%r15+232];
	fma.rn.f32 	%f4522, %f4518, %f4521, %f4488;
	ld.shared.f32 	%f4523, [%r15+360];
	fma.rn.f32 	%f4524, %f4518, %f4523, %f4490;
	ld.shared.f32 	%f4525, [%r15+488];
	fma.rn.f32 	%f4526, %f4518, %f4525, %f4492;
	ld.shared.f32 	%f4527, [%r15+616];
	fma.rn.f32 	%f4528, %f4518, %f4527, %f4494;
	ld.shared.f32 	%f4529, [%r15+744];
	fma.rn.f32 	%f4530, %f4518, %f4529, %f4496;
	ld.shared.f32 	%f4531, [%r8+6660];
	fma.rn.f32 	%f4532, %f4531, %f4519, %f4498;
	fma.rn.f32 	%f4533, %f4531, %f4521, %f4499;
	fma.rn.f32 	%f4534, %f4531, %f4523, %f4500;
	fma.rn.f32 	%f4535, %f4531, %f4525, %f4501;
	fma.rn.f32 	%f4536, %f4531, %f4527, %f4502;
	fma.rn.f32 	%f4537, %f4531, %f4529, %f4503;
	ld.shared.f32 	%f4538, [%r8+6664];
	fma.rn.f32 	%f4539, %f4538, %f4519, %f4505;
	fma.rn.f32 	%f4540, %f4538, %f4521, %f4506;
	fma.rn.f32 	%f4541, %f4538, %f4523, %f4507;
	fma.rn.f32 	%f4542, %f4538, %f4525, %f4508;
	fma.rn.f32 	%f4543, %f4538, %f4527, %f4509;
	fma.rn.f32 	%f4544, %f4538, %f4529, %f4510;
	ld.shared.f32 	%f4545, [%r8+6668];
	fma.rn.f32 	%f4546, %f4545, %f4519, %f4512;
	fma.rn.f32 	%f4547, %f4545, %f4521, %f4513;
	fma.rn.f32 	%f4548, %f4545, %f4523, %f4514;
	fma.rn.f32 	%f4549, %f4545, %f4525, %f4515;
	fma.rn.f32 	%f4550, %f4545, %f4527, %f4516;
	fma.rn.f32 	%f4551, %f4545, %f4529, %f4517;
	ld.shared.f32 	%f4552, [%r8+6912];
	ld.shared.f32 	%f4553, [%r15+108];
	fma.rn.f32 	%f4554, %f4552, %f4553, %f4520;
	ld.shared.f32 	%f4555, [%r15+236];
	fma.rn.f32 	%f4556, %f4552, %f4555, %f4522;
	ld.shared.f32 	%f4557, [%r15+364];
	fma.rn.f32 	%f4558, %f4552, %f4557, %f4524;
	ld.shared.f32 	%f4559, [%r15+492];
	fma.rn.f32 	%f4560, %f4552, %f4559, %f4526;
	ld.shared.f32 	%f4561, [%r15+620];
	fma.rn.f32 	%f4562, %f4552, %f4561, %f4528;
	ld.shared.f32 	%f4563, [%r15+748];
	fma.rn.f32 	%f4564, %f4552, %f4563, %f4530;
	ld.shared.f32 	%f4565, [%r8+6916];
	fma.rn.f32 	%f4566, %f4565, %f4553, %f4532;
	fma.rn.f32 	%f4567, %f4565, %f4555, %f4533;
	fma.rn.f32 	%f4568, %f4565, %f4557, %f4534;
	fma.rn.f32 	%f4569, %f4565, %f4559, %f4535;
	fma.rn.f32 	%f4570, %f4565, %f4561, %f4536;
	fma.rn.f32 	%f4571, %f4565, %f4563, %f4537;
	ld.shared.f32 	%f4572, [%r8+6920];
	fma.rn.f32 	%f4573, %f4572, %f4553, %f4539;
	fma.rn.f32 	%f4574, %f4572, %f4555, %f4540;
	fma.rn.f32 	%f4575, %f4572, %f4557, %f4541;
	fma.rn.f32 	%f4576, %f4572, %f4559, %f4542;
	fma.rn.f32 	%f4577, %f4572, %f4561, %f4543;
	fma.rn.f32 	%f4578, %f4572, %f4563, %f4544;
	ld.shared.f32 	%f4579, [%r8+6924];
	fma.rn.f32 	%f4580, %f4579, %f4553, %f4546;
	fma.rn.f32 	%f4581, %f4579, %f4555, %f4547;
	fma.rn.f32 	%f4582, %f4579, %f4557, %f4548;
	fma.rn.f32 	%f4583, %f4579, %f4559, %f4549;
	fma.rn.f32 	%f4584, %f4579, %f4561, %f4550;
	fma.rn.f32 	%f4585, %f4579, %f4563, %f4551;
	ld.shared.f32 	%f4586, [%r8+7168];
	ld.shared.f32 	%f4587, [%r15+112];
	fma.rn.f32 	%f4588, %f4586, %f4587, %f4554;
	ld.shared.f32 	%f4589, [%r15+240];
	fma.rn.f32 	%f4590, %f4586, %f4589, %f4556;
	ld.shared.f32 	%f4591, [%r15+368];
	fma.rn.f32 	%f4592, %f4586, %f4591, %f4558;
	ld.shared.f32 	%f4593, [%r15+496];
	fma.rn.f32 	%f4594, %f4586, %f4593, %f4560;
	ld.shared.f32 	%f4595, [%r15+624];
	fma.rn.f32 	%f4596, %f4586, %f4595, %f4562;
	ld.shared.f32 	%f4597, [%r15+752];
	fma.rn.f32 	%f4598, %f4586, %f4597, %f4564;
	ld.shared.f32 	%f4599, [%r8+7172];
	fma.rn.f32 	%f4600, %f4599, %f4587, %f4566;
	fma.rn.f32 	%f4601, %f4599, %f4589, %f4567;
	fma.rn.f32 	%f4602, %f4599, %f4591, %f4568;
	fma.rn.f32 	%f4603, %f4599, %f4593, %f4569;
	fma.rn.f32 	%f4604, %f4599, %f4595, %f4570;
	fma.rn.f32 	%f4605, %f4599, %f4597, %f4571;
	ld.shared.f32 	%f4606, [%r8+7176];
	fma.rn.f32 	%f4607, %f4606, %f4587, %f4573;
	fma.rn.f32 	%f4608, %f4606, %f4589, %f4574;
	fma.rn.f32 	%f4609, %f4606, %f4591, %f4575;
	fma.rn.f32 	%f4610, %f4606, %f4593, %f4576;
	fma.rn.f32 	%f4611, %f4606, %f4595, %f4577;
	fma.rn.f32 	%f4612, %f4606, %f4597, %f4578;
	ld.shared.f32 	%f4613, [%r8+7180];
	fma.rn.f32 	%f4614, %f4613, %f4587, %f4580;
	fma.rn.f32 	%f4615, %f4613, %f4589, %f4581;
	fma.rn.f32 	%f4616, %f4613, %f4591, %f4582;
	fma.rn.f32 	%f4617, %f4613, %f4593, %f4583;
	fma.rn.f32 	%f4618, %f4613, %f4595, %f4584;
	fma.rn.f32 	%f4619, %f4613, %f4597, %f4585;
	ld.shared.f32 	%f4620, [%r8+7424];
	ld.shared.f32 	%f4621, [%r15+116];
	fma.rn.f32 	%f4622, %f4620, %f4621, %f4588;
	ld.shared.f32 	%f4623, [%r15+244];
	fma.rn.f32 	%f4624, %f4620, %f4623, %f4590;
	ld.shared.f32 	%f4625, [%r15+372];
	fma.rn.f32 	%f4626, %f4620, %f4625, %f4592;
	ld.shared.f32 	%f4627, [%r15+500];
	fma.rn.f32 	%f4628, %f4620, %f4627, %f4594;
	ld.shared.f32 	%f4629, [%r15+628];
	fma.rn.f32 	%f4630, %f4620, %f4629, %f4596;
	ld.shared.f32 	%f4631, [%r15+756];
	fma.rn.f32 	%f4632, %f4620, %f4631, %f4598;
	ld.shared.f32 	%f4633, [%r8+7428];
	fma.rn.f32 	%f4634, %f4633, %f4621, %f4600;
	fma.rn.f32 	%f4635, %f4633, %f4623, %f4601;
	fma.rn.f32 	%f4636, %f4633, %f4625, %f4602;
	fma.rn.f32 	%f4637, %f4633, %f4627, %f4603;
	fma.rn.f32 	%f4638, %f4633, %f4629, %f4604;
	fma.rn.f32 	%f4639, %f4633, %f4631, %f4605;
	ld.shared.f32 	%f4640, [%r8+7432];
	fma.rn.f32 	%f4641, %f4640, %f4621, %f4607;
	fma.rn.f32 	%f4642, %f4640, %f4623, %f4608;
	fma.rn.f32 	%f4643, %f4640, %f4625, %f4609;
	fma.rn.f32 	%f4644, %f4640, %f4627, %f4610;
	fma.rn.f32 	%f4645, %f4640, %f4629, %f4611;
	fma.rn.f32 	%f4646, %f4640, %f4631, %f4612;
	ld.shared.f32 	%f4647, [%r8+7436];
	fma.rn.f32 	%f4648, %f4647, %f4621, %f4614;
	fma.rn.f32 	%f4649, %f4647, %f4623, %f4615;
	fma.rn.f32 	%f4650, %f4647, %f4625, %f4616;
	fma.rn.f32 	%f4651, %f4647, %f4627, %f4617;
	fma.rn.f32 	%f4652, %f4647, %f4629, %f4618;
	fma.rn.f32 	%f4653, %f4647, %f4631, %f4619;
	ld.shared.f32 	%f4654, [%r8+7680];
	ld.shared.f32 	%f4655, [%r15+120];
	fma.rn.f32 	%f4656, %f4654, %f4655, %f4622;
	ld.shared.f32 	%f4657, [%r15+248];
	fma.rn.f32 	%f4658, %f4654, %f4657, %f4624;
	ld.shared.f32 	%f4659, [%r15+376];
	fma.rn.f32 	%f4660, %f4654, %f4659, %f4626;
	ld.shared.f32 	%f4661, [%r15+504];
	fma.rn.f32 	%f4662, %f4654, %f4661, %f4628;
	ld.shared.f32 	%f4663, [%r15+632];
	fma.rn.f32 	%f4664, %f4654, %f4663, %f4630;
	ld.shared.f32 	%f4665, [%r15+760];
	fma.rn.f32 	%f4666, %f4654, %f4665, %f4632;
	ld.shared.f32 	%f4667, [%r8+7684];
	fma.rn.f32 	%f4668, %f4667, %f4655, %f4634;
	fma.rn.f32 	%f4669, %f4667, %f4657, %f4635;
	fma.rn.f32 	%f4670, %f4667, %f4659, %f4636;
	fma.rn.f32 	%f4671, %f4667, %f4661, %f4637;
	fma.rn.f32 	%f4672, %f4667, %f4663, %f4638;
	fma.rn.f32 	%f4673, %f4667, %f4665, %f4639;
	ld.shared.f32 	%f4674, [%r8+7688];
	fma.rn.f32 	%f4675, %f4674, %f4655, %f4641;
	fma.rn.f32 	%f4676, %f4674, %f4657, %f4642;
	fma.rn.f32 	%f4677, %f4674, %f4659, %f4643;
	fma.rn.f32 	%f4678, %f4674, %f4661, %f4644;
	fma.rn.f32 	%f4679, %f4674, %f4663, %f4645;
	fma.rn.f32 	%f4680, %f4674, %f4665, %f4646;
	ld.shared.f32 	%f4681, [%r8+7692];
	fma.rn.f32 	%f4682, %f4681, %f4655, %f4648;
	fma.rn.f32 	%f4683, %f4681, %f4657, %f4649;
	fma.rn.f32 	%f4684, %f4681, %f4659, %f4650;
	fma.rn.f32 	%f4685, %f4681, %f4661, %f4651;
	fma.rn.f32 	%f4686, %f4681, %f4663, %f4652;
	fma.rn.f32 	%f4687, %f4681, %f4665, %f4653;
	ld.shared.f32 	%f4688, [%r8+7936];
	ld.shared.f32 	%f4689, [%r15+124];
	fma.rn.f32 	%f4817, %f4688, %f4689, %f4656;
	ld.shared.f32 	%f4690, [%r15+252];
	fma.rn.f32 	%f4813, %f4688, %f4690, %f4658;
	ld.shared.f32 	%f4691, [%r15+380];
	fma.rn.f32 	%f4809, %f4688, %f4691, %f4660;
	ld.shared.f32 	%f4692, [%r15+508];
	fma.rn.f32 	%f4805, %f4688, %f4692, %f4662;
	ld.shared.f32 	%f4693, [%r15+636];
	fma.rn.f32 	%f4801, %f4688, %f4693, %f4664;
	ld.shared.f32 	%f4694, [%r15+764];
	fma.rn.f32 	%f4797, %f4688, %f4694, %f4666;
	ld.shared.f32 	%f4695, [%r8+7940];
	fma.rn.f32 	%f4816, %f4695, %f4689, %f4668;
	fma.rn.f32 	%f4812, %f4695, %f4690, %f4669;
	fma.rn.f32 	%f4808, %f4695, %f4691, %f4670;
	fma.rn.f32 	%f4804, %f4695, %f4692, %f4671;
	fma.rn.f32 	%f4800, %f4695, %f4693, %f4672;
	fma.rn.f32 	%f4796, %f4695, %f4694, %f4673;
	ld.shared.f32 	%f4696, [%r8+7944];
	fma.rn.f32 	%f4815, %f4696, %f4689, %f4675;
	fma.rn.f32 	%f4811, %f4696, %f4690, %f4676;
	fma.rn.f32 	%f4807, %f4696, %f4691, %f4677;
	fma.rn.f32 	%f4803, %f4696, %f4692, %f4678;
	fma.rn.f32 	%f4799, %f4696, %f4693, %f4679;
	fma.rn.f32 	%f4795, %f4696, %f4694, %f4680;
	ld.shared.f32 	%f4697, [%r8+7948];
	fma.rn.f32 	%f4814, %f4697, %f4689, %f4682;
	fma.rn.f32 	%f4810, %f4697, %f4690, %f4683;
	fma.rn.f32 	%f4806, %f4697, %f4691, %f4684;
	fma.rn.f32 	%f4802, %f4697, %f4692, %f4685;
	fma.rn.f32 	%f4798, %f4697, %f4693, %f4686;
	fma.rn.f32 	%f4794, %f4697, %f4694, %f4687;
	bar.sync 	0;
	add.s32 	%r27, %r132, 128;
	setp.lt.u32 	%p150, %r132, 3968;
	mov.u32 	%r132, %r27;
	@%p150 bra 	$L__BB0_1;
	mad.lo.s32 	%r28, %r1, 6, %r5;
	add.s32 	%r29, %r3, %r7;
	shl.b32 	%r30, %r28, 12;
	add.s32 	%r131, %r30, %r29;
	mul.wide.s32 	%rd116, %r131, 4;
	add.s64 	%rd17, %rd2, %rd116;
	not.pred 	%p151, %p1;
	@%p151 bra 	$L__BB0_397;
	setp.gt.u32 	%p152, %r28, 4095;
	setp.gt.s32 	%p153, %r29, 4095;
	or.pred  	%p154, %p153, %p152;
	@%p154 bra 	$L__BB0_398;
	ld.global.f32 	%f4700, [%rd17];
	add.f32 	%f4701, %f4817, %f4700;
	st.global.f32 	[%rd17], %f4701;
	bra.uni 	$L__BB0_398;
$L__BB0_397:
	ld.global.f32 	%f4698, [%rd17];
	add.f32 	%f4699, %f4817, %f4698;
	st.global.f32 	[%rd17], %f4699;
$L__BB0_398:
	add.s32 	%r31, %r29, 1;
	cvt.s64.s32 	%rd18, %r29;
	cvt.u64.u32 	%rd19, %r30;
	add.s64 	%rd117, %rd19, %rd18;
	shl.b64 	%rd118, %rd117, 2;
	add.s64 	%rd20, %rd2, %rd118;
	@%p1 bra 	$L__BB0_400;
	ld.global.f32 	%f4702, [%rd20+4];
	add.f32 	%f4703, %f4816, %f4702;
	st.global.f32 	[%rd20+4], %f4703;
	bra.uni 	$L__BB0_402;
$L__BB0_400:
	setp.gt.u32 	%p155, %r28, 4095;
	setp.gt.s32 	%p156, %r29, 4094;
	or.pred  	%p157, %p156, %p155;
	@%p157 bra 	$L__BB0_402;
	ld.global.f32 	%f4704, [%rd20+4];
	add.f32 	%f4705, %f4816, %f4704;
	st.global.f32 	[%rd20+4], %f4705;
$L__BB0_402:
	add.s32 	%r32, %r29, 2;
	@%p1 bra 	$L__BB0_404;
	ld.global.f32 	%f4706, [%rd20+8];
	add.f32 	%f4707, %f4815, %f4706;
	st.global.f32 	[%rd20+8], %f4707;
	bra.uni 	$L__BB0_406;
$L__BB0_404:
	setp.gt.u32 	%p158, %r28, 4095;
	setp.gt.s32 	%p159, %r29, 4093;
	or.pred  	%p160, %p159, %p158;
	@%p160 bra 	$L__BB0_406;
	ld.global.f32 	%f4708, [%rd20+8];
	add.f32 	%f4709, %f4815, %f4708;
	st.global.f32 	[%rd20+8], %f4709;
$L__BB0_406:
	add.s32 	%r33, %r29, 3;
	@%p1 bra 	$L__BB0_408;
	ld.global.f32 	%f4710, [%rd20+12];
	add.f32 	%f4711, %f4814, %f4710;
	st.global.f32 	[%rd20+12], %f4711;
	bra.uni 	$L__BB0_410;
$L__BB0_408:
	setp.gt.u32 	%p161, %r28, 4095;
	setp.gt.s32 	%p162, %r29, 4092;
	or.pred  	%p163, %p162, %p161;
	@%p163 bra 	$L__BB0_410;
	ld.global.f32 	%f4712, [%rd20+12];
	add.f32 	%f4713, %f4814, %f4712;
	st.global.f32 	[%rd20+12], %f4713;
$L__BB0_410:
	@%p1 bra 	$L__BB0_412;
	ld.global.f32 	%f4714, [%rd20+16384];
	add.f32 	%f4715, %f4813, %f4714;
	st.global.f32 	[%rd20+16384], %f4715;
	bra.uni 	$L__BB0_414;
$L__BB0_412:
	setp.gt.u32 	%p164, %r28, 4094;
	setp.gt.s32 	%p165, %r29, 4095;
	or.pred  	%p166, %p165, %p164;
	@%p166 bra 	$L__BB0_414;
	ld.global.f32 	%f4716, [%rd20+16384];
	add.f32 	%f4717, %f4813, %f4716;
	st.global.f32 	[%rd20+16384], %f4717;
$L__BB0_414:
	@%p1 bra 	$L__BB0_416;
	cvt.s64.s32 	%rd119, %r31;
	cvt.s64.s32 	%rd120, %r30;
	add.s64 	%rd121, %rd120, %rd119;
	shl.b64 	%rd122, %rd121, 2;
	add.s64 	%rd123, %rd2, %rd122;
	ld.global.f32 	%f4718, [%rd123+16384];
	add.f32 	%f4719, %f4812, %f4718;
	st.global.f32 	[%rd123+16384], %f4719;
	bra.uni 	$L__BB0_418;
$L__BB0_416:
	setp.gt.u32 	%p167, %r28, 4094;
	setp.gt.s32 	%p168, %r29, 4094;
	or.pred  	%p169, %p168, %p167;
	@%p169 bra 	$L__BB0_418;
	cvt.s64.s32 	%rd124, %r31;
	add.s64 	%rd125, %rd19, %rd124;
	shl.b64 	%rd126, %rd125, 2;
	add.s64 	%rd127, %rd2, %rd126;
	ld.global.f32 	%f4720, [%rd127+16384];
	add.f32 	%f4721, %f4812, %f4720;
	st.global.f32 	[%rd127+16384], %f4721;
$L__BB0_418:
	@%p1 bra 	$L__BB0_420;
	cvt.s64.s32 	%rd128, %r32;
	cvt.s64.s32 	%rd129, %r30;
	add.s64 	%rd130, %rd129, %rd128;
	shl.b64 	%rd131, %rd130, 2;
	add.s64 	%rd132, %rd2, %rd131;
	ld.global.f32 	%f4722, [%rd132+16384];
	add.f32 	%f4723, %f4811, %f4722;
	st.global.f32 	[%rd132+16384], %f4723;
	bra.uni 	$L__BB0_422;
$L__BB0_420:
	setp.gt.u32 	%p170, %r28, 4094;
	setp.gt.s32 	%p171, %r29, 4093;
	or.pred  	%p172, %p171, %p170;
	@%p172 bra 	$L__BB0_422;
	cvt.s64.s32 	%rd133, %r32;
	add.s64 	%rd134, %rd19, %rd133;
	shl.b64 	%rd135, %rd134, 2;
	add.s64 	%rd136, %rd2, %rd135;
	ld.global.f32 	%f4724, [%rd136+16384];
	add.f32 	%f4725, %f4811, %f4724;
	st.global.f32 	[%rd136+16384], %f4725;
$L__BB0_422:
	@%p1 bra 	$L__BB0_424;
	cvt.s64.s32 	%rd137, %r33;
	cvt.s64.s32 	%rd138, %r30;
	add.s64 	%rd139, %rd138, %rd137;
	shl.b64 	%rd140, %rd139, 2;
	add.s64 	%rd141, %rd2, %rd140;
	ld.global.f32 	%f4726, [%rd141+16384];
	add.f32 	%f4727, %f4810, %f4726;
	st.global.f32 	[%rd141+16384], %f4727;
	bra.uni 	$L__BB0_426;
$L__BB0_424:
	setp.gt.u32 	%p173, %r28, 4094;
	setp.gt.s32 	%p174, %r29, 4092;
	or.pred  	%p175, %p174, %p173;
	@%p175 bra 	$L__BB0_426;
	cvt.s64.s32 	%rd142, %r33;
	add.s64 	%rd143, %rd19, %rd142;
	shl.b64 	%rd144, %rd143, 2;
	add.s64 	%rd145, %rd2, %rd144;
	ld.global.f32 	%f4728, [%rd145+16384];
	add.f32 	%f4729, %f4810, %f4728;
	st.global.f32 	[%rd145+16384], %f4729;
$L__BB0_426:
	add.s32 	%r34, %r30, 8192;
	@%p1 bra 	$L__BB0_428;
	ld.global.f32 	%f4730, [%rd17+32768];
	add.f32 	%f4731, %f4809, %f4730;
	st.global.f32 	[%rd17+32768], %f4731;
	bra.uni 	$L__BB0_430;
$L__BB0_428:
	setp.gt.u32 	%p176, %r28, 4093;
	setp.gt.s32 	%p177, %r29, 4095;
	or.pred  	%p178, %p177, %p176;
	@%p178 bra 	$L__BB0_430;
	ld.global.f32 	%f4732, [%rd17+32768];
	add.f32 	%f4733, %f4809, %f4732;
	st.global.f32 	[%rd17+32768], %f4733;
$L__BB0_430:
	cvt.s64.s32 	%rd146, %r34;
	add.s64 	%rd147, %rd146, %rd18;
	shl.b64 	%rd148, %rd147, 2;
	add.s64 	%rd21, %rd2, %rd148;
	@%p1 bra 	$L__BB0_432;
	ld.global.f32 	%f4734, [%rd21+4];
	add.f32 	%f4735, %f4808, %f4734;
	st.global.f32 	[%rd21+4], %f4735;
	bra.uni 	$L__BB0_434;
$L__BB0_432:
	setp.gt.u32 	%p179, %r28, 4093;
	setp.gt.s32 	%p180, %r29, 4094;
	or.pred  	%p181, %p180, %p179;
	@%p181 bra 	$L__BB0_434;
	cvt.u64.u32 	%rd149, %r34;
	add.s64 	%rd150, %rd149, %rd18;
	shl.b64 	%rd151, %rd150, 2;
	add.s64 	%rd152, %rd2, %rd151;
	ld.global.f32 	%f4736, [%rd152+4];
	add.f32 	%f4737, %f4808, %f4736;
	st.global.f32 	[%rd152+4], %f4737;
$L__BB0_434:
	@%p1 bra 	$L__BB0_436;
	ld.global.f32 	%f4738, [%rd21+8];
	add.f32 	%f4739, %f4807, %f4738;
	st.global.f32 	[%rd21+8], %f4739;
	bra.uni 	$L__BB0_438;
$L__BB0_436:
	setp.gt.u32 	%p182, %r28, 4093;
	setp.gt.s32 	%p183, %r29, 4093;
	or.pred  	%p184, %p183, %p182;
	@%p184 bra 	$L__BB0_438;
	ld.global.f32 	%f4740, [%rd21+8];
	add.f32 	%f4741, %f4807, %f4740;
	st.global.f32 	[%rd21+8], %f4741;
$L__BB0_438:
	@%p1 bra 	$L__BB0_440;
	ld.global.f32 	%f4742, [%rd21+12];
	add.f32 	%f4743, %f4806, %f4742;
	st.global.f32 	[%rd21+12], %f4743;
	bra.uni 	$L__BB0_442;
$L__BB0_440:
	setp.gt.u32 	%p185, %r28, 4093;
	setp.gt.s32 	%p186, %r29, 4092;
	or.pred  	%p187, %p186, %p185;
	@%p187 bra 	$L__BB0_442;
	ld.global.f32 	%f4744, [%rd21+12];
	add.f32 	%f4745, %f4806, %f4744;
	st.global.f32 	[%rd21+12], %f4745;
$L__BB0_442:
	add.s32 	%r35, %r30, 12288;
	@%p1 bra 	$L__BB0_444;
	ld.global.f32 	%f4746, [%rd17+49152];
	add.f32 	%f4747, %f4805, %f4746;
	st.global.f32 	[%rd17+49152], %f4747;
	bra.uni 	$L__BB0_446;
$L__BB0_444:
	setp.gt.u32 	%p188, %r28, 4092;
	setp.gt.s32 	%p189, %r29, 4095;
	or.pred  	%p190, %p189, %p188;
	@%p190 bra 	$L__BB0_446;
	ld.global.f32 	%f4748, [%rd17+49152];
	add.f32 	%f4749, %f4805, %f4748;
	st.global.f32 	[%rd17+49152], %f4749;
$L__BB0_446:
	cvt.s64.s32 	%rd153, %r35;
	add.s64 	%rd154, %rd153, %rd18;
	shl.b64 	%rd155, %rd154, 2;
	add.s64 	%rd22, %rd2, %rd155;
	@%p1 bra 	$L__BB0_448;
	ld.global.f32 	%f4750, [%rd22+4];
	add.f32 	%f4751, %f4804, %f4750;
	st.global.f32 	[%rd22+4], %f4751;
	bra.uni 	$L__BB0_450;
$L__BB0_448:
	setp.gt.u32 	%p191, %r28, 4092;
	setp.gt.s32 	%p192, %r29, 4094;
	or.pred  	%p193, %p192, %p191;
	@%p193 bra 	$L__BB0_450;
	cvt.u64.u32 	%rd156, %r35;
	add.s64 	%rd157, %rd156, %rd18;
	shl.b64 	%rd158, %rd157, 2;
	add.s64 	%rd159, %rd2, %rd158;
	ld.global.f32 	%f4752, [%rd159+4];
	add.f32 	%f4753, %f4804, %f4752;
	st.global.f32 	[%rd159+4], %f4753;
$L__BB0_450:
	@%p1 bra 	$L__BB0_452;
	ld.global.f32 	%f4754, [%rd22+8];
	add.f32 	%f4755, %f4803, %f4754;
	st.global.f32 	[%rd22+8], %f4755;
	bra.uni 	$L__BB0_454;
$L__BB0_452:
	setp.gt.u32 	%p194, %r28, 4092;
	setp.gt.s32 	%p195, %r29, 4093;
	or.pred  	%p196, %p195, %p194;
	@%p196 bra 	$L__BB0_454;
	ld.global.f32 	%f4756, [%rd22+8];
	add.f32 	%f4757, %f4803, %f4756;
	st.global.f32 	[%rd22+8], %f4757;
$L__BB0_454:
	@%p1 bra 	$L__BB0_456;
	ld.global.f32 	%f4758, [%rd22+12];
	add.f32 	%f4759, %f4802, %f4758;
	st.global.f32 	[%rd22+12], %f4759;
	bra.uni 	$L__BB0_458;
$L__BB0_456:
	setp.gt.u32 	%p197, %r28, 4092;
	setp.gt.s32 	%p198, %r29, 4092;
	or.pred  	%p199, %p198, %p197;
	@%p199 bra 	$L__BB0_458;
	ld.global.f32 	%f4760, [%rd22+12];
	add.f32 	%f4761, %f4802, %f4760;
	st.global.f32 	[%rd22+12], %f4761;
$L__BB0_458:
	add.s32 	%r36, %r30, 16384;
	@%p1 bra 	$L__BB0_460;
	ld.global.f32 	%f4762, [%rd17+65536];
	add.f32 	%f4763, %f4801, %f4762;
	st.global.f32 	[%rd17+65536], %f4763;
	bra.uni 	$L__BB0_462;
$L__BB0_460:
	setp.gt.u32 	%p200, %r28, 4091;
	setp.gt.s32 	%p201, %r29, 4095;
	or.pred  	%p202, %p201, %p200;
	@%p202 bra 	$L__BB0_462;
	ld.global.f32 	%f4764, [%rd17+65536];
	add.f32 	%f4765, %f4801, %f4764;
	st.global.f32 	[%rd17+65536], %f4765;
$L__BB0_462:
	cvt.s64.s32 	%rd160, %r36;
	add.s64 	%rd161, %rd160, %rd18;
	shl.b64 	%rd162, %rd161, 2;
	add.s64 	%rd23, %rd2, %rd162;
	@%p1 bra 	$L__BB0_464;
	ld.global.f32 	%f4766, [%rd23+4];
	add.f32 	%f4767, %f4800, %f4766;
	st.global.f32 	[%rd23+4], %f4767;
	bra.uni 	$L__BB0_466;
$L__BB0_464:
	setp.gt.u32 	%p203, %r28, 4091;
	setp.gt.s32 	%p204, %r29, 4094;
	or.pred  	%p205, %p204, %p203;
	@%p205 bra 	$L__BB0_466;
	cvt.u64.u32 	%rd163, %r36;
	add.s64 	%rd164, %rd163, %rd18;
	shl.b64 	%rd165, %rd164, 2;
	add.s64 	%rd166, %rd2, %rd165;
	ld.global.f32 	%f4768, [%rd166+4];
	add.f32 	%f4769, %f4800, %f4768;
	st.global.f32 	[%rd166+4], %f4769;
$L__BB0_466:
	@%p1 bra 	$L__BB0_468;
	ld.global.f32 	%f4770, [%rd23+8];
	add.f32 	%f4771, %f4799, %f4770;
	st.global.f32 	[%rd23+8], %f4771;
	bra.uni 	$L__BB0_470;
$L__BB0_468:
	setp.gt.u32 	%p206, %r28, 4091;
	setp.gt.s32 	%p207, %r29, 4093;
	or.pred  	%p208, %p207, %p206;
	@%p208 bra 	$L__BB0_470;
	ld.global.f32 	%f4772, [%rd23+8];
	add.f32 	%f4773, %f4799, %f4772;
	st.global.f32 	[%rd23+8], %f4773;
$L__BB0_470:
	@%p1 bra 	$L__BB0_472;
	ld.global.f32 	%f4774, [%rd23+12];
	add.f32 	%f4775, %f4798, %f4774;
	st.global.f32 	[%rd23+12], %f4775;
	bra.uni 	$L__BB0_474;
$L__BB0_472:
	setp.gt.u32 	%p209, %r28, 4091;
	setp.gt.s32 	%p210, %r29, 4092;
	or.pred  	%p211, %p210, %p209;
	@%p211 bra 	$L__BB0_474;
	ld.global.f32 	%f4776, [%rd23+12];
	add.f32 	%f4777, %f4798, %f4776;
	st.global.f32 	[%rd23+12], %f4777;
$L__BB0_474:
	add.s32 	%r37, %r30, 20480;
	@%p1 bra 	$L__BB0_476;
	ld.global.f32 	%f4778, [%rd17+81920];
	add.f32 	%f4779, %f4797, %f4778;
	st.global.f32 	[%rd17+81920], %f4779;
	bra.uni 	$L__BB0_478;
$L__BB0_476:
	setp.gt.u32 	%p212, %r28, 4090;
	setp.gt.s32 	%p213, %r29, 4095;
	or.pred  	%p214, %p213, %p212;
	@%p214 bra 	$L__BB0_478;
	ld.global.f32 	%f4780, [%rd17+81920];
	add.f32 	%f4781, %f4797, %f4780;
	st.global.f32 	[%rd17+81920], %f4781;
$L__BB0_478:
	cvt.s64.s32 	%rd167, %r37;
	add.s64 	%rd168, %rd167, %rd18;
	shl.b64 	%rd169, %rd168, 2;
	add.s64 	%rd24, %rd2, %rd169;
	@%p1 bra 	$L__BB0_480;
	ld.global.f32 	%f4782, [%rd24+4];
	add.f32 	%f4783, %f4796, %f4782;
	st.global.f32 	[%rd24+4], %f4783;
	bra.uni 	$L__BB0_482;
$L__BB0_480:
	setp.gt.u32 	%p215, %r28, 4090;
	setp.gt.s32 	%p216, %r29, 4094;
	or.pred  	%p217, %p216, %p215;
	@%p217 bra 	$L__BB0_482;
	cvt.u64.u32 	%rd170, %r37;
	add.s64 	%rd171, %rd170, %rd18;
	shl.b64 	%rd172, %rd171, 2;
	add.s64 	%rd173, %rd2, %rd172;
	ld.global.f32 	%f4784, [%rd173+4];
	add.f32 	%f4785, %f4796, %f4784;
	st.global.f32 	[%rd173+4], %f4785;
$L__BB0_482:
	@%p1 bra 	$L__BB0_484;
	ld.global.f32 	%f4786, [%rd24+8];
	add.f32 	%f4787, %f4795, %f4786;
	st.global.f32 	[%rd24+8], %f4787;
	bra.uni 	$L__BB0_486;
$L__BB0_484:
	setp.gt.u32 	%p218, %r28, 4090;
	setp.gt.s32 	%p219, %r29, 4093;
	or.pred  	%p220, %p219, %p218;
	@%p220 bra 	$L__BB0_486;
	ld.global.f32 	%f4788, [%rd24+8];
	add.f32 	%f4789, %f4795, %f4788;
	st.global.f32 	[%rd24+8], %f4789;
$L__BB0_486:
	@%p1 bra 	$L__BB0_488;
	ld.global.f32 	%f4790, [%rd24+12];
	add.f32 	%f4791, %f4794, %f4790;
	st.global.f32 	[%rd24+12], %f4791;
	bra.uni 	$L__BB0_490;
$L__BB0_488:
	setp.gt.u32 	%p221, %r28, 4090;
	setp.gt.s32 	%p222, %r29, 4092;
	or.pred  	%p223, %p222, %p221;
	@%p223 bra 	$L__BB0_490;
	ld.global.f32 	%f4792, [%rd24+12];
	add.f32 	%f4793, %f4794, %f4792;
	st.global.f32 	[%rd24+12], %f4793;
$L__BB0_490:
	ret;

}


// ===== COMPILED SASS (sm_100) =====

	.target	sm_100

	.elftype	@"ET_EXEC"


//--------------------- .note.nv.tkinfo           --------------------------
	.section	.note.nv.tkinfo,"",@"SHT_NOTE"
	.sectionflags	@"SHF_NOTE_NV_TKINFO"
	.tkinfo
        /*0018*/ 	.word	0x00000002
        /*0030*/ 	.string	""
        /*0030*/ 	.string	"ptxas"
        /*0030*/ 	.string	"Cuda compilation tools, release 13.0, V13.0.88"
        /*0030*/ 	.string	"Build cuda_13.0.r13.0/compiler.36424714_0"
        /*0030*/ 	.string	"-arch sm_100 -m 64 "



//--------------------- .note.nv.cuinfo           --------------------------
	.section	.note.nv.cuinfo,"",@"SHT_NOTE"
	.sectionflags	@"SHF_NOTE_NV_CUINFO"
        /*0018*/ 	.short	0x0002
        /*001a*/ 	.short	0x0064
        /*001c*/ 	.short	0x0082
	.zero		2


//--------------------- .nv.info                  --------------------------
	.section	.nv.info,"",@"SHT_CUDA_INFO"
	.align	4


	//----- nvinfo : EIATTR_REGCOUNT
	.align		4
        /*0000*/ 	.byte	0x04, 0x2f
        /*0002*/ 	.short	(.L_1 - .L_0)
	.align		4
.L_0:
        /*0004*/ 	.word	index@(_Z6MatMulILi64ELi32ELi96ELi4ELi6ELi4096ELi4096ELi4096ELb0EEvPfS0_S0_)
        /*0008*/ 	.word	0x00000060


	//----- nvinfo : EIATTR_FRAME_SIZE
	.align		4
.L_1:
        /*000c*/ 	.byte	0x04, 0x11
        /*000e*/ 	.short	(.L_3 - .L_2)
	.align		4
.L_2:
        /*0010*/ 	.word	index@(_Z6MatMulILi64ELi32ELi96ELi4ELi6ELi4096ELi4096ELi4096ELb0EEvPfS0_S0_)
        /*0014*/ 	.word	0x00000000


	//----- nvinfo : EIATTR_MIN_STACK_SIZE
	.align		4
.L_3:
        /*0018*/ 	.byte	0x04, 0x12
        /*001a*/ 	.short	(.L_5 - .L_4)
	.align		4
.L_4:
        /*001c*/ 	.word	index@(_Z6MatMulILi64ELi32ELi96ELi4ELi6ELi4096ELi4096ELi4096ELb0EEvPfS0_S0_)
        /*0020*/ 	.word	0x00000000
.L_5:


//--------------------- .nv.compat                --------------------------
	.section	.nv.compat,"",@"SHT_CUDA_COMPAT_INFO"
	.align	4
        /*0000*/ 	.byte	0x02, 0x09, 0x00, 0x00, 0x02, 0x02, 0x01, 0x00, 0x02, 0x05, 0x05, 0x00, 0x03, 0x07, 0x01, 0x01
        /*0010*/ 	.byte	0x02, 0x03, 0x00, 0x00, 0x02, 0x06, 0x01, 0x00, 0x04, 0x0b, 0x08, 0x00, 0x09, 0x00, 0x00, 0x00
        /*0020*/ 	.byte	0x00, 0x00, 0x00, 0x00


//--------------------- .nv.info._Z6MatMulILi64ELi32ELi96ELi4ELi6ELi4096ELi4096ELi4096ELb0EEvPfS0_S0_ --------------------------
	.section	.nv.info._Z6MatMulILi64ELi32ELi96ELi4ELi6ELi4096ELi4096ELi4096ELb0EEvPfS0_S0_,"",@"SHT_CUDA_INFO"
	.sectionflags	@""
	.align	4


	//----- nvinfo : EIATTR_CUDA_API_VERSION
	.align		4
        /*0000*/ 	.byte	0x04, 0x37
        /*0002*/ 	.short	(.L_7 - .L_6)
.L_6:
        /*0004*/ 	.word	0x00000082


	//----- nvinfo : EIATTR_KPARAM_INFO
	.align		4
.L_7:
        /*0008*/ 	.byte	0x04, 0x17
        /*000a*/ 	.short	(.L_9 - .L_8)
.L_8:
        /*000c*/ 	.word	0x00000000
        /*0010*/ 	.short	0x0002
        /*0012*/ 	.short	0x0010
        /*0014*/ 	.byte	0x00, 0xf5, 0x21, 0x00


	//----- nvinfo : EIATTR_KPARAM_INFO
	.align		4
.L_9:
        /*0018*/ 	.byte	0x04, 0x17
        /*001a*/ 	.short	(.L_11 - .L_10)
.L_10:
        /*001c*/ 	.word	0x00000000
        /*0020*/ 	.short	0x0001
        /*0022*/ 	.short	0x0008
        /*0024*/ 	.byte	0x00, 0xf5, 0x21, 0x00


	//----- nvinfo : EIATTR_KPARAM_INFO
	.align		4
.L_11:
        /*0028*/ 	.byte	0x04, 0x17
        /*002a*/ 	.short	(.L_13 - .L_12)
.L_12:
        /*002c*/ 	.word	0x00000000
        /*0030*/ 	.short	0x0000
        /*0032*/ 	.short	0x0000
        /*0034*/ 	.byte	0x00, 0xf5, 0x21, 0x00


	//----- nvinfo : EIATTR_SPARSE_MMA_MASK
	.align		4
.L_13:
        /*0038*/ 	.byte	0x03, 0x50
        /*003a*/ 	.short	0x0000


	//----- nvinfo : EIATTR_MAXREG_COUNT
	.align		4
        /*003c*/ 	.byte	0x03, 0x1b
        /*003e*/ 	.short	0x00ff


	//----- nvinfo : EIATTR_NUM_BARRIERS
	.align		4
        /*0040*/ 	.byte	0x02, 0x4c
        /*0042*/ 	.byte	0x01
	.zero		1


	//----- nvinfo : EIATTR_MERCURY_ISA_VERSION
	.align		4
        /*0044*/ 	.byte	0x03, 0x5f
        /*0046*/ 	.short	0x0101


	//----- nvinfo : EIATTR_VRC_CTA_INIT_COUNT
	.align		4
        /*0048*/ 	.byte	0x02, 0x4a
	.zero		1
	.zero		1


	//----- nvinfo : EIATTR_EXIT_INSTR_OFFSETS
	.align		4
        /*004c*/ 	.byte	0x04, 0x1c
        /*004e*/ 	.short	(.L_15 - .L_14)


	//   ....[0]....
.L_14:
        /*0050*/ 	.word	0x00013410


	//   ....[1]....
        /*0054*/ 	.word	0x00013440


	//   ....[2]....
        /*0058*/ 	.word	0x00013480


	//----- nvinfo : EIATTR_CRS_STACK_SIZE
	.align		4
.L_15:
        /*005c*/ 	.byte	0x04, 0x1e
        /*005e*/ 	.short	(.L_17 - .L_16)
.L_16:
        /*0060*/ 	.word	0x00000000


	//----- nvinfo : EIATTR_CBANK_PARAM_SIZE
	.align		4
.L_17:
        /*0064*/ 	.byte	0x03, 0x19
        /*0066*/ 	.short	0x0018


	//----- nvinfo : EIATTR_PARAM_CBANK
	.align		4
        /*0068*/ 	.byte	0x04, 0x0a
        /*006a*/ 	.short	(.L_19 - .L_18)
	.align		4
.L_18:
        /*006c*/ 	.word	index@(.nv.constant0._Z6MatMulILi64ELi32ELi96ELi4ELi6ELi4096ELi4096ELi4096ELb0EEvPfS0_S0_)
        /*0070*/ 	.short	0x0380
        /*0072*/ 	.short	0x0018


	//----- nvinfo : EIATTR_SW_WAR
	.align		4
.L_19:
        /*0074*/ 	.byte	0x04, 0x36
        /*0076*/ 	.short	(.L_21 - .L_20)
.L_20:
        /*0078*/ 	.word	0x00000008
.L_21:


//--------------------- .nv.callgraph             --------------------------
	.section	.nv.callgraph,"",@"SHT_CUDA_CALLGRAPH"
	.align	4
	.sectionentsize	8
	.align		4
        /*0000*/ 	.word	0x00000000
	.align		4
        /*0004*/ 	.word	0xffffffff
	.align		4
        /*0008*/ 	.word	0x00000000
	.align		4
        /*000c*/ 	.word	0xfffffffe
	.align		4
        /*0010*/ 	.word	0x00000000
	.align		4
        /*0014*/ 	.word	0xfffffffd
	.align		4
        /*0018*/ 	.word	0x00000000
	.align		4
        /*001c*/ 	.word	0xfffffffc


//--------------------- .text._Z6MatMulILi64ELi32ELi96ELi4ELi6ELi4096ELi4096ELi4096ELb0EEvPfS0_S0_ --------------------------
	.section	.text._Z6MatMulILi64ELi32ELi96ELi4ELi6ELi4096ELi4096ELi4096ELb0EEvPfS0_S0_,"ax",@progbits
	.align	128
        .global         _Z6MatMulILi64ELi32ELi96ELi4ELi6ELi4096ELi4096ELi4096ELb0EEvPfS0_S0_
        .type           _Z6MatMulILi64ELi32ELi96ELi4ELi6ELi4096ELi4096ELi4096ELb0EEvPfS0_S0_,@function
        .size           _Z6MatMulILi64ELi32ELi96ELi4ELi6ELi4096ELi4096ELi4096ELb0EEvPfS0_S0_,(.L_x_381 - _Z6MatMulILi64ELi32ELi96ELi4ELi6ELi4096ELi4096ELi4096ELb0EEvPfS0_S0_)
        .other          _Z6MatMulILi64ELi32ELi96ELi4ELi6ELi4096ELi4096ELi4096ELb0EEvPfS0_S0_,@"STO_CUDA_ENTRY STV_DEFAULT"
_Z6MatMulILi64ELi32ELi96ELi4ELi6ELi4096ELi4096ELi4096ELb0EEvPfS0_S0_:
.text._Z6MatMulILi64ELi32ELi96ELi4ELi6ELi4096ELi4096ELi4096ELb0EEvPfS0_S0_:
[----:B------:R-:W-:Y:S01]  /*0000*/  LDC R1, c[0x0][0x37c] ;  /* 0x0000df00ff017b82 */ /* 0x000fe20000000800 */
[----:B------:R-:W0:Y:S07]  /*0010*/  S2R R4, SR_CgaCtaId ;  /* 0x0000000000047919 */ /* 0x000e2e0000008800 */
[----:B------:R-:W1:Y:S01]  /*0020*/  S2UR UR6, SR_CTAID.Y ;  /* 0x00000000000679c3 */ /* 0x000e620000002600 */
[----:B------:R-:W2:Y:S01]  /*0030*/  LDCU UR4, c[0x0][0x370] ;  /* 0x00006e00ff0477ac */ /* 0x000ea20008000800 */
[----:B------:R-:W-:Y:S01]  /*0040*/  MOV R0, 0x400 ;  /* 0x0000040000007802 */ /* 0x000fe20000000f00 */
[----:B------:R-:W3:Y:S01]  /*0050*/  S2R R5, SR_TID.Y ;  /* 0x0000000000057919 */ /* 0x000ee20000002200 */
[----:B------:R-:W-:Y:S01]  /*0060*/  HFMA2 R71, -RZ, RZ, 0, 0 ;  /* 0x00000000ff477431 */ /* 0x000fe200000001ff */
[----:B------:R-:W4:Y:S01]  /*0070*/  LDCU UR5, c[0x0][0x374] ;  /* 0x00006e80ff0577ac */ /* 0x000f220008000800 */
[----:B------:R-:W-:Y:S01]  /*0080*/  IADD3 R3, PT, PT, R0, 0x2000, RZ ;  /* 0x0000200000037810 */ /* 0x000fe20007ffe0ff */
[----:B------:R-:W3:Y:S01]  /*0090*/  S2R R6, SR_TID.X ;  /* 0x0000000000067919 */ /* 0x000ee20000002100 */
[----:B------:R-:W5:Y:S01]  /*00a0*/  S2UR UR10, SR_CTAID.X ;  /* 0x00000000000a79c3 */ /* 0x000f620000002500 */
[----:B------:R-:W-:Y:S01]  /*00b0*/  HFMA2 R35, -RZ, RZ, 0, 0 ;  /* 0x00000000ff237431 */ /* 0x000fe200000001ff */
[----:B------:R-:W-:Y:S01]  /*00c0*/  CS2R R28, SRZ ;  /* 0x00000000001c7805 */ /* 0x000fe2000001ff00 */
[----:B------:R-:W-:Y:S01]  /*00d0*/  HFMA2 R37, -RZ, RZ, 0, 0 ;  /* 0x00000000ff257431 */ /* 0x000fe200000001ff */
[----:B------:R-:W-:Y:S01]  /*00e0*/  MOV R67, RZ ;  /* 0x000000ff00437202 */ /* 0x000fe20000000f00 */
[----:B------:R-:W-:Y:S01]  /*00f0*/  HFMA2 R75, -RZ, RZ, 0, 0 ;  /* 0x00000000ff4b7431 */ /* 0x000fe200000001ff */
[----:B------:R-:W-:Y:S01]  /*0100*/  CS2R R24, SRZ ;  /* 0x0000000000187805 */ /* 0x000fe2000001ff00 */
[----:B------:R-:W-:Y:S01]  /*0110*/  HFMA2 R79, -RZ, RZ, 0, 0 ;  /* 0x00000000ff4f7431 */ /* 0x000fe200000001ff */
[----:B------:R-:W-:Y:S01]  /*0120*/  MOV R69, RZ ;  /* 0x000000ff00457202 */ /* 0x000fe20000000f00 */
[----:B------:R-:W-:Y:S01]  /*0130*/  HFMA2 R10, -RZ, RZ, 0, 0 ;  /* 0x00000000ff0a7431 */ /* 0x000fe200000001ff */
[----:B------:R-:W-:Y:S01]  /*0140*/  CS2R R26, SRZ ;  /* 0x00000000001a7805 */ /* 0x000fe2000001ff00 */
[----:B--2---:R-:W-:Y:S01]  /*0150*/  UIADD3 UR4, UPT, UPT, UR4, -0x1, URZ ;  /* 0xffffffff04047890 */ /* 0x004fe2000fffe0ff */
[----:B------:R-:W-:Y:S01]  /*0160*/  HFMA2 R85, -RZ, RZ, 0, 0 ;  /* 0x00000000ff557431 */ /* 0x000fe200000001ff */
[----:B------:R-:W-:-:S02]  /*0170*/  MOV R65, RZ ;  /* 0x000000ff00417202 */ /* 0x000fc40000000f00 */
[----:B------:R-:W-:Y:S01]  /*0180*/  CS2R R30, SRZ ;  /* 0x00000000001e7805 */ /* 0x000fe2000001ff00 */
[----:B----4-:R-:W-:Y:S01]  /*0190*/  UIADD3 UR5, UPT, UPT, UR5, -0x1, URZ ;  /* 0xffffffff05057890 */ /* 0x010fe2000fffe0ff */
[----:B------:R-:W-:Y:S02]  /*01a0*/  MOV R33, RZ ;  /* 0x000000ff00217202 */ /* 0x000fe40000000f00 */
[----:B------:R-:W-:Y:S02]  /*01b0*/  CS2R R8, SRZ ;  /* 0x0000000000087805 */ /* 0x000fe4000001ff00 */
[----:B------:R-:W-:Y:S01]  /*01c0*/  MOV R77, RZ ;  /* 0x000000ff004d7202 */ /* 0x000fe20000000f00 */
[----:B-1----:R-:W-:Y:S01]  /*01d0*/  UISETP.NE.AND UP0, UPT, UR6, UR5, UPT ;  /* 0x000000050600728c */ /* 0x002fe2000bf05270 */
[----:B------:R-:W-:Y:S01]  /*01e0*/  MOV R81, RZ ;  /* 0x000000ff00517202 */ /* 0x000fe20000000f00 */
[----:B------:R-:W1:Y:S01]  /*01f0*/  LDCU.64 UR8, c[0x0][0x358] ;  /* 0x00006b00ff0877ac */ /* 0x000e620008000a00 */
[----:B------:R-:W-:-:S02]  /*0200*/  MOV R87, RZ ;  /* 0x000000ff00577202 */ /* 0x000fc40000000f00 */
[C---:B0-----:R-:W-:Y:S01]  /*0210*/  LEA R2, R4.reuse, R0, 0x18 ;  /* 0x0000000004027211 */ /* 0x041fe200078ec0ff */
[----:B-----5:R-:W-:Y:S01]  /*0220*/  UISETP.EQ.OR UP0, UPT, UR10, UR4, !UP0 ;  /* 0x000000040a00728c */ /* 0x020fe2000c702670 */
[----:B------:R-:W-:Y:S01]  /*0230*/  LEA R4, R4, R3, 0x18 ;  /* 0x0000000304047211 */ /* 0x000fe200078ec0ff */
[----:B------:R-:W0:Y:S01]  /*0240*/  LDCU.64 UR12, c[0x0][0x388] ;  /* 0x00007100ff0c77ac */ /* 0x000e220008000a00 */
[----:B---3--:R-:W-:Y:S01]  /*0250*/  LEA R3, R5, R6, 0x4 ;  /* 0x0000000605037211 */ /* 0x008fe200078e20ff */
[----:B------:R-:W-:Y:S01]  /*0260*/  USHF.L.U32 UR7, UR10, 0x6, URZ ;  /* 0x000000060a077899 */ /* 0x000fe200080006ff */
[-C--:B------:R-:W-:Y:S01]  /*0270*/  LEA R0, R6, R2.reuse, 0x4 ;  /* 0x0000000206007211 */ /* 0x080fe200078e20ff */
[----:B------:R-:W-:Y:S01]  /*0280*/  UIMAD UR5, UR6, 0x60, URZ ;  /* 0x00000060060578a4 */ /* 0x000fe2000f8e02ff */
[C---:B------:R-:W-:Y:S01]  /*0290*/  LEA R2, R3.reuse, R2, 0x2 ;  /* 0x0000000203027211 */ /* 0x040fe200078e10ff */
[----:B------:R-:W-:Y:S01]  /*02a0*/  UMOV UR4, URZ ;  /* 0x000000ff00047c82 */ /* 0x000fe20008000000 */
[----:B------:R-:W-:Y:S01]  /*02b0*/  LEA R3, R3, R4, 0x2 ;  /* 0x0000000403037211 */ /* 0x000fe200078e10ff */
[----:B------:R-:W-:-:S08]  /*02c0*/  IMAD R4, R5, 0x300, R4 ;  /* 0x0000030005047824 */ /* 0x000fd000078e0204 */
.L_x_309:
[----:B------:R-:W2:Y:S01]  /*02d0*/  S2R R5, SR_TID.X ;  /* 0x0000000000057919 */ /* 0x000ea20000002100 */
[----:B------:R-:W3:Y:S01]  /*02e0*/  LDC.64 R82, c[0x0][0x380] ;  /* 0x0000e000ff527b82 */ /* 0x000ee20000000a00 */
[----:B------:R-:W-:Y:S01]  /*02f0*/  MOV R7, UR7 ;  /* 0x0000000700077c02 */ /* 0x000fe20008000f00 */
[----:B------:R-:W-:Y:S01]  /*0300*/  BSSY.RECONVERGENT B0, `(.L_x_0) ;  /* 0x000000f000007945 */ /* 0x000fe20003800200 */
[----:B------:R-:W2:Y:S02]  /*0310*/  S2R R6, SR_TID.Y ;  /* 0x0000000000067919 */ /* 0x000ea40000002200 */
[----:B--2---:R-:W-:-:S04]  /*0320*/  LEA R6, R6, R5, 0x4 ;  /* 0x0000000506067211 */ /* 0x004fc800078e20ff */
[----:B------:R-:W-:Y:S02]  /*0330*/  LOP3.LUT R72, R7, 0x3f, R6, 0xf8, !PT ;  /* 0x0000003f07487812 */ /* 0x000fe400078ef806 */
[----:B------:R-:W-:-:S04]  /*0340*/  LEA.HI R73, R6, UR4, RZ, 0x1a ;  /* 0x0000000406497c11 */ /* 0x000fc8000f8fd0ff */
[----:B------:R-:W-:-:S05]  /*0350*/  LEA R5, R73, R72, 0xc ;  /* 0x0000004849057211 */ /* 0x000fca00078e60ff */
[----:B---3--:R-:W-:Y:S01]  /*0360*/  IMAD.WIDE R82, R5, 0x4, R82 ;  /* 0x0000000405527825 */ /* 0x008fe200078e0252 */
[----:B------:R-:W-:Y:S06]  /*0370*/  BRA.U !UP0, `(.L_x_1) ;  /* 0x0000000108187547 */ /* 0x000fec000b800000 */
[----:B------:R-:W-:Y:S01]  /*0380*/  ISETP.GT.U32.AND P0, PT, R73, 0xfff, PT ;  /* 0x00000fff4900780c */ /* 0x000fe20003f04070 */
[----:B------:R-:W-:-:S03]  /*0390*/  HFMA2 R5, -RZ, RZ, 0, 0 ;  /* 0x00000000ff057431 */ /* 0x000fc600000001ff */
[----:B------:R-:W-:-:S13]  /*03a0*/  ISETP.GT.OR P0, PT, R72, 0xfff, P0 ;  /* 0x00000fff4800780c */ /* 0x000fda0000704670 */
[----:B------:R-:W-:Y:S05]  /*03b0*/  @P0 BRA `(.L_x_2) ;  /* 0x00000000000c0947 */ /* 0x000fea0003800000 */
[----:B-1----:R2:W5:Y:S01]  /*03c0*/  LDG.E.CONSTANT R5, desc[UR8][R82.64] ;  /* 0x0000000852057981 */ /* 0x002562000c1e9900 */
[----:B------:R-:W-:Y:S05]  /*03d0*/  BRA `(.L_x_2) ;  /* 0x0000000000047947 */ /* 0x000fea0003800000 */
.L_x_1:
[----:B-1----:R3:W5:Y:S02]  /*03e0*/  LDG.E.CONSTANT R5, desc[UR8][R82.64] ;  /* 0x0000000852057981 */ /* 0x002764000c1e9900 */
.L_x_2:
[----:B01----:R-:W-:Y:S05]  /*03f0*/  BSYNC.RECONVERGENT B0 ;  /* 0x0000000000007941 */ /* 0x003fea0003800200 */
.L_x_0:
[----:B-----5:R0:W-:Y:S01]  /*0400*/  STS [R2], R5 ;  /* 0x0000000502007388 */ /* 0x0201e20000000800 */
[----:B------:R-:W-:Y:S05]  /*0410*/  BRA.U UP0, `(.L_x_3) ;  /* 0x00000001000c7547 */ /* 0x000fea000b800000 */
[----:B0-----:R-:W4:Y:S04]  /*0420*/  LDG.E.CONSTANT R5, desc[UR8][R82.64+0x10000] ;  /* 0x0100000852057981 */ /* 0x001f28000c1e9900 */
[----:B----4-:R4:W-:Y:S01]  /*0430*/  STS [R2+0x400], R5 ;  /* 0x0004000502007388 */ /* 0x0109e20000000800 */
[----:B------:R-:W-:Y:S05]  /*0440*/  BRA `(.L_x_4) ;  /* 0x0000000000247947 */ /* 0x000fea0003800000 */
.L_x_3:
[----:B0-----:R-:W-:Y:S01]  /*0450*/  IADD3 R5, PT, PT, R73, 0x4, RZ ;  /* 0x0000000449057810 */ /* 0x001fe20007ffe0ff */
[----:B------:R-:W-:Y:S03]  /*0460*/  BSSY.RECONVERGENT B0, `(.L_x_5) ;  /* 0x0000006000007945 */ /* 0x000fe60003800200 */
[----:B------:R-:W-:Y:S02]  /*0470*/  ISETP.GT.U32.AND P0, PT, R5, 0xfff, PT ;  /* 0x00000fff0500780c */ /* 0x000fe40003f04070 */
[----:B------:R-:W-:Y:S02]  /*0480*/  MOV R5, RZ ;  /* 0x000000ff00057202 */ /* 0x000fe40000000f00 */
[----:B------:R-:W-:-:S13]  /*0490*/  ISETP.GT.OR P0, PT, R72, 0xfff, P0 ;  /* 0x00000fff4800780c */ /* 0x000fda0000704670 */
[----:B------:R-:W-:Y:S05]  /*04a0*/  @P0 BRA `(.L_x_6) ;  /* 0x0000000000040947 */ /* 0x000fea0003800000 */
[----:B------:R0:W5:Y:S02]  /*04b0*/  LDG.E.CONSTANT R5, desc[UR8][R82.64+0x10000] ;  /* 0x0100000852057981 */ /* 0x000164000c1e9900 */
.L_x_6:
[----:B------:R-:W-:Y:S05]  /*04c0*/  BSYNC.RECONVERGENT B0 ;  /* 0x0000000000007941 */ /* 0x000fea0003800200 */
.L_x_5:
[----:B-----5:R1:W-:Y:S02]  /*04d0*/  STS [R2+0x400], R5 ;  /* 0x0004000502007388 */ /* 0x0203e40000000800 */
.L_x_4:
[----:B------:R-:W-:Y:S05]  /*04e0*/  BRA.U UP0, `(.L_x_7) ;  /* 0x00000001000c7547 */ /* 0x000fea000b800000 */
[----:B-1--4-:R-:W4:Y:S04]  /*04f0*/  LDG.E.CONSTANT R5, desc[UR8][R82.64+0x20000] ;  /* 0x0200000852057981 */ /* 0x012f28000c1e9900 */
[----:B----4-:R1:W-:Y:S01]  /*0500*/  STS [R2+0x800], R5 ;  /* 0x0008000502007388 */ /* 0x0103e20000000800 */
[----:B------:R-:W-:Y:S05]  /*0510*/  BRA `(.L_x_8) ;  /* 0x0000000000247947 */ /* 0x000fea0003800000 */
.L_x_7:
[----:B-1--4-:R-:W-:Y:S01]  /*0520*/  IADD3 R5, PT, PT, R73, 0x8, RZ ;  /* 0x0000000849057810 */ /* 0x012fe20007ffe0ff */
[----:B------:R-:W-:Y:S03]  /*0530*/  BSSY.RECONVERGENT B0, `(.L_x_9) ;  /* 0x0000006000007945 */ /* 0x000fe60003800200 */
[----:B------:R-:W-:Y:S01]  /*0540*/  ISETP.GT.U32.AND P0, PT, R5, 0xfff, PT ;  /* 0x00000fff0500780c */ /* 0x000fe20003f04070 */
[----:B------:R-:W-:-:S03]  /*0550*/  HFMA2 R5, -RZ, RZ, 0, 0 ;  /* 0x00000000ff057431 */ /* 0x000fc600000001ff */
[----:B------:R-:W-:-:S13]  /*0560*/  ISETP.GT.OR P0, PT, R72, 0xfff, P0 ;  /* 0x00000fff4800780c */ /* 0x000fda0000704670 */
[----:B------:R-:W-:Y:S05]  /*0570*/  @P0 BRA `(.L_x_10) ;  /* 0x0000000000040947 */ /* 0x000fea0003800000 */
[----:B------:R1:W5:Y:S02]  /*0580*/  LDG.E.CONSTANT R5, desc[UR8][R82.64+0x20000] ;  /* 0x0200000852057981 */ /* 0x000364000c1e9900 */
.L_x_10:
[----:B------:R-:W-:Y:S05]  /*0590*/  BSYNC.RECONVERGENT B0 ;  /* 0x0000000000007941 */ /* 0x000fea0003800200 */
.L_x_9:
[----:B-----5:R4:W-:Y:S02]  /*05a0*/  STS [R2+0x800], R5 ;  /* 0x0008000502007388 */ /* 0x0209e40000000800 */
.L_x_8:
[----:B------:R-:W-:Y:S05]  /*05b0*/  BRA.U UP0, `(.L_x_11) ;  /* 0x00000001000c7547 */ /* 0x000fea000b800000 */
[----:B-1--4-:R-:W4:Y:S04]  /*05c0*/  LDG.E.CONSTANT R5, desc[UR8][R82.64+0x30000] ;  /* 0x0300000852057981 */ /* 0x012f28000c1e9900 */
[----:B----4-:R1:W-:Y:S01]  /*05d0*/  STS [R2+0xc00], R5 ;  /* 0x000c000502007388 */ /* 0x0103e20000000800 */
[----:B------:R-:W-:Y:S05]  /*05e0*/  BRA `(.L_x_12) ;  /* 0x0000000000247947 */ /* 0x000fea0003800000 */
.L_x_11:
[----:B-1--4-:R-:W-:Y:S01]  /*05f0*/  IADD3 R5, PT, PT, R73, 0xc, RZ ;  /* 0x0000000c49057810 */ /* 0x012fe20007ffe0ff */
[----:B------:R-:W-:Y:S03]  /*0600*/  BSSY.RECONVERGENT B0, `(.L_x_13) ;  /* 0x0000006000007945 */ /* 0x000fe60003800200 */
[----:B------:R-:W-:Y:S02]  /*0610*/  ISETP.GT.U32.AND P0, PT, R5, 0xfff, PT ;  /* 0x00000fff0500780c */ /* 0x000fe40003f04070 */
[----:B------:R-:W-:Y:S02]  /*0620*/  MOV R5, RZ ;  /* 0x000000ff00057202 */ /* 0x000fe40000000f00 */
[----:B------:R-:W-:-:S13]  /*0630*/  ISETP.GT.OR P0, PT, R72, 0xfff, P0 ;  /* 0x00000fff4800780c */ /* 0x000fda0000704670 */
[----:B------:R-:W-:Y:S05]  /*0640*/  @P0 BRA `(.L_x_14) ;  /* 0x0000000000040947 */ /* 0x000fea0003800000 */
[----:B------:R1:W5:Y:S02]  /*0650*/  LDG.E.CONSTANT R5, desc[UR8][R82.64+0x30000] ;  /* 0x0300000852057981 */ /* 0x000364000c1e9900 */
.L_x_14:
[----:B------:R-:W-:Y:S05]  /*0660*/  BSYNC.RECONVERGENT B0 ;  /* 0x0000000000007941 */ /* 0x000fea0003800200 */
.L_x_13:
[----:B-----5:R4:W-:Y:S02]  /*0670*/  STS [R2+0xc00], R5 ;  /* 0x000c000502007388 */ /* 0x0209e40000000800 */
.L_x_12:
[----:B------:R-:W-:Y:S05]  /*0680*/  BRA.U UP0, `(.L_x_15) ;  /* 0x00000001000c7547 */ /* 0x000fea000b800000 */
[----:B-1--4-:R-:W4:Y:S04]  /*0690*/  LDG.E.CONSTANT R5, desc[UR8][R82.64+0x40000] ;  /* 0x0400000852057981 */ /* 0x012f28000c1e9900 */
[----:B----4-:R1:W-:Y:S01]  /*06a0*/  STS [R2+0x1000], R5 ;  /* 0x0010000502007388 */ /* 0x0103e20000000800 */
[----:B------:R-:W-:Y:S05]  /*06b0*/  BRA `(.L_x_16) ;  /* 0x0000000000247947 */ /* 0x000fea0003800000 */
.L_x_15:
[----:B-1--4-:R-:W-:Y:S01]  /*06c0*/  IADD3 R5, PT, PT, R73, 0x10, RZ ;  /* 0x0000001049057810 */ /* 0x012fe20007ffe0ff */
[----:B------:R-:W-:Y:S03]  /*06d0*/  BSSY.RECONVERGENT B0, `(.L_x_17) ;  /* 0x0000006000007945 */ /* 0x000fe60003800200 */
[----:B------:R-:W-:Y:S01]  /*06e0*/  ISETP.GT.U32.AND P0, PT, R5, 0xfff, PT ;  /* 0x00000fff0500780c */ /* 0x000fe20003f04070 */
[----:B------:R-:W-:-:S03]  /*06f0*/  HFMA2 R5, -RZ, RZ, 0, 0 ;  /* 0x00000000ff057431 */ /* 0x000fc600000001ff */
[----:B------:R-:W-:-:S13]  /*0700*/  ISETP.GT.OR P0, PT, R72, 0xfff, P0 ;  /* 0x00000fff4800780c */ /* 0x000fda0000704670 */
[----:B------:R-:W-:Y:S05]  /*0710*/  @P0 BRA `(.L_x_18) ;  /* 0x0000000000040947 */ /* 0x000fea0003800000 */
[----:B------:R1:W5:Y:S02]  /*0720*/  LDG.E.CONSTANT R5, desc[UR8][R82.64+0x40000] ;  /* 0x0400000852057981 */ /* 0x000364000c1e9900 */
.L_x_18:
[----:B------:R-:W-:Y:S05]  /*0730*/  BSYNC.RECONVERGENT B0 ;  /* 0x0000000000007941 */ /* 0x000fea0003800200 */
.L_x_17:
[----:B-----5:R4:W-:Y:S02]  /*0740*/  STS [R2+0x1000], R5 ;  /* 0x0010000502007388 */ /* 0x0209e40000000800 */
.L_x_16:
[----:B------:R-:W-:Y:S05]  /*0750*/  BRA.U UP0, `(.L_x_19) ;  /* 0x00000001000c7547 */ /* 0x000fea000b800000 */
[----:B-1--4-:R-:W4:Y:S04]  /*0760*/  LDG.E.CONSTANT R5, desc[UR8][R82.64+0x50000] ;  /* 0x0500000852057981 */ /* 0x012f28000c1e9900 */
[----:B----4-:R1:W-:Y:S01]  /*0770*/  STS [R2+0x1400], R5 ;  /* 0x0014000502007388 */ /* 0x0103e20000000800 */
[----:B------:R-:W-:Y:S05]  /*0780*/  BRA `(.L_x_20) ;  /* 0x0000000000247947 */ /* 0x000fea0003800000 */
.L_x_19:
[----:B-1--4-:R-:W-:Y:S01]  /*0790*/  IADD3 R5, PT, PT, R73, 0x14, RZ ;  /* 0x0000001449057810 */ /* 0x012fe20007ffe0ff */
[----:B------:R-:W-:Y:S03]  /*07a0*/  BSSY.RECONVERGENT B0, `(.L_x_21) ;  /* 0x0000006000007945 */ /* 0x000fe60003800200 */
[----:B------:R-:W-:Y:S02]  /*07b0*/  ISETP.GT.U32.AND P0, PT, R5, 0xfff, PT ;  /* 0x00000fff0500780c */ /* 0x000fe40003f04070 */
[----:B------:R-:W-:Y:S02]  /*07c0*/  MOV R5, RZ ;  /* 0x000000ff00057202 */ /* 0x000fe40000000f00 */
[----:B------:R-:W-:-:S13]  /*07d0*/  ISETP.GT.OR P0, PT, R72, 0xfff, P0 ;  /* 0x00000fff4800780c */ /* 0x000fda0000704670 */
[----:B------:R-:W-:Y:S05]  /*07e0*/  @P0 BRA `(.L_x_22) ;  /* 0x0000000000040947 */ /* 0x000fea0003800000 */
[----:B------:R1:W5:Y:S02]  /*07f0*/  LDG.E.CONSTANT R5, desc[UR8][R82.64+0x50000] ;  /* 0x0500000852057981 */ /* 0x000364000c1e9900 */
.L_x_22:
[----:B------:R-:W-:Y:S05]  /*0800*/  BSYNC.RECONVERGENT B0 ;  /* 0x0000000000007941 */ /* 0x000fea0003800200 */
.L_x_21:
[----:B-----5:R4:W-:Y:S02]  /*0810*/  STS [R2+0x1400], R5 ;  /* 0x0014000502007388 */ /* 0x0209e40000000800 */
.L_x_20:
[----:B------:R-:W-:Y:S05]  /*0820*/  BRA.U UP0, `(.L_x_23) ;  /* 0x00000001000c7547 */ /* 0x000fea000b800000 */
[----:B-1--4-:R-:W4:Y:S04]  /*0830*/  LDG.E.CONSTANT R5, desc[UR8][R82.64+0x60000] ;  /* 0x0600000852057981 */ /* 0x012f28000c1e9900 */
[----:B----4-:R1:W-:Y:S01]  /*0840*/  STS [R2+0x1800], R5 ;  /* 0x0018000502007388 */ /* 0x0103e20000000800 */
[----:B------:R-:W-:Y:S05]  /*0850*/  BRA `(.L_x_24) ;  /* 0x0000000000247947 */ /* 0x000fea0003800000 */
.L_x_23:
[----:B-1--4-:R-:W-:Y:S01]  /*0860*/  IADD3 R5, PT, PT, R73, 0x18, RZ ;  /* 0x0000001849057810 */ /* 0x012fe20007ffe0ff */
[----:B------:R-:W-:Y:S03]  /*0870*/  BSSY.RECONVERGENT B0, `(.L_x_25) ;  /* 0x0000006000007945 */ /* 0x000fe60003800200 */
[----:B------:R-:W-:Y:S01]  /*0880*/  ISETP.GT.U32.AND P0, PT, R5, 0xfff, PT ;  /* 0x00000fff0500780c */ /* 0x000fe20003f04070 */
[----:B------:R-:W-:-:S03]  /*0890*/  HFMA2 R5, -RZ, RZ, 0, 0 ;  /* 0x00000000ff057431 */ /* 0x000fc600000001ff */
[----:B------:R-:W-:-:S13]  /*08a0*/  ISETP.GT.OR P0, PT, R72, 0xfff, P0 ;  /* 0x00000fff4800780c */ /* 0x000fda0000704670 */
[----:B------:R-:W-:Y:S05]  /*08b0*/  @P0 BRA `(.L_x_26) ;  /* 0x0000000000040947 */ /* 0x000fea0003800000 */
[----:B------:R1:W5:Y:S02]  /*08c0*/  LDG.E.CONSTANT R5, desc[UR8][R82.64+0x60000] ;  /* 0x0600000852057981 */ /* 0x000364000c1e9900 */
.L_x_26:
[----:B------:R-:W-:Y:S05]  /*08d0*/  BSYNC.RECONVERGENT B0 ;  /* 0x0000000000007941 */ /* 0x000fea0003800200 */
.L_x_25:
[----:B-----5:R4:W-:Y:S02]  /*08e0*/  STS [R2+0x1800], R5 ;  /* 0x0018000502007388 */ /* 0x0209e40000000800 */
.L_x_24:
[----:B------:R-:W-:Y:S05]  /*08f0*/  BRA.U UP0, `(.L_x_27) ;  /* 0x00000001000c7547 */ /* 0x000fea000b800000 */
[----:B-1--4-:R-:W4:Y:S04]  /*0900*/  LDG.E.CONSTANT R5, desc[UR8][R82.64+0x70000] ;  /* 0x0700000852057981 */ /* 0x012f28000c1e9900 */
[----:B----4-:R1:W-:Y:S01]  /*0910*/  STS [R2+0x1c00], R5 ;  /* 0x001c000502007388 */ /* 0x0103e20000000800 */
[----:B------:R-:W-:Y:S05]  /*0920*/  BRA `(.L_x_28) ;  /* 0x0000000000247947 */ /* 0x000fea0003800000 */
.L_x_27:
[----:B-1--4-:R-:W-:Y:S01]  /*0930*/  IADD3 R5, PT, PT, R73, 0x1c, RZ ;  /* 0x0000001c49057810 */ /* 0x012fe20007ffe0ff */
[----:B------:R-:W-:Y:S03]  /*0940*/  BSSY.RECONVERGENT B0, `(.L_x_29) ;  /* 0x0000006000007945 */ /* 0x000fe60003800200 */
[----:B------:R-:W-:Y:S02]  /*0950*/  ISETP.GT.U32.AND P0, PT, R5, 0xfff, PT ;  /* 0x00000fff0500780c */ /* 0x000fe40003f04070 */
[----:B------:R-:W-:Y:S02]  /*0960*/  MOV R5, RZ ;  /* 0x000000ff00057202 */ /* 0x000fe40000000f00 */
[----:B------:R-:W-:-:S13]  /*0970*/  ISETP.GT.OR P0, PT, R72, 0xfff, P0 ;  /* 0x00000fff4800780c */ /* 0x000fda0000704670 */
[----:B------:R-:W-:Y:S05]  /*0980*/  @P0 BRA `(.L_x_30) ;  /* 0x0000000000040947 */ /* 0x000fea0003800000 */
[----:B------:R1:W5:Y:S02]  /*0990*/  LDG.E.CONSTANT R5, desc[UR8][R82.64+0x70000] ;  /* 0x0700000852057981 */ /* 0x000364000c1e9900 */
.L_x_30:
[----:B------:R-:W-:Y:S05]  /*09a0*/  BSYNC.RECONVERGENT B0 ;  /* 0x0000000000007941 */ /* 0x000fea0003800200 */
.L_x_29:
[----:B-----5:R4:W-:Y:S02]  /*09b0*/  STS [R2+0x1c00], R5 ;  /* 0x001c000502007388 */ /* 0x0209e40000000800 */
.L_x_28:
[C---:B-1--4-:R-:W-:Y:S01]  /*09c0*/  LEA.HI R5, R6.reuse, UR5, RZ, 0x1b ;  /* 0x0000000506057c11 */ /* 0x052fe2000f8fd8ff */
[----:B------:R-:W-:Y:S01]  /*09d0*/  BSSY.RECONVERGENT B0, `(.L_x_31) ;  /* 0x0000011000007945 */ /* 0x000fe20003800200 */
[----:B------:R-:W-:Y:S02]  /*09e0*/  LOP3.LUT R19, R6, 0x1f, RZ, 0xc0, !PT ;  /* 0x0000001f06137812 */ /* 0x000fe400078ec0ff */
[----:B------:R-:W-:Y:S02]  /*09f0*/  SHF.L.U32 R16, R5, 0xc, RZ ;  /* 0x0000000c05107819 */ /* 0x000fe400000006ff */
[----:B------:R-:W-:Y:S01]  /*0a00*/  IADD3 R11, PT, PT, R19, UR4, RZ ;  /* 0x00000004130b7c10 */ /* 0x000fe2000fffe0ff */
[----:B------:R-:W-:Y:S06]  /*0a10*/  BRA.U !UP0, `(.L_x_32) ;  /* 0x0000000108207547 */ /* 0x000fec000b800000 */
[----:B------:R-:W-:Y:S01]  /*0a20*/  ISETP.GT.U32.AND P0, PT, R5, 0xfff, PT ;  /* 0x00000fff0500780c */ /* 0x000fe20003f04070 */
[----:B------:R-:W-:-:S12]  /*0a30*/  HFMA2 R6, -RZ, RZ, 0, 0 ;  /* 0x00000000ff067431 */ /* 0x000fd800000001ff */
[----:B------:R-:W-:Y:S05]  /*0a40*/  @P0 BRA `(.L_x_33) ;  /* 0x0000000000240947 */ /* 0x000fea0003800000 */
[----:B------:R-:W1:Y:S01]  /*0a50*/  LDC.64 R6, c[0x0][0x388] ;  /* 0x0000e200ff067b82 */ /* 0x000e620000000a00 */
[----:B------:R-:W-:-:S05]  /*0a60*/  IADD3 R13, PT, PT, R16, R11, RZ ;  /* 0x0000000b100d7210 */ /* 0x000fca0007ffe0ff */
[----:B-1----:R-:W-:-:S06]  /*0a70*/  IMAD.WIDE.U32 R6, R13, 0x4, R6 ;  /* 0x000000040d067825 */ /* 0x002fcc00078e0006 */
[----:B------:R4:W5:Y:S01]  /*0a80*/  LDG.E.CONSTANT R6, desc[UR8][R6.64] ;  /* 0x0000000806067981 */ /* 0x000962000c1e9900 */
[----:B------:R-:W-:Y:S05]  /*0a90*/  BRA `(.L_x_33) ;  /* 0x0000000000107947 */ /* 0x000fea0003800000 */
.L_x_32:
[----:B------:R-:W1:Y:S01]  /*0aa0*/  LDC.64 R6, c[0x0][0x388] ;  /* 0x0000e200ff067b82 */ /* 0x000e620000000a00 */
[----:B------:R-:W-:-:S05]  /*0ab0*/  IADD3 R13, PT, PT, R16, R11, RZ ;  /* 0x0000000b100d7210 */ /* 0x000fca0007ffe0ff */
[----:B-1----:R-:W-:-:S06]  /*0ac0*/  IMAD.WIDE.U32 R6, R13, 0x4, R6 ;  /* 0x000000040d067825 */ /* 0x002fcc00078e0006 */
[----:B------:R1:W5:Y:S02]  /*0ad0*/  LDG.E.CONSTANT R6, desc[UR8][R6.64] ;  /* 0x0000000806067981 */ /* 0x000364000c1e9900 */
.L_x_33:
[----:B------:R-:W-:Y:S05]  /*0ae0*/  BSYNC.RECONVERGENT B0 ;  /* 0x0000000000007941 */ /* 0x000fea0003800200 */
.L_x_31:
[----:B-----5:R0:W-:Y:S01]  /*0af0*/  STS [R3], R6 ;  /* 0x0000000603007388 */ /* 0x0201e20000000800 */
[----:B------:R-:W-:Y:S01]  /*0b00*/  IADD3 R12, PT, PT, R16, 0x8000, RZ ;  /* 0x00008000100c7810 */ /* 0x000fe20007ffe0ff */
[----:B------:R-:W-:Y:S06]  /*0b10*/  BRA.U UP0, `(.L_x_34) ;  /* 0x0000000100187547 */ /* 0x000fec000b800000 */
[----:B01--4-:R-:W0:Y:S01]  /*0b20*/  LDC.64 R6, c[0x0][0x388] ;  /* 0x0000e200ff067b82 */ /* 0x013e220000000a00 */
[----:B------:R-:W-:-:S05]  /*0b30*/  IADD3 R13, PT, PT, R11, R12, RZ ;  /* 0x0000000c0b0d7210 */ /* 0x000fca0007ffe0ff */
[----:B0-----:R-:W-:-:S06]  /*0b40*/  IMAD.WIDE.U32 R6, R13, 0x4, R6 ;  /* 0x000000040d067825 */ /* 0x001fcc00078e0006 */
[----:B------:R-:W4:Y:S04]  /*0b50*/  LDG.E.CONSTANT R6, desc[UR8][R6.64] ;  /* 0x0000000806067981 */ /* 0x000f28000c1e9900 */
[----:B----4-:R0:W-:Y:S01]  /*0b60*/  STS [R3+0x400], R6 ;  /* 0x0004000603007388 */ /* 0x0101e20000000800 */
[----:B------:R-:W-:Y:S05]  /*0b70*/  BRA `(.L_x_35) ;  /* 0x0000000000287947 */ /* 0x000fea0003800000 */
.L_x_34:
[----:B------:R-:W-:Y:S01]  /*0b80*/  ISETP.GT.U32.AND P0, PT, R5, 0xff7, PT ;  /* 0x00000ff70500780c */ /* 0x000fe20003f04070 */
[----:B------:R-:W-:Y:S01]  /*0b90*/  BSSY.RECONVERGENT B0, `(.L_x_36) ;  /* 0x0000007000007945 */ /* 0x000fe20003800200 */
[----:B0-----:R-:W-:-:S11]  /*0ba0*/  MOV R6, RZ ;  /* 0x000000ff00067202 */ /* 0x001fd60000000f00 */
[----:B------:R-:W-:Y:S05]  /*0bb0*/  @P0 BRA `(.L_x_37) ;  /* 0x0000000000100947 */ /* 0x000fea0003800000 */
[----:B-1--4-:R-:W0:Y:S01]  /*0bc0*/  LDC.64 R6, c[0x0][0x388] ;  /* 0x0000e200ff067b82 */ /* 0x012e220000000a00 */
[----:B------:R-:W-:-:S05]  /*0bd0*/  IADD3 R13, PT, PT, R11, R12, RZ ;  /* 0x0000000c0b0d7210 */ /* 0x000fca0007ffe0ff */
[----:B0-----:R-:W-:-:S06]  /*0be0*/  IMAD.WIDE.U32 R6, R13, 0x4, R6 ;  /* 0x000000040d067825 */ /* 0x001fcc00078e0006 */
[----:B------:R0:W5:Y:S02]  /*0bf0*/  LDG.E.CONSTANT R6, desc[UR8][R6.64] ;  /* 0x0000000806067981 */ /* 0x000164000c1e9900 */
.L_x_37:
[----:B------:R-:W-:Y:S05]  /*0c00*/  BSYNC.RECONVERGENT B0 ;  /* 0x0000000000007941 */ /* 0x000fea0003800200 */
.L_x_36:
[----:B-----5:R0:W-:Y:S02]  /*0c10*/  STS [R3+0x400], R6 ;  /* 0x0004000603007388 */ /* 0x0201e40000000800 */
.L_x_35:
        /* <DEDUP_REMOVED lines=8> */
.L_x_38:
[----:B------:R-:W-:Y:S01]  /*0ca0*/  ISETP.GT.U32.AND P0, PT, R5, 0xfef, PT ;  /* 0x00000fef0500780c */ /* 0x000fe20003f04070 */
[----:B------:R-:W-:Y:S01]  /*0cb0*/  BSSY.RECONVERGENT B0, `(.L_x_40) ;  /* 0x0000007000007945 */ /* 0x000fe20003800200 */
[----:B0-----:R-:W-:-:S11]  /*0cc0*/  HFMA2 R6, -RZ, RZ, 0, 0 ;  /* 0x00000000ff067431 */ /* 0x001fd600000001ff */
[----:B------:R-:W-:Y:S05]  /*0cd0*/  @P0 BRA `(.L_x_41) ;  /* 0x0000000000100947 */ /* 0x000fea0003800000 */
[----:B-1--4-:R-:W0:Y:S01]  /*0ce0*/  LDC.64 R6, c[0x0][0x388] ;  /* 0x0000e200ff067b82 */ /* 0x012e220000000a00 */
[----:B------:R-:W-:-:S05]  /*0cf0*/  IADD3 R13, PT, PT, R11, R12, RZ ;  /* 0x0000000c0b0d7210 */ /* 0x000fca0007ffe0ff */
[----:B0-----:R-:W-:-:S06]  /*0d00*/  IMAD.WIDE.U32 R6, R13, 0x4, R6 ;  /* 0x000000040d067825 */ /* 0x001fcc00078e0006 */
[----:B------:R0:W5:Y:S02]  /*0d10*/  LDG.E.CONSTANT R6, desc[UR8][R6.64] ;  /* 0x0000000806067981 */ /* 0x000164000c1e9900 */
.L_x_41:
[----:B------:R-:W-:Y:S05]  /*0d20*/  BSYNC.RECONVERGENT B0 ;  /* 0x0000000000007941 */ /* 0x000fea0003800200 */
.L_x_40:
[----:B-----5:R0:W-:Y:S02]  /*0d30*/  STS [R3+0x800], R6 ;  /* 0x0008000603007388 */ /* 0x0201e40000000800 */
.L_x_39:
        /* <DEDUP_REMOVED lines=8> */
.L_x_42:
        /* <DEDUP_REMOVED lines=8> */
.L_x_45:
[----:B------:R-:W-:Y:S05]  /*0e40*/  BSYNC.RECONVERGENT B0 ;  /* 0x0000000000007941 */ /* 0x000fea0003800200 */
.L_x_44:
[----:B-----5:R0:W-:Y:S02]  /*0e50*/  STS [R3+0xc00], R6 ;  /* 0x000c000603007388 */ /* 0x0201e40000000800 */
.L_x_43:
        /* <DEDUP_REMOVED lines=8> */
.L_x_46:
        /* <DEDUP_REMOVED lines=8> */
.L_x_49:
[----:B------:R-:W-:Y:S05]  /*0f60*/  BSYNC.RECONVERGENT B0 ;  /* 0x0000000000007941 */ /* 0x000fea0003800200 */
.L_x_48:
[----:B-----5:R0:W-:Y:S02]  /*0f70*/  STS [R3+0x1000], R6 ;  /* 0x0010000603007388 */ /* 0x0201e40000000800 */
.L_x_47:
[----:B------:R-:W-:-:S04]  /*0f80*/  SHF.L.U32 R17, R5, 0xc, RZ ;  /* 0x0000000c05117819 */ /* 0x000fc800000006ff */
[----:B01--4-:R-:W-:Y:S01]  /*0f90*/  IADD3 R7, PT, PT, R17, 0x28000, RZ ;  /* 0x0002800011077810 */ /* 0x013fe20007ffe0ff */
[----:B------:R-:W-:Y:S06]  /*0fa0*/  BRA.U UP0, `(.L_x_50) ;  /* 0x0000000100187547 */ /* 0x000fec000b800000 */
[----:B------:R-:W0:Y:S01]  /*0fb0*/  LDC.64 R12, c[0x0][0x388] ;  /* 0x0000e200ff0c7b82 */ /* 0x000e220000000a00 */
[----:B------:R-:W-:-:S05]  /*0fc0*/  IADD3 R15, PT, PT, R7, R11, RZ ;  /* 0x0000000b070f7210 */ /* 0x000fca0007ffe0ff */
[----:B0-----:R-:W-:-:S06]  /*0fd0*/  IMAD.WIDE.U32 R12, R15, 0x4, R12 ;  /* 0x000000040f0c7825 */ /* 0x001fcc00078e000c */
[----:B------:R-:W4:Y:S04]  /*0fe0*/  LDG.E.CONSTANT R12, desc[UR8][R12.64] ;  /* 0x000000080c0c7981 */ /* 0x000f28000c1e9900 */
[----:B----4-:R0:W-:Y:S01]  /*0ff0*/  STS [R3+0x1400], R12 ;  /* 0x0014000c03007388 */ /* 0x0101e20000000800 */
[----:B------:R-:W-:Y:S05]  /*1000*/  BRA `(.L_x_51) ;  /* 0x0000000000287947 */ /* 0x000fea0003800000 */
.L_x_50:
[----:B------:R-:W-:Y:S01]  /*1010*/  ISETP.GT.U32.AND P0, PT, R5, 0xfd7, PT ;  /* 0x00000fd70500780c */ /* 0x000fe20003f04070 */
[----:B------:R-:W-:Y:S01]  /*1020*/  BSSY.RECONVERGENT B0, `(.L_x_52) ;  /* 0x0000007000007945 */ /* 0x000fe20003800200 */
[----:B------:R-:W-:-:S11]  /*1030*/  MOV R12, RZ ;  /* 0x000000ff000c7202 */ /* 0x000fd60000000f00 */
[----:B------:R-:W-:Y:S05]  /*1040*/  @P0 BRA `(.L_x_53) ;  /* 0x0000000000100947 */ /* 0x000fea0003800000 */
[----:B------:R-:W0:Y:S01]  /*1050*/  LDC.64 R12, c[0x0][0x388] ;  /* 0x0000e200ff0c7b82 */ /* 0x000e220000000a00 */
[----:B------:R-:W-:-:S05]  /*1060*/  IADD3 R15, PT, PT, R7, R11, RZ ;  /* 0x0000000b070f7210 */ /* 0x000fca0007ffe0ff */
[----:B0-----:R-:W-:-:S06]  /*1070*/  IMAD.WIDE.U32 R12, R15, 0x4, R12 ;  /* 0x000000040f0c7825 */ /* 0x001fcc00078e000c */
[----:B------:R0:W5:Y:S02]  /*1080*/  LDG.E.CONSTANT R12, desc[UR8][R12.64] ;  /* 0x000000080c0c7981 */ /* 0x000164000c1e9900 */
.L_x_53:
[----:B------:R-:W-:Y:S05]  /*1090*/  BSYNC.RECONVERGENT B0 ;  /* 0x0000000000007941 */ /* 0x000fea0003800200 */
.L_x_52:
[----:B-----5:R1:W-:Y:S02]  /*10a0*/  STS [R3+0x1400], R12 ;  /* 0x0014000c03007388 */ /* 0x0203e40000000800 */
.L_x_51:
[----:B------:R-:W-:Y:S01]  /*10b0*/  IADD3 R6, PT, PT, R17, 0x30000, RZ ;  /* 0x0003000011067810 */ /* 0x000fe20007ffe0ff */
[----:B------:R-:W-:Y:S06]  /*10c0*/  BRA.U UP0, `(.L_x_54) ;  /* 0x0000000100187547 */ /* 0x000fec000b800000 */
[----:B01----:R-:W0:Y:S01]  /*10d0*/  LDC.64 R12, c[0x0][0x388] ;  /* 0x0000e200ff0c7b82 */ /* 0x003e220000000a00 */
[----:B------:R-:W-:-:S05]  /*10e0*/  IADD3 R15, PT, PT, R6, R11, RZ ;  /* 0x0000000b060f7210 */ /* 0x000fca0007ffe0ff */
[----:B0-----:R-:W-:-:S06]  /*10f0*/  IMAD.WIDE.U32 R12, R15, 0x4, R12 ;  /* 0x000000040f0c7825 */ /* 0x001fcc00078e000c */
[----:B------:R-:W4:Y:S04]  /*1100*/  LDG.E.CONSTANT R12, desc[UR8][R12.64] ;  /* 0x000000080c0c7981 */ /* 0x000f28000c1e9900 */
[----:B----4-:R0:W-:Y:S01]  /*1110*/  STS [R3+0x1800], R12 ;  /* 0x0018000c03007388 */ /* 0x0101e20000000800 */
[----:B------:R-:W-:Y:S05]  /*1120*/  BRA `(.L_x_55) ;  /* 0x0000000000287947 */ /* 0x000fea0003800000 */
.L_x_54:
[----:B------:R-:W-:Y:S01]  /*1130*/  ISETP.GT.U32.AND P0, PT, R5, 0xfcf, PT ;  /* 0x00000fcf0500780c */ /* 0x000fe20003f04070 */
[----:B------:R-:W-:Y:S01]  /*1140*/  BSSY.RECONVERGENT B0, `(.L_x_56) ;  /* 0x0000007000007945 */ /* 0x000fe20003800200 */
[----:B01----:R-:W-:-:S11]  /*1150*/  HFMA2 R12, -RZ, RZ, 0, 0 ;  /* 0x00000000ff0c7431 */ /* 0x003fd600000001ff */
[----:B------:R-:W-:Y:S05]  /*1160*/  @P0 BRA `(.L_x_57) ;  /* 0x0000000000100947 */ /* 0x000fea0003800000 */
[----:B------:R-:W0:Y:S01]  /*1170*/  LDC.64 R12, c[0x0][0x388] ;  /* 0x0000e200ff0c7b82 */ /* 0x000e220000000a00 */
[----:B------:R-:W-:-:S05]  /*1180*/  IADD3 R15, PT, PT, R6, R11, RZ ;  /* 0x0000000b060f7210 */ /* 0x000fca0007ffe0ff */
[----:B0-----:R-:W-:-:S06]  /*1190*/  IMAD.WIDE.U32 R12, R15, 0x4, R12 ;  /* 0x000000040f0c7825 */ /* 0x001fcc00078e000c */
[----:B------:R0:W5:Y:S02]  /*11a0*/  LDG.E.CONSTANT R12, desc[UR8][R12.64] ;  /* 0x000000080c0c7981 */ /* 0x000164000c1e9900 */
.L_x_57:
[----:B------:R-:W-:Y:S05]  /*11b0*/  BSYNC.RECONVERGENT B0 ;  /* 0x0000000000007941 */ /* 0x000fea0003800200 */
.L_x_56:
[----:B-----5:R1:W-:Y:S02]  /*11c0*/  STS [R3+0x1800], R12 ;  /* 0x0018000c03007388 */ /* 0x0203e40000000800 */
.L_x_55:
        /* <DEDUP_REMOVED lines=8> */
.L_x_58:
[----:B------:R-:W-:Y:S01]  /*1250*/  ISETP.GT.U32.AND P0, PT, R5, 0xfc7, PT ;  /* 0x00000fc70500780c */ /* 0x000fe20003f04070 */
[----:B------:R-:W-:Y:S01]  /*1260*/  BSSY.RECONVERGENT B0, `(.L_x_60) ;  /* 0x0000007000007945 */ /* 0x000fe20003800200 */
[----:B01----:R-:W-:-:S11]  /*1270*/  MOV R12, RZ ;  /* 0x000000ff000c7202 */ /* 0x003fd60000000f00 */
[----:B------:R-:W-:Y:S05]  /*1280*/  @P0 BRA `(.L_x_61) ;  /* 0x0000000000100947 */ /* 0x000fea0003800000 */
[----:B------:R-:W0:Y:S01]  /*1290*/  LDC.64 R12, c[0x0][0x388] ;  /* 0x0000e200ff0c7b82 */ /* 0x000e220000000a00 */
[----:B------:R-:W-:-:S05]  /*12a0*/  IADD3 R15, PT, PT, R18, R11, RZ ;  /* 0x0000000b120f7210 */ /* 0x000fca0007ffe0ff */
[----:B0-----:R-:W-:-:S06]  /*12b0*/  IMAD.WIDE.U32 R12, R15, 0x4, R12 ;  /* 0x000000040f0c7825 */ /* 0x001fcc00078e000c */
[----:B------:R0:W5:Y:S02]  /*12c0*/  LDG.E.CONSTANT R12, desc[UR8][R12.64] ;  /* 0x000000080c0c7981 */ /* 0x000164000c1e9900 */
.L_x_61:
[----:B------:R-:W-:Y:S05]  /*12d0*/  BSYNC.RECONVERGENT B0 ;  /* 0x0000000000007941 */ /* 0x000fea0003800200 */
.L_x_60:
[----:B-----5:R1:W-:Y:S02]  /*12e0*/  STS [R3+0x1c00], R12 ;  /* 0x001c000c03007388 */ /* 0x0203e40000000800 */
.L_x_59:
        /* <DEDUP_REMOVED lines=8> */
.L_x_62:
        /* <DEDUP_REMOVED lines=8> */
.L_x_65:
[----:B------:R-:W-:Y:S05]  /*13f0*/  BSYNC.RECONVERGENT B0 ;  /* 0x0000000000007941 */ /* 0x000fea0003800200 */
.L_x_64:
[----:B-----5:R1:W-:Y:S02]  /*1400*/  STS [R3+0x2000], R12 ;  /* 0x0020000c03007388 */ /* 0x0203e40000000800 */
.L_x_63:
        /* <DEDUP_REMOVED lines=8> */
.L_x_66:
        /* <DEDUP_REMOVED lines=8> */
.L_x_69:
[----:B------:R-:W-:Y:S05]  /*1510*/  BSYNC.RECONVERGENT B0 ;  /* 0x0000000000007941 */ /* 0x000fea0003800200 */
.L_x_68:
[----:B-----5:R1:W-:Y:S02]  /*1520*/  STS [R3+0x2400], R12 ;  /* 0x0024000c03007388 */ /* 0x0203e40000000800 */
.L_x_67:
        /* <DEDUP_REMOVED lines=8> */
.L_x_70:
        /* <DEDUP_REMOVED lines=8> */
.L_x_73:
[----:B------:R-:W-:Y:S05]  /*1630*/  BSYNC.RECONVERGENT B0 ;  /* 0x0000000000007941 */ /* 0x000fea0003800200 */
.L_x_72:
[----:B-----5:R1:W-:Y:S02]  /*1640*/  STS [R3+0x2800], R12 ;  /* 0x0028000c03007388 */ /* 0x0203e40000000800 */
.L_x_71:
        /* <DEDUP_REMOVED lines=8> */
.L_x_74:
        /* <DEDUP_REMOVED lines=8> */
.L_x_77:
[----:B------:R-:W-:Y:S05]  /*1750*/  BSYNC.RECONVERGENT B0 ;  /* 0x0000000000007941 */ /* 0x000fea0003800200 */
.L_x_76:
[----:B-----5:R1:W-:Y:S02]  /*1760*/  STS [R3+0x2c00], R12 ;  /* 0x002c000c03007388 */ /* 0x0203e40000000800 */
.L_x_75:
[----:B------:R-:W-:Y:S01]  /*1770*/  BAR.SYNC.DEFER_BLOCKING 0x0 ;  /* 0x0000000000007b1d */ /* 0x000fe20000010000 */
[----:B------:R-:W-:-:S05]  /*1780*/  PLOP3.LUT P1, PT, PT, PT, UP0, 0x80, 0x8 ;  /* 0x000000000008781c */ /* 0x000fca0003f2f008 */
[----:B------:R-:W-:Y:S04]  /*1790*/  LDS.128 R20, [R0] ;  /* 0x0000000000147984 */ /* 0x000fe80000000c00 */
[----:B------:R-:W4:Y:S04]  /*17a0*/  LDS.128 R40, [R4] ;  /* 0x0000000004287984 */ /* 0x000f280000000c00 */
[----:B------:R-:W2:Y:S04]  /*17b0*/  LDS.128 R44, [R4+0x80] ;  /* 0x00008000042c7984 */ /* 0x000ea80000000c00 */
[----:B------:R-:W3:Y:S04]  /*17c0*/  LDS.128 R48, [R4+0x100] ;  /* 0x0001000004307984 */ /* 0x000ee80000000c00 */
[----:B------:R-:W3:Y:S04]  /*17d0*/  LDS.128 R52, [R4+0x180] ;  /* 0x0001800004347984 */ /* 0x000ee80000000c00 */
[----:B------:R-:W3:Y:S04]  /*17e0*/  LDS.128 R56, [R4+0x200] ;  /* 0x0002000004387984 */ /* 0x000ee80000000c00 */
[----:B------:R-:W3:Y:S04]  /*17f0*/  LDS.128 R60, [R4+0x280] ;  /* 0x00028000043c7984 */ /* 0x000ee80000000c00 */
[----:B01----:R-:W0:Y:S01]  /*1800*/  LDS.128 R12, [R0+0x100] ;  /* 0x00010000000c7984 */ /* 0x003e220000000c00 */
[----:B----4-:R-:W-:Y:S01]  /*1810*/  FFMA R87, R20, R40, R87 ;  /* 0x0000002814577223 */ /* 0x010fe20000000057 */
[C---:B------:R-:W-:Y:S01]  /*1820*/  FFMA R34, R40.reuse, R21, R85 ;  /* 0x0000001528227223 */ /* 0x040fe20000000055 */
[C---:B------:R-:W-:Y:S01]  /*1830*/  FFMA R32, R40.reuse, R22, R81 ;  /* 0x0000001628207223 */ /* 0x040fe20000000051 */
[----:B------:R-:W-:Y:S01]  /*1840*/  FFMA R40, R40, R23, R10 ;  /* 0x0000001728287223 */ /* 0x000fe2000000000a */
[----:B--2---:R-:W-:Y:S01]  /*1850*/  FFMA R38, R20, R44, R77 ;  /* 0x0000002c14267223 */ /* 0x004fe2000000004d */
[C---:B------:R-:W-:Y:S01]  /*1860*/  FFMA R64, R44.reuse, R21, R79 ;  /* 0x000000152c407223 */ /* 0x040fe2000000004f */
[C---:B------:R-:W-:Y:S01]  /*1870*/  FFMA R36, R44.reuse, R22, R9 ;  /* 0x000000162c247223 */ /* 0x040fe20000000009 */
[----:B------:R-:W-:Y:S01]  /*1880*/  FFMA R44, R44, R23, R8 ;  /* 0x000000172c2c7223 */ /* 0x000fe20000000008 */
[----:B---3--:R-:W-:Y:S01]  /*1890*/  FFMA R66, R48, R21, R33 ;  /* 0x0000001530427223 */ /* 0x008fe20000000021 */
[----:B------:R-:W1:Y:S01]  /*18a0*/  LDS.128 R8, [R0+0x200] ;  /* 0x0002000000087984 */ /* 0x000e620000000c00 */
[----:B------:R-:W-:Y:S01]  /*18b0*/  FFMA R70, R20, R48, R29 ;  /* 0x0000003014467223 */ /* 0x000fe2000000001d */
[C---:B------:R-:W-:Y:S01]  /*18c0*/  FFMA R68, R48.reuse, R22, R75 ;  /* 0x0000001630447223 */ /* 0x040fe2000000004b */
[----:B------:R-:W-:Y:S01]  /*18d0*/  FFMA R30, R48, R23, R30 ;  /* 0x00000017301e7223 */ /* 0x000fe2000000001e */
[----:B------:R-:W-:Y:S01]  /*18e0*/  FFMA R74, R20, R52, R27 ;  /* 0x00000034144a7223 */ /* 0x000fe2000000001b */
[C---:B------:R-:W-:Y:S01]  /*18f0*/  FFMA R78, R52.reuse, R21, R31 ;  /* 0x00000015344e7223 */ /* 0x040fe2000000001f */
[C---:B------:R-:W-:Y:S01]  /*1900*/  FFMA R48, R52.reuse, R22, R65 ;  /* 0x0000001634307223 */ /* 0x040fe20000000041 */
[----:B------:R-:W-:Y:S01]  /*1910*/  FFMA R26, R52, R23, R26 ;  /* 0x00000017341a7223 */ /* 0x000fe2000000001a */
[----:B------:R-:W-:Y:S01]  /*1920*/  FFMA R76, R20, R56, R25 ;  /* 0x00000038144c7223 */ /* 0x000fe20000000019 */
[C---:B------:R-:W-:Y:S01]  /*1930*/  FFMA R80, R56.reuse, R21, R37 ;  /* 0x0000001538507223 */ /* 0x040fe20000000025 */
[C---:B------:R-:W-:Y:S01]  /*1940*/  FFMA R52, R56.reuse, R22, R69 ;  /* 0x0000001638347223 */ /* 0x040fe20000000045 */
[----:B------:R-:W-:Y:S01]  /*1950*/  FFMA R24, R56, R23, R24 ;  /* 0x0000001738187223 */ /* 0x000fe20000000018 */
[----:B------:R-:W-:Y:S01]  /*1960*/  FFMA R56, R60, R21, R67 ;  /* 0x000000153c387223 */ /* 0x000fe20000000043 */
[----:B------:R-:W-:Y:S01]  /*1970*/  FFMA R20, R20, R60, R35 ;  /* 0x0000003c14147223 */ /* 0x000fe20000000023 */
[----:B------:R-:W-:Y:S01]  /*1980*/  FFMA R22, R60, R22, R71 ;  /* 0x000000163c167223 */ /* 0x000fe20000000047 */
[-C--:B0-----:R-:W-:Y:S01]  /*1990*/  FFMA R75, R45, R13.reuse, R64 ;  /* 0x0000000d2d4b7223 */ /* 0x081fe20000000040 */
[----:B------:R-:W-:Y:S01]  /*19a0*/  FFMA R77, R49, R13, R66 ;  /* 0x0000000d314d7223 */ /* 0x000fe20000000042 */
[C---:B------:R-:W-:Y:S01]  /*19b0*/  FFMA R87, R12.reuse, R41, R87 ;  /* 0x000000290c577223 */ /* 0x040fe20000000057 */
[----:B------:R-:W0:Y:S01]  /*19c0*/  LDS.128 R64, [R0+0x300] ;  /* 0x0003000000407984 */ /* 0x000e220000000c00 */
[C---:B------:R-:W-:Y:S01]  /*19d0*/  FFMA R33, R12.reuse, R45, R38 ;  /* 0x0000002d0c217223 */ /* 0x040fe20000000026 */
[C---:B------:R-:W-:Y:S01]  /*19e0*/  FFMA R35, R12.reuse, R49, R70 ;  /* 0x000000310c237223 */ /* 0x040fe20000000046 */
[C---:B------:R-:W-:Y:S01]  /*19f0*/  FFMA R37, R12.reuse, R53, R74 ;  /* 0x000000350c257223 */ /* 0x040fe2000000004a */
[C---:B------:R-:W-:Y:S01]  /*1a00*/  FFMA R39, R12.reuse, R57, R76 ;  /* 0x000000390c277223 */ /* 0x040fe2000000004c */
[----:B------:R-:W-:Y:S01]  /*1a10*/  FFMA R69, R12, R61, R20 ;  /* 0x0000003d0c457223 */ /* 0x000fe20000000014 */
[----:B------:R-:W-:Y:S01]  /*1a20*/  FFMA R71, R41, R13, R34 ;  /* 0x0000000d29477223 */ /* 0x000fe20000000022 */
[----:B------:R-:W-:Y:S01]  /*1a30*/  FFMA R28, R60, R23, R28 ;  /* 0x000000173c1c7223 */ /* 0x000fe2000000001c */
[-C--:B------:R-:W-:Y:S01]  /*1a40*/  FFMA R79, R53, R13.reuse, R78 ;  /* 0x0000000d354f7223 */ /* 0x080fe2000000004e */
[-C--:B------:R-:W-:Y:S01]  /*1a50*/  FFMA R81, R57, R13.reuse, R80 ;  /* 0x0000000d39517223 */ /* 0x080fe20000000050 */
[----:B------:R-:W-:Y:S01]  /*1a60*/  FFMA R85, R61, R13, R56 ;  /* 0x0000000d3d557223 */ /* 0x000fe20000000038 */
[-C--:B------:R-:W-:Y:S01]  /*1a70*/  FFMA R21, R41, R14.reuse, R32 ;  /* 0x0000000e29157223 */ /* 0x080fe20000000020 */
[-C--:B------:R-:W-:Y:S01]  /*1a80*/  FFMA R23, R45, R14.reuse, R36 ;  /* 0x0000000e2d177223 */ /* 0x080fe20000000024 */
[-C--:B------:R-:W-:Y:S01]  /*1a90*/  FFMA R25, R49, R14.reuse, R68 ;  /* 0x0000000e31197223 */ /* 0x080fe20000000044 */
[-C--:B------:R-:W-:Y:S01]  /*1aa0*/  FFMA R27, R53, R14.reuse, R48 ;  /* 0x0000000e351b7223 */ /* 0x080fe20000000030 */
[-C--:B------:R-:W-:Y:S01]  /*1ab0*/  FFMA R29, R57, R14.reuse, R52 ;  /* 0x0000000e391d7223 */ /* 0x080fe20000000034 */
[----:B------:R-:W-:Y:S01]  /*1ac0*/  FFMA R31, R61, R14, R22 ;  /* 0x0000000e3d1f7223 */ /* 0x000fe20000000016 */
[-C--:B------:R-:W-:Y:S01]  /*1ad0*/  FFMA R13, R45, R15.reuse, R44 ;  /* 0x0000000f2d0d7223 */ /* 0x080fe2000000002c */
[-C--:B------:R-:W-:Y:S01]  /*1ae0*/  FFMA R41, R41, R15.reuse, R40 ;  /* 0x0000000f29297223 */ /* 0x080fe20000000028 */
[-C--:B------:R-:W-:Y:S01]  /*1af0*/  FFMA R49, R49, R15.reuse, R30 ;  /* 0x0000000f31317223 */ /* 0x080fe2000000001e */
[-C--:B------:R-:W-:Y:S01]  /*1b00*/  FFMA R53, R53, R15.reuse, R26 ;  /* 0x0000000f35357223 */ /* 0x080fe2000000001a */
[----:B------:R-:W-:Y:S01]  /*1b10*/  FFMA R57, R57, R15, R24 ;  /* 0x0000000f39397223 */ /* 0x000fe20000000018 */
[C---:B-1----:R-:W-:Y:S01]  /*1b20*/  FFMA R45, R8.reuse, R42, R87 ;  /* 0x0000002a082d7223 */ /* 0x042fe20000000057 */
[C---:B------:R-:W-:Y:S01]  /*1b30*/  FFMA R90, R8.reuse, R46, R33 ;  /* 0x0000002e085a7223 */ /* 0x040fe20000000021 */
[C---:B------:R-:W-:Y:S01]  /*1b40*/  FFMA R88, R8.reuse, R50, R35 ;  /* 0x0000003208587223 */ /* 0x040fe20000000023 */
[C---:B------:R-:W-:Y:S01]  /*1b50*/  FFMA R14, R8.reuse, R54, R37 ;  /* 0x00000036080e7223 */ /* 0x040fe20000000025 */
[C---:B------:R-:W-:Y:S01]  /*1b60*/  FFMA R12, R8.reuse, R58, R39 ;  /* 0x0000003a080c7223 */ /* 0x040fe20000000027 */
[----:B------:R-:W-:Y:S01]  /*1b70*/  FFMA R8, R8, R62, R69 ;  /* 0x0000003e08087223 */ /* 0x000fe20000000045 */
[----:B------:R-:W-:Y:S01]  /*1b80*/  FFMA R40, R42, R9, R71 ;  /* 0x000000092a287223 */ /* 0x000fe20000000047 */
[----:B------:R-:W-:Y:S01]  /*1b90*/  LDS.128 R36, [R4+0x10] ;  /* 0x0000100004247984 */ /* 0x000fe20000000c00 */
[----:B------:R-:W-:Y:S01]  /*1ba0*/  FFMA R15, R61, R15, R28 ;  /* 0x0000000f3d0f7223 */ /* 0x000fe2000000001c */
[-C--:B------:R-:W-:Y:S01]  /*1bb0*/  FFMA R48, R50, R9.reuse, R77 ;  /* 0x0000000932307223 */ /* 0x080fe2000000004d */
[-C--:B------:R-:W-:Y:S01]  /*1bc0*/  FFMA R52, R54, R9.reuse, R79 ;  /* 0x0000000936347223 */ /* 0x080fe2000000004f */
[----:B------:R-:W1:Y:S01]  /*1bd0*/  LDS.128 R68, [R0+0x400] ;  /* 0x0004000000447984 */ /* 0x000e620000000c00 */
[-C--:B------:R-:W-:Y:S01]  /*1be0*/  FFMA R78, R50, R10.reuse, R25 ;  /* 0x0000000a324e7223 */ /* 0x080fe20000000019 */
[-C--:B------:R-:W-:Y:S01]  /*1bf0*/  FFMA R80, R54, R10.reuse, R27 ;  /* 0x0000000a36507223 */ /* 0x080fe2000000001b */
[-C--:B------:R-:W-:Y:S01]  /*1c00*/  FFMA R44, R46, R9.reuse, R75 ;  /* 0x000000092e2c7223 */ /* 0x080fe2000000004b */
[----:B------:R-:W2:Y:S01]  /*1c10*/  LDS.128 R32, [R4+0x90] ;  /* 0x0000900004207984 */ /* 0x000ea20000000c00 */
[----:B------:R-:W-:Y:S01]  /*1c20*/  FFMA R60, R62, R9, R85 ;  /* 0x000000093e3c7223 */ /* 0x000fe20000000055 */
[-C--:B------:R-:W-:Y:S01]  /*1c30*/  FFMA R74, R42, R10.reuse, R21 ;  /* 0x0000000a2a4a7223 */ /* 0x080fe20000000015 */
[-C--:B------:R-:W-:Y:S01]  /*1c40*/  FFMA R76, R46, R10.reuse, R23 ;  /* 0x0000000a2e4c7223 */ /* 0x080fe20000000017 */
[-C--:B------:R-:W-:Y:S01]  /*1c50*/  FFMA R84, R58, R10.reuse, R29 ;  /* 0x0000000a3a547223 */ /* 0x080fe2000000001d */
[----:B------:R-:W-:Y:S01]  /*1c60*/  FFMA R86, R62, R10, R31 ;  /* 0x0000000a3e567223 */ /* 0x000fe2000000001f */
[-C--:B------:R-:W-:Y:S01]  /*1c70*/  FFMA R50, R50, R11.reuse, R49 ;  /* 0x0000000b32327223 */ /* 0x080fe20000000031 */
[----:B------:R-:W-:Y:S01]  /*1c80*/  FFMA R54, R54, R11, R53 ;  /* 0x0000000b36367223 */ /* 0x000fe20000000035 */
[----:B------:R-:W-:Y:S01]  /*1c90*/  FFMA R56, R58, R9, R81 ;  /* 0x000000093a387223 */ /* 0x000fe20000000051 */
[-C--:B------:R-:W-:Y:S01]  /*1ca0*/  FFMA R46, R46, R11.reuse, R13 ;  /* 0x0000000b2e2e7223 */ /* 0x080fe2000000000d */
[----:B------:R-:W3:Y:S01]  /*1cb0*/  LDS.128 R28, [R4+0x110] ;  /* 0x00011000041c7984 */ /* 0x000ee20000000c00 */
[----:B------:R-:W-:Y:S01]  /*1cc0*/  FFMA R62, R62, R11, R15 ;  /* 0x0000000b3e3e7223 */ /* 0x000fe2000000000f */
[C---:B0-----:R-:W-:Y:S01]  /*1cd0*/  FFMA R49, R64.reuse, R55, R14 ;  /* 0x0000003740317223 */ /* 0x041fe2000000000e */
[----:B------:R-:W-:Y:S01]  /*1ce0*/  FFMA R53, R64, R59, R12 ;  /* 0x0000003b40357223 */ /* 0x000fe2000000000c */
[----:B------:R-:W0:Y:S01]  /*1cf0*/  LDS.128 R24, [R4+0x190] ;  /* 0x0001900004187984 */ /* 0x000e220000000c00 */
[-C--:B------:R-:W-:Y:S01]  /*1d00*/  FFMA R42, R42, R11.reuse, R41 ;  /* 0x0000000b2a2a7223 */ /* 0x080fe20000000029 */
[----:B------:R-:W-:Y:S01]  /*1d10*/  FFMA R58, R58, R11, R57 ;  /* 0x0000000b3a3a7223 */ /* 0x000fe20000000039 */
[C---:B------:R-:W-:Y:S01]  /*1d20*/  FFMA R61, R64.reuse, R63, R8 ;  /* 0x0000003f403d7223 */ /* 0x040fe20000000008 */
[----:B------:R-:W4:Y:S01]  /*1d30*/  LDS.128 R20, [R4+0x210] ;  /* 0x0002100004147984 */ /* 0x000f220000000c00 */
[----:B------:R-:W-:Y:S01]  /*1d40*/  FFMA R75, R51, R65, R48 ;  /* 0x00000041334b7223 */ /* 0x000fe20000000030 */
[C---:B------:R-:W-:Y:S01]  /*1d50*/  FFMA R45, R64.reuse, R43, R45 ;  /* 0x0000002b402d7223 */ /* 0x040fe2000000002d */
[C---:B------:R-:W-:Y:S01]  /*1d60*/  FFMA R85, R43.reuse, R65, R40 ;  /* 0x000000412b557223 */ /* 0x040fe20000000028 */
[----:B------:R-:W4:Y:S01]  /*1d70*/  LDS.128 R12, [R4+0x290] ;  /* 0x00029000040c7984 */ /* 0x000f220000000c00 */
[CC--:B------:R-:W-:Y:S01]  /*1d80*/  FFMA R48, R43.reuse, R66.reuse, R74 ;  /* 0x000000422b307223 */ /* 0x0c0fe2000000004a */
[----:B------:R-:W-:Y:S01]  /*1d90*/  FFMA R42, R43, R67, R42 ;  /* 0x000000432b2a7223 */ /* 0x000fe2000000002a */
[C---:B------:R-:W-:Y:S01]  /*1da0*/  FFMA R57, R64.reuse, R47, R90 ;  /* 0x0000002f40397223 */ /* 0x040fe2000000005a */
[----:B------:R-:W4:Y:S01]  /*1db0*/  LDS.128 R8, [R0+0x500] ;  /* 0x0005000000087984 */ /* 0x000f220000000c00 */
[C---:B------:R-:W-:Y:S01]  /*1dc0*/  FFMA R81, R47.reuse, R65, R44 ;  /* 0x000000412f517223 */ /* 0x040fe2000000002c */
[CC--:B------:R-:W-:Y:S01]  /*1dd0*/  FFMA R76, R47.reuse, R66.reuse, R76 ;  /* 0x000000422f4c7223 */ /* 0x0c0fe2000000004c */
[----:B------:R-:W-:Y:S01]  /*1de0*/  FFMA R46, R47, R67, R46 ;  /* 0x000000432f2e7223 */ /* 0x000fe2000000002e */
[----:B------:R-:W-:Y:S01]  /*1df0*/  FFMA R79, R59, R65, R56 ;  /* 0x000000413b4f7223 */ /* 0x000fe20000000038 */
[----:B------:R-:W-:Y:S01]  /*1e00*/  FFMA R56, R51, R67, R50 ;  /* 0x0000004333387223 */ /* 0x000fe20000000032 */
[----:B------:R-:W-:Y:S01]  /*1e10*/  FFMA R41, R64, R51, R88 ;  /* 0x0000003340297223 */ /* 0x000fe20000000058 */
[----:B------:R-:W-:Y:S01]  /*1e20*/  FFMA R77, R55, R65, R52 ;  /* 0x00000041374d7223 */ /* 0x000fe20000000034 */
[-C--:B------:R-:W-:Y:S01]  /*1e30*/  FFMA R89, R51, R66.reuse, R78 ;  /* 0x0000004233597223 */ /* 0x080fe2000000004e */
[----:B------:R-:W-:Y:S01]  /*1e40*/  FFMA R87, R55, R66, R80 ;  /* 0x0000004237577223 */ /* 0x000fe20000000050 */
[----:B-1----:R-:W-:Y:S01]  /*1e50*/  FFMA R43, R68, R36, R45 ;  /* 0x00000024442b7223 */ /* 0x002fe2000000002d */
[C---:B------:R-:W-:Y:S01]  /*1e60*/  FFMA R40, R36.reuse, R69, R85 ;  /* 0x0000004524287223 */ /* 0x040fe20000000055 */
[C---:B------:R-:W-:Y:S01]  /*1e70*/  FFMA R48, R36.reuse, R70, R48 ;  /* 0x0000004624307223 */ /* 0x040fe20000000030 */
[----:B------:R-:W-:Y:S01]  /*1e80*/  FFMA R36, R36, R71, R42 ;  /* 0x0000004724247223 */ /* 0x000fe2000000002a */
[----:B--2---:R-:W-:Y:S01]  /*1e90*/  FFMA R42, R68, R32, R57 ;  /* 0x00000020442a7223 */ /* 0x004fe20000000039 */
[C---:B------:R-:W-:Y:S01]  /*1ea0*/  FFMA R50, R32.reuse, R69, R81 ;  /* 0x0000004520327223 */ /* 0x040fe20000000051 */
[C---:B------:R-:W-:Y:S01]  /*1eb0*/  FFMA R76, R32.reuse, R70, R76 ;  /* 0x00000046204c7223 */ /* 0x040fe2000000004c */
[----:B------:R-:W-:Y:S01]  /*1ec0*/  FFMA R32, R32, R71, R46 ;  /* 0x0000004720207223 */ /* 0x000fe2000000002e */
[-C--:B------:R-:W-:Y:S01]  /*1ed0*/  FFMA R91, R59, R66.reuse, R84 ;  /* 0x000000423b5b7223 */ /* 0x080fe20000000054 */
[----:B------:R-:W1:Y:S01]  /*1ee0*/  LDS.128 R44, [R0+0x600] ;  /* 0x00060000002c7984 */ /* 0x000e620000000c00 */
[C---:B------:R-:W-:Y:S01]  /*1ef0*/  FFMA R93, R63.reuse, R66, R86 ;  /* 0x000000423f5d7223 */ /* 0x040fe20000000056 */
[C---:B------:R-:W-:Y:S01]  /*1f00*/  FFMA R65, R63.reuse, R65, R60 ;  /* 0x000000413f417223 */ /* 0x040fe2000000003c */
[-C--:B------:R-:W-:Y:S01]  /*1f10*/  FFMA R62, R63, R67.reuse, R62 ;  /* 0x000000433f3e7223 */ /* 0x080fe2000000003e */
[----:B------:R-:W-:Y:S01]  /*1f20*/  FFMA R54, R55, R67, R54 ;  /* 0x0000004337367223 */ /* 0x000fe20000000036 */
[----:B---3--:R-:W-:Y:S01]  /*1f30*/  FFMA R64, R68, R28, R41 ;  /* 0x0000001c44407223 */ /* 0x008fe20000000029 */
[C---:B------:R-:W-:Y:S01]  /*1f40*/  FFMA R60, R28.reuse, R69, R75 ;  /* 0x000000451c3c7223 */ /* 0x040fe2000000004b */
[----:B------:R-:W-:Y:S01]  /*1f50*/  FFMA R58, R59, R67, R58 ;  /* 0x000000433b3a7223 */ /* 0x000fe2000000003a */
[----:B------:R-:W-:Y:S01]  /*1f60*/  FFMA R52, R28, R70, R89 ;  /* 0x000000461c347223 */ /* 0x000fe20000000059 */
[----:B0-----:R-:W-:Y:S01]  /*1f70*/  FFMA R66, R68, R24, R49 ;  /* 0x0000001844427223 */ /* 0x001fe20000000031 */
[----:B------:R-:W-:Y:S01]  /*1f80*/  FFMA R28, R28, R71, R56 ;  /* 0x000000471c1c7223 */ /* 0x000fe20000000038 */
[C---:B------:R-:W-:Y:S01]  /*1f90*/  FFMA R78, R24.reuse, R69, R77 ;  /* 0x00000045184e7223 */ /* 0x040fe2000000004d */
[----:B------:R-:W-:Y:S01]  /*1fa0*/  FFMA R56, R24, R70, R87 ;  /* 0x0000004618387223 */ /* 0x000fe20000000057 */
[----:B----4-:R-:W-:Y:S01]  /*1fb0*/  FFMA R74, R68, R20, R53 ;  /* 0x00000014444a7223 */ /* 0x010fe20000000035 */
[----:B------:R-:W-:Y:S01]  /*1fc0*/  FFMA R54, R24, R71, R54 ;  /* 0x0000004718367223 */ /* 0x000fe20000000036 */
[C---:B------:R-:W-:Y:S01]  /*1fd0*/  FFMA R80, R20.reuse, R69, R79 ;  /* 0x0000004514507223 */ /* 0x040fe2000000004f */
[----:B------:R-:W-:Y:S01]  /*1fe0*/  FFMA R24, R20, R70, R91 ;  /* 0x0000004614187223 */ /* 0x000fe2000000005b */
[----:B------:R-:W-:Y:S01]  /*1ff0*/  FFMA R68, R68, R12, R61 ;  /* 0x0000000c44447223 */ /* 0x000fe2000000003d */
[----:B------:R-:W-:Y:S01]  /*2000*/  FFMA R58, R20, R71, R58 ;  /* 0x00000047143a7223 */ /* 0x000fe2000000003a */
[C---:B------:R-:W-:Y:S01]  /*2010*/  FFMA R20, R12.reuse, R69, R65 ;  /* 0x000000450c147223 */ /* 0x040fe20000000041 */
[----:B------:R-:W-:Y:S01]  /*2020*/  FFMA R70, R12, R70, R93 ;  /* 0x000000460c467223 */ /* 0x000fe2000000005d */
[C---:B------:R-:W-:Y:S01]  /*2030*/  FFMA R61, R8.reuse, R37, R43 ;  /* 0x00000025083d7223 */ /* 0x040fe2000000002b */
[----:B------:R-:W-:Y:S01]  /*2040*/  FFMA R63, R8, R33, R42 ;  /* 0x00000021083f7223 */ /* 0x000fe2000000002a */
[----:B------:R-:W-:Y:S01]  /*2050*/  FFMA R75, R37, R9, R40 ;  /* 0x00000009254b7223 */ /* 0x000fe20000000028 */
[----:B------:R-:W-:Y:S01]  /*2060*/  FFMA R62, R12, R71, R62 ;  /* 0x000000470c3e7223 */ /* 0x000fe2000000003e */
[----:B------:R-:W0:Y:S01]  /*2070*/  LDS.128 R40, [R0+0x700] ;  /* 0x0007000000287984 */ /* 0x000e220000000c00 */
[C---:B------:R-:W-:Y:S01]  /*2080*/  FFMA R65, R8.reuse, R29, R64 ;  /* 0x0000001d08417223 */ /* 0x040fe20000000040 */
[C---:B------:R-:W-:Y:S01]  /*2090*/  FFMA R67, R8.reuse, R25, R66 ;  /* 0x0000001908437223 */ /* 0x040fe20000000042 */
[C---:B------:R-:W-:Y:S01]  /*20a0*/  FFMA R69, R8.reuse, R21, R74 ;  /* 0x0000001508457223 */ /* 0x040fe2000000004a */
[----:B------:R-:W-:Y:S01]  /*20b0*/  FFMA R71, R8, R13, R68 ;  /* 0x0000000d08477223 */ /* 0x000fe20000000044 */
        /* <DEDUP_REMOVED lines=12> */
[C---:B-1----:R-:W-:Y:S01]  /*2180*/  FFMA R21, R44.reuse, R38, R61 ;  /* 0x000000262c157223 */ /* 0x042fe2000000003d */
[C---:B------:R-:W-:Y:S01]  /*2190*/  FFMA R90, R44.reuse, R34, R63 ;  /* 0x000000222c5a7223 */ /* 0x040fe2000000003f */
[C---:B------:R-:W-:Y:S01]  /*21a0*/  FFMA R88, R44.reuse, R30, R65 ;  /* 0x0000001e2c587223 */ /* 0x040fe20000000041 */
[C---:B------:R-:W-:Y:S01]  /*21b0*/  FFMA R10, R44.reuse, R26, R67 ;  /* 0x0000001a2c0a7223 */ /* 0x040fe20000000043 */
[C---:B------:R-:W-:Y:S01]  /*21c0*/  FFMA R8, R44.reuse, R22, R69 ;  /* 0x000000162c087223 */ /* 0x040fe20000000045 */
[----:B------:R-:W-:Y:S01]  /*21d0*/  FFMA R44, R44, R14, R71 ;  /* 0x0000000e2c2c7223 */ /* 0x000fe20000000047 */
[----:B------:R-:W-:Y:S01]  /*21e0*/  LDS.128 R64, [R4+0x20] ;  /* 0x0000200004407984 */ /* 0x000fe20000000c00 */
[-C--:B------:R-:W-:Y:S01]  /*21f0*/  FFMA R37, R37, R11.reuse, R36 ;  /* 0x0000000b25257223 */ /* 0x080fe20000000024 */
[-C--:B------:R-:W-:Y:S01]  /*2200*/  FFMA R33, R33, R11.reuse, R32 ;  /* 0x0000000b21217223 */ /* 0x080fe20000000020 */
[-C--:B------:R-:W-:Y:S01]  /*2210*/  FFMA R29, R29, R11.reuse, R28 ;  /* 0x0000000b1d1d7223 */ /* 0x080fe2000000001c */
[----:B------:R-:W1:Y:S01]  /*2220*/  LDS.128 R68, [R0+0x800] ;  /* 0x0008000000447984 */ /* 0x000e620000000c00 */
[-C--:B------:R-:W-:Y:S01]  /*2230*/  FFMA R25, R25, R11.reuse, R54 ;  /* 0x0000000b19197223 */ /* 0x080fe20000000036 */
[----:B------:R-:W-:Y:S01]  /*2240*/  FFMA R11, R13, R11, R62 ;  /* 0x0000000b0d0b7223 */ /* 0x000fe2000000003e */
[-C--:B------:R-:W-:Y:S01]  /*2250*/  FFMA R84, R22, R46.reuse, R57 ;  /* 0x0000002e16547223 */ /* 0x080fe20000000039 */
[----:B------:R-:W2:Y:S01]  /*2260*/  LDS.128 R60, [R4+0xa0] ;  /* 0x0000a000043c7984 */ /* 0x000ea20000000c00 */
[-C--:B------:R-:W-:Y:S01]  /*2270*/  FFMA R86, R14, R46.reuse, R59 ;  /* 0x0000002e0e567223 */ /* 0x080fe2000000003b */
[-C--:B------:R-:W-:Y:S01]  /*2280*/  FFMA R78, R30, R46.reuse, R53 ;  /* 0x0000002e1e4e7223 */ /* 0x080fe20000000035 */
[-C--:B------:R-:W-:Y:S01]  /*2290*/  FFMA R80, R26, R46.reuse, R55 ;  /* 0x0000002e1a507223 */ /* 0x080fe20000000037 */
[----:B------:R-:W3:Y:S01]  /*22a0*/  LDS.128 R56, [R4+0x120] ;  /* 0x0001200004387984 */ /* 0x000ee20000000c00 */
[CC--:B------:R-:W-:Y:S01]  /*22b0*/  FFMA R12, R38.reuse, R45.reuse, R75 ;  /* 0x0000002d260c7223 */ /* 0x0c0fe2000000004b */
[-C--:B------:R-:W-:Y:S01]  /*22c0*/  FFMA R74, R38, R46.reuse, R49 ;  /* 0x0000002e264a7223 */ /* 0x080fe20000000031 */
[C---:B------:R-:W-:Y:S01]  /*22d0*/  FFMA R76, R34.reuse, R46, R51 ;  /* 0x0000002e224c7223 */ /* 0x040fe20000000033 */
[----:B------:R-:W4:Y:S01]  /*22e0*/  LDS.128 R52, [R4+0x1a0] ;  /* 0x0001a00004347984 */ /* 0x000f220000000c00 */
[-C--:B------:R-:W-:Y:S01]  /*22f0*/  FFMA R20, R34, R45.reuse, R77 ;  /* 0x0000002d22147223 */ /* 0x080fe2000000004d */
[-C--:B------:R-:W-:Y:S01]  /*2300*/  FFMA R24, R30, R45.reuse, R79 ;  /* 0x0000002d1e187223 */ /* 0x080fe2000000004f */
[-C--:B------:R-:W-:Y:S01]  /*2310*/  FFMA R28, R26, R45.reuse, R81 ;  /* 0x0000002d1a1c7223 */ /* 0x080fe20000000051 */
[-C--:B------:R-:W-:Y:S01]  /*2320*/  FFMA R32, R22, R45.reuse, R85 ;  /* 0x0000002d16207223 */ /* 0x080fe20000000055 */
[----:B------:R-:W-:Y:S01]  /*2330*/  FFMA R36, R14, R45, R87 ;  /* 0x0000002d0e247223 */ /* 0x000fe20000000057 */
[-C--:B------:R-:W-:Y:S01]  /*2340*/  FFMA R38, R38, R47.reuse, R37 ;  /* 0x0000002f26267223 */ /* 0x080fe20000000025 */
[----:B------:R-:W4:Y:S01]  /*2350*/  LDS.128 R48, [R4+0x220] ;  /* 0x0002200004307984 */ /* 0x000f220000000c00 */
[-C--:B------:R-:W-:Y:S01]  /*2360*/  FFMA R34, R34, R47.reuse, R33 ;  /* 0x0000002f22227223 */ /* 0x080fe20000000021 */
[-C--:B------:R-:W-:Y:S01]  /*2370*/  FFMA R30, R30, R47.reuse, R29 ;  /* 0x0000002f1e1e7223 */ /* 0x080fe2000000001d */
[-C--:B------:R-:W-:Y:S01]  /*2380*/  FFMA R26, R26, R47.reuse, R25 ;  /* 0x0000002f1a1a7223 */ /* 0x080fe20000000019 */
[-C--:B------:R-:W-:Y:S01]  /*2390*/  FFMA R22, R22, R47.reuse, R9 ;  /* 0x0000002f16167223 */ /* 0x080fe20000000009 */
[----:B------:R-:W-:Y:S01]  /*23a0*/  FFMA R14, R14, R47, R11 ;  /* 0x0000002f0e0e7223 */ /* 0x000fe2000000000b */
[C---:B0-----:R-:W-:Y:S01]  /*23b0*/  FFMA R37, R40.reuse, R15, R44 ;  /* 0x0000000f28257223 */ /* 0x041fe2000000002c */
[C---:B------:R-:W-:Y:S01]  /*23c0*/  FFMA R25, R40.reuse, R27, R10 ;  /* 0x0000001b28197223 */ /* 0x040fe2000000000a */
[----:B------:R-:W0:Y:S01]  /*23d0*/  LDS.128 R44, [R4+0x2a0] ;  /* 0x0002a000042c7984 */ /* 0x000e220000000c00 */
[C---:B------:R-:W-:Y:S01]  /*23e0*/  FFMA R29, R40.reuse, R23, R8 ;  /* 0x00000017281d7223 */ /* 0x040fe20000000008 */
[----:B------:R-:W-:Y:S01]  /*23f0*/  FFMA R21, R40, R39, R21 ;  /* 0x0000002728157223 */ /* 0x000fe20000000015 */
[-C--:B------:R-:W-:Y:S01]  /*2400*/  FFMA R85, R39, R41.reuse, R12 ;  /* 0x0000002927557223 */ /* 0x080fe2000000000c */
[----:B------:R-:W0:Y:S01]  /*2410*/  LDS.128 R8, [R0+0x900] ;  /* 0x0009000000087984 */ /* 0x000e220000000c00 */
[-C--:B------:R-:W-:Y:S01]  /*2420*/  FFMA R81, R35, R41.reuse, R20 ;  /* 0x0000002923517223 */ /* 0x080fe20000000014 */
[-C--:B------:R-:W-:Y:S01]  /*2430*/  FFMA R75, R31, R41.reuse, R24 ;  /* 0x000000291f4b7223 */ /* 0x080fe20000000018 */
[-C--:B------:R-:W-:Y:S01]  /*2440*/  FFMA R77, R27, R41.reuse, R28 ;  /* 0x000000291b4d7223 */ /* 0x080fe2000000001c */
[-C--:B------:R-:W-:Y:S01]  /*2450*/  FFMA R79, R23, R41.reuse, R32 ;  /* 0x00000029174f7223 */ /* 0x080fe20000000020 */
[C---:B------:R-:W-:Y:S01]  /*2460*/  FFMA R41, R15.reuse, R41, R36 ;  /* 0x000000290f297223 */ /* 0x040fe20000000024 */
[CC--:B------:R-:W-:Y:S01]  /*2470*/  FFMA R93, R15.reuse, R42.reuse, R86 ;  /* 0x0000002a0f5d7223 */ /* 0x0c0fe20000000056 */
[-C--:B------:R-:W-:Y:S01]  /*2480*/  FFMA R14, R15, R43.reuse, R14 ;  /* 0x0000002b0f0e7223 */ /* 0x080fe2000000000e */
[C---:B------:R-:W-:Y:S01]  /*2490*/  FFMA R91, R23.reuse, R42, R84 ;  /* 0x0000002a175b7223 */ /* 0x040fe20000000054 */
[----:B------:R-:W-:Y:S01]  /*24a0*/  FFMA R12, R23, R43, R22 ;  /* 0x0000002b170c7223 */ /* 0x000fe20000000016 */
[----:B-1----:R-:W-:Y:S01]  /*24b0*/  FFMA R15, R68, R64, R21 ;  /* 0x00000040440f7223 */ /* 0x002fe20000000015 */
[C---:B------:R-:W-:Y:S01]  /*24c0*/  FFMA R33, R40.reuse, R35, R90 ;  /* 0x0000002328217223 */ /* 0x040fe2000000005a */
[----:B------:R-:W1:Y:S01]  /*24d0*/  LDS.128 R20, [R0+0xa00] ;  /* 0x000a000000147984 */ /* 0x000e620000000c00 */
[-C--:B------:R-:W-:Y:S01]  /*24e0*/  FFMA R24, R39, R42.reuse, R74 ;  /* 0x0000002a27187223 */ /* 0x080fe2000000004a */
[-C--:B------:R-:W-:Y:S01]  /*24f0*/  FFMA R76, R35, R42.reuse, R76 ;  /* 0x0000002a234c7223 */ /* 0x080fe2000000004c */
[-C--:B------:R-:W-:Y:S01]  /*2500*/  FFMA R38, R39, R43.reuse, R38 ;  /* 0x0000002b27267223 */ /* 0x080fe20000000026 */
[----:B------:R-:W-:Y:S01]  /*2510*/  FFMA R34, R35, R43, R34 ;  /* 0x0000002b23227223 */ /* 0x000fe20000000022 */
[----:B------:R-:W-:Y:S01]  /*2520*/  FFMA R13, R40, R31, R88 ;  /* 0x0000001f280d7223 */ /* 0x000fe20000000058 */
[CC--:B------:R-:W-:Y:S01]  /*2530*/  FFMA R87, R31.reuse, R42.reuse, R78 ;  /* 0x0000002a1f577223 */ /* 0x0c0fe2000000004e */
[-C--:B------:R-:W-:Y:S01]  /*2540*/  FFMA R36, R31, R43.reuse, R30 ;  /* 0x0000002b1f247223 */ /* 0x080fe2000000001e */
[C---:B------:R-:W-:Y:S01]  /*2550*/  FFMA R89, R27.reuse, R42, R80 ;  /* 0x0000002a1b597223 */ /* 0x040fe20000000050 */
[----:B------:R-:W-:Y:S01]  /*2560*/  FFMA R26, R27, R43, R26 ;  /* 0x0000002b1b1a7223 */ /* 0x000fe2000000001a */
[CC--:B------:R-:W-:Y:S01]  /*2570*/  FFMA R28, R64.reuse, R69.reuse, R85 ;  /* 0x00000045401c7223 */ /* 0x0c0fe20000000055 */
[----:B------:R-:W-:Y:S01]  /*2580*/  FFMA R24, R64, R70, R24 ;  /* 0x0000004640187223 */ /* 0x000fe20000000018 */
[----:B--2---:R-:W-:Y:S01]  /*2590*/  FFMA R30, R68, R60, R33 ;  /* 0x0000003c441e7223 */ /* 0x004fe20000000021 */
[C---:B------:R-:W-:Y:S01]  /*25a0*/  FFMA R32, R60.reuse, R69, R81 ;  /* 0x000000453c207223 */ /* 0x040fe20000000051 */
[----:B------:R-:W-:Y:S01]  /*25b0*/  FFMA R76, R60, R70, R76 ;  /* 0x000000463c4c7223 */ /* 0x000fe2000000004c */
[-C--:B------:R-:W-:Y:S01]  /*25c0*/  FFMA R64, R64, R71.reuse, R38 ;  /* 0x0000004740407223 */ /* 0x080fe20000000026 */
[----:B------:R-:W-:Y:S01]  /*25d0*/  FFMA R60, R60, R71, R34 ;  /* 0x000000473c3c7223 */ /* 0x000fe20000000022 */
[----:B---3--:R-:W-:Y:S01]  /*25e0*/  FFMA R42, R68, R56, R13 ;  /* 0x00000038442a7223 */ /* 0x008fe2000000000d */
[C---:B------:R-:W-:Y:S01]  /*25f0*/  FFMA R38, R56.reuse, R69, R75 ;  /* 0x0000004538267223 */ /* 0x040fe2000000004b */
[C---:B------:R-:W-:Y:S01]  /*2600*/  FFMA R34, R56.reuse, R70, R87 ;  /* 0x0000004638227223 */ /* 0x040fe20000000057 */
[----:B------:R-:W-:Y:S01]  /*2610*/  FFMA R56, R56, R71, R36 ;  /* 0x0000004738387223 */ /* 0x000fe20000000024 */
[----:B----4-:R-:W-:Y:S01]  /*2620*/  FFMA R74, R68, R52, R25 ;  /* 0x00000034444a7223 */ /* 0x010fe20000000019 */
[C---:B------:R-:W-:Y:S01]  /*2630*/  FFMA R78, R52.reuse, R69, R77 ;  /* 0x00000045344e7223 */ /* 0x040fe2000000004d */
[C---:B------:R-:W-:Y:S01]  /*2640*/  FFMA R36, R52.reuse, R70, R89 ;  /* 0x0000004634247223 */ /* 0x040fe20000000059 */
[----:B------:R-:W-:Y:S01]  /*2650*/  FFMA R26, R52, R71, R26 ;  /* 0x00000047341a7223 */ /* 0x000fe2000000001a */
[----:B------:R-:W-:Y:S01]  /*2660*/  FFMA R52, R68, R48, R29 ;  /* 0x0000003044347223 */ /* 0x000fe2000000001d */
[C---:B------:R-:W-:Y:S01]  /*2670*/  FFMA R80, R48.reuse, R69, R79 ;  /* 0x0000004530507223 */ /* 0x040fe2000000004f */
[C---:B------:R-:W-:Y:S01]  /*2680*/  FFMA R40, R48.reuse, R70, R91 ;  /* 0x0000004630287223 */ /* 0x040fe2000000005b */
[----:B------:R-:W-:Y:S01]  /*2690*/  FFMA R48, R48, R71, R12 ;  /* 0x0000004730307223 */ /* 0x000fe2000000000c */
[----:B0-----:R-:W-:Y:S01]  /*26a0*/  FFMA R12, R44, R69, R41 ;  /* 0x000000452c0c7223 */ /* 0x001fe20000000029 */
[----:B------:R-:W-:Y:S01]  /*26b0*/  FFMA R68, R68, R44, R37 ;  /* 0x0000002c44447223 */ /* 0x000fe20000000025 */
[C---:B------:R-:W-:Y:S01]  /*26c0*/  FFMA R70, R44.reuse, R70, R93 ;  /* 0x000000462c467223 */ /* 0x040fe2000000005d */
[----:B------:R-:W-:Y:S01]  /*26d0*/  FFMA R44, R44, R71, R14 ;  /* 0x000000472c2c7223 */ /* 0x000fe2000000000e */
[C---:B------:R-:W-:Y:S01]  /*26e0*/  FFMA R35, R8.reuse, R65, R15 ;  /* 0x0000004108237223 */ /* 0x040fe2000000000f */
[----:B------:R-:W-:Y:S01]  /*26f0*/  FFMA R85, R45, R9, R12 ;  /* 0x000000092d557223 */ /* 0x000fe2000000000c */
[C---:B------:R-:W-:Y:S01]  /*2700*/  FFMA R37, R8.reuse, R61, R30 ;  /* 0x0000003d08257223 */ /* 0x040fe2000000001e */
        /* <DEDUP_REMOVED lines=20> */
[C---:B------:R-:W-:Y:S01]  /*2850*/  FFMA R33, R45.reuse, R10, R70 ;  /* 0x0000000a2d217223 */ /* 0x040fe20000000046 */
[----:B------:R-:W-:Y:S01]  /*2860*/  FFMA R11, R45, R11, R44 ;  /* 0x0000000b2d0b7223 */ /* 0x000fe2000000002c */
[C---:B-1----:R-:W-:Y:S01]  /*2870*/  FFMA R45, R20.reuse, R66, R35 ;  /* 0x00000042142d7223 */ /* 0x042fe20000000023 */
[C---:B------:R-:W-:Y:S01]  /*2880*/  FFMA R90, R20.reuse, R62, R37 ;  /* 0x0000003e145a7223 */ /* 0x040fe20000000025 */
[C---:B------:R-:W-:Y:S01]  /*2890*/  FFMA R88, R20.reuse, R58, R39 ;  /* 0x0000003a14587223 */ /* 0x040fe20000000027 */
[C---:B------:R-:W-:Y:S01]  /*28a0*/  FFMA R10, R20.reuse, R54, R41 ;  /* 0x00000036140a7223 */ /* 0x040fe20000000029 */
[C---:B------:R-:W-:Y:S01]  /*28b0*/  FFMA R8, R20.reuse, R50, R43 ;  /* 0x0000003214087223 */ /* 0x040fe2000000002b */
[----:B------:R-:W-:Y:S01]  /*28c0*/  FFMA R20, R20, R46, R69 ;  /* 0x0000002e14147223 */ /* 0x000fe20000000045 */
[-C--:B------:R-:W-:Y:S01]  /*28d0*/  FFMA R44, R66, R21.reuse, R71 ;  /* 0x00000015422c7223 */ /* 0x080fe20000000047 */
[----:B------:R-:W-:Y:S01]  /*28e0*/  LDS.128 R40, [R4+0x30] ;  /* 0x0000300004287984 */ /* 0x000fe20000000c00 */
[-C--:B------:R-:W-:Y:S01]  /*28f0*/  FFMA R86, R46, R22.reuse, R33 ;  /* 0x000000162e567223 */ /* 0x080fe20000000021 */
[-C--:B------:R-:W-:Y:S01]  /*2900*/  FFMA R74, R66, R22.reuse, R9 ;  /* 0x00000016424a7223 */ /* 0x080fe20000000009 */
[-C--:B------:R-:W-:Y:S01]  /*2910*/  FFMA R80, R54, R22.reuse, R29 ;  /* 0x0000001636507223 */ /* 0x080fe2000000001d */
[----:B------:R-:W1:Y:S01]  /*2920*/  LDS.128 R68, [R0+0xc00] ;  /* 0x000c000000447984 */ /* 0x000e620000000c00 */
[-C--:B------:R-:W-:Y:S01]  /*2930*/  FFMA R84, R50, R22.reuse, R31 ;  /* 0x0000001632547223 */ /* 0x080fe2000000001f */
[-C--:B------:R-:W-:Y:S01]  /*2940*/  FFMA R48, R62, R21.reuse, R75 ;  /* 0x000000153e307223 */ /* 0x080fe2000000004b */
[-C--:B------:R-:W-:Y:S01]  /*2950*/  FFMA R52, R58, R21.reuse, R77 ;  /* 0x000000153a347223 */ /* 0x080fe2000000004d */
[----:B------:R-:W2:Y:S01]  /*2960*/  LDS.128 R36, [R4+0xb0] ;  /* 0x0000b00004247984 */ /* 0x000ea20000000c00 */
[-C--:B------:R-:W-:Y:S01]  /*2970*/  FFMA R56, R54, R21.reuse, R79 ;  /* 0x0000001536387223 */ /* 0x080fe2000000004f */
[-C--:B------:R-:W-:Y:S01]  /*2980*/  FFMA R60, R50, R21.reuse, R81 ;  /* 0x00000015323c7223 */ /* 0x080fe20000000051 */
[----:B------:R-:W-:Y:S01]  /*2990*/  FFMA R64, R46, R21, R85 ;  /* 0x000000152e407223 */ /* 0x000fe20000000055 */
[----:B------:R-:W3:Y:S01]  /*29a0*/  LDS.128 R32, [R4+0x130] ;  /* 0x0001300004207984 */ /* 0x000ee20000000c00 */
        /* <DEDUP_REMOVED lines=9> */
[----:B------:R-:W4:Y:S01]  /*2a40*/  LDS.128 R24, [R4+0x230] ;  /* 0x0002300004187984 */ /* 0x000f220000000c00 */
[C---:B0-----:R-:W-:Y:S01]  /*2a50*/  FFMA R65, R12.reuse, R47, R20 ;  /* 0x0000002f0c417223 */ /* 0x041fe20000000014 */
[C---:B------:R-:W-:Y:S01]  /*2a60*/  FFMA R53, R12.reuse, R55, R10 ;  /* 0x000000370c357223 */ /* 0x040fe2000000000a */
[C---:B------:R-:W-:Y:S01]  /*2a70*/  FFMA R57, R12.reuse, R51, R8 ;  /* 0x000000330c397223 */ /* 0x040fe20000000008 */
[----:B------:R-:W0:Y:S01]  /*2a80*/  LDS.128 R20, [R4+0x2b0] ;  /* 0x0002b00004147984 */ /* 0x000e220000000c00 */
[C---:B------:R-:W-:Y:S01]  /*2a90*/  FFMA R45, R12.reuse, R67, R45 ;  /* 0x000000430c2d7223 */ /* 0x040fe2000000002d */
[C---:B------:R-:W-:Y:S01]  /*2aa0*/  FFMA R61, R12.reuse, R63, R90 ;  /* 0x0000003f0c3d7223 */ /* 0x040fe2000000005a */
[----:B------:R-:W-:Y:S01]  /*2ab0*/  FFMA R49, R12, R59, R88 ;  /* 0x0000003b0c317223 */ /* 0x000fe20000000058 */
[----:B------:R-:W0:Y:S01]  /*2ac0*/  LDS.128 R8, [R0+0xd00] ;  /* 0x000d000000087984 */ /* 0x000e220000000c00 */
        /* <DEDUP_REMOVED lines=10> */
[C---:B------:R-:W-:Y:S01]  /*2b70*/  FFMA R12, R47.reuse, R15, R46 ;  /* 0x0000000f2f0c7223 */ /* 0x040fe2000000002e */
[C---:B------:R-:W-:Y:S01]  /*2b80*/  FFMA R13, R47.reuse, R13, R64 ;  /* 0x0000000d2f0d7223 */ /* 0x040fe20000000040 */
[----:B------:R-:W-:Y:S01]  /*2b90*/  FFMA R93, R47, R14, R86 ;  /* 0x0000000e2f5d7223 */ /* 0x000fe20000000056 */
[C---:B-1----:R-:W-:Y:S01]  /*2ba0*/  FFMA R15, R68.reuse, R40, R45 ;  /* 0x00000028440f7223 */ /* 0x042fe2000000002d */
[-C--:B------:R-:W-:Y:S01]  /*2bb0*/  FFMA R76, R63, R14.reuse, R76 ;  /* 0x0000000e3f4c7223 */ /* 0x080fe2000000004c */
[----:B------:R-:W1:Y:S01]  /*2bc0*/  LDS.128 R44, [R0+0xe00] ;  /* 0x000e0000002c7984 */ /* 0x000e620000000c00 */
[-C--:B------:R-:W-:Y:S01]  /*2bd0*/  FFMA R48, R67, R14.reuse, R74 ;  /* 0x0000000e43307223 */ /* 0x080fe2000000004a */
[-C--:B------:R-:W-:Y:S01]  /*2be0*/  FFMA R89, R59, R14.reuse, R78 ;  /* 0x0000000e3b597223 */ /* 0x080fe2000000004e */
[----:B------:R-:W-:Y:S01]  /*2bf0*/  FFMA R87, R55, R14, R80 ;  /* 0x0000000e37577223 */ /* 0x000fe20000000050 */
[----:B--2---:R-:W-:Y:S01]  /*2c00*/  FFMA R52, R68, R36, R61 ;  /* 0x0000002444347223 */ /* 0x004fe2000000003d */
[C---:B------:R-:W-:Y:S01]  /*2c10*/  FFMA R58, R36.reuse, R69, R81 ;  /* 0x00000045243a7223 */ /* 0x040fe20000000051 */
[C---:B------:R-:W-:Y:S01]  /*2c20*/  FFMA R76, R36.reuse, R70, R76 ;  /* 0x00000046244c7223 */ /* 0x040fe2000000004c */
[----:B------:R-:W-:Y:S01]  /*2c30*/  FFMA R91, R51, R14, R84 ;  /* 0x0000000e335b7223 */ /* 0x000fe20000000054 */
[----:B------:R-:W-:Y:S01]  /*2c40*/  FFMA R36, R36, R71, R62 ;  /* 0x0000004724247223 */ /* 0x000fe2000000003e */
[CC--:B------:R-:W-:Y:S01]  /*2c50*/  FFMA R14, R40.reuse, R69.reuse, R85 ;  /* 0x00000045280e7223 */ /* 0x0c0fe20000000055 */
[----:B------:R-:W-:Y:S01]  /*2c60*/  FFMA R48, R40, R70, R48 ;  /* 0x0000004628307223 */ /* 0x000fe20000000030 */
[----:B---3--:R-:W-:Y:S01]  /*2c70*/  FFMA R64, R68, R32, R49 ;  /* 0x0000002044407223 */ /* 0x008fe20000000031 */
[C---:B------:R-:W-:Y:S01]  /*2c80*/  FFMA R62, R32.reuse, R69, R75 ;  /* 0x00000045203e7223 */ /* 0x040fe2000000004b */
[----:B------:R-:W-:Y:S01]  /*2c90*/  FFMA R56, R32, R70, R89 ;  /* 0x0000004620387223 */ /* 0x000fe20000000059 */
[-C--:B------:R-:W-:Y:S01]  /*2ca0*/  FFMA R40, R40, R71.reuse, R66 ;  /* 0x0000004728287223 */ /* 0x080fe20000000042 */
        /* <DEDUP_REMOVED lines=10> */
[C---:B------:R-:W-:Y:S01]  /*2d50*/  FFMA R24, R20.reuse, R69, R13 ;  /* 0x0000004514187223 */ /* 0x040fe2000000000d */
        /* <DEDUP_REMOVED lines=78> */
[----:B-1----:R-:W-:Y:S01]  /*3240*/  FFMA R15, R68, R64, R21 ;  /* 0x00000040440f7223 */ /* 0x002fe20000000015 */
[-C--:B------:R-:W-:Y:S01]  /*3250*/  FFMA R24, R43, R14.reuse, R74 ;  /* 0x0000000e2b187223 */ /* 0x080fe2000000004a */
[----:B------:R-:W1:Y:S01]  /*3260*/  LDS.128 R20, [R0+0x1200] ;  /* 0x0012000000147984 */ /* 0x000e620000000c00 */
[-C--:B------:R-:W-:Y:S01]  /*3270*/  FFMA R76, R39, R14.reuse, R76 ;  /* 0x0000000e274c7223 */ /* 0x080fe2000000004c */
[-C--:B------:R-:W-:Y:S01]  /*3280*/  FFMA R89, R35, R14.reuse, R78 ;  /* 0x0000000e23597223 */ /* 0x080fe2000000004e */
[-C--:B------:R-:W-:Y:S01]  /*3290*/  FFMA R87, R31, R14.reuse, R80 ;  /* 0x0000000e1f577223 */ /* 0x080fe20000000050 */
        /* <DEDUP_REMOVED lines=25> */
[C---:B------:R-:W-:Y:S01]  /*3430*/  FFMA R37, R8.reuse, R61, R28 ;  /* 0x0000003d08257223 */ /* 0x040fe2000000001c */
        /* <DEDUP_REMOVED lines=12> */
[----:B------:R-:W0:Y:S01]  /*3500*/  LDS.128 R12, [R0+0x1300] ;  /* 0x00130000000c7984 */ /* 0x000e220000000c00 */
        /* <DEDUP_REMOVED lines=19> */
[----:B------:R-:W-:Y:S01]  /*3640*/  LDS.128 R68, [R0+0x1400] ;  /* 0x0014000000447984 */ /* 0x000fe20000000c00 */
[-C--:B------:R-:W-:Y:S01]  /*3650*/  FFMA R74, R54, R21.reuse, R79 ;  /* 0x00000015364a7223 */ /* 0x080fe2000000004f */
[-C--:B------:R-:W-:Y:S01]  /*3660*/  FFMA R78, R62, R21.reuse, R75 ;  /* 0x000000153e4e7223 */ /* 0x080fe2000000004b */
[-C--:B------:R-:W-:Y:S01]  /*3670*/  FFMA R76, R58, R21.reuse, R77 ;  /* 0x000000153a4c7223 */ /* 0x080fe2000000004d */
[----:B------:R-:W1:Y:S01]  /*3680*/  LDS.128 R28, [R4+0x1d0] ;  /* 0x0001d000041c7984 */ /* 0x000e620000000c00 */
[-C--:B------:R-:W-:Y:S01]  /*3690*/  FFMA R8, R50, R21.reuse, R81 ;  /* 0x0000001532087223 */ /* 0x080fe20000000051 */
[C---:B------:R-:W-:Y:S01]  /*36a0*/  FFMA R10, R46.reuse, R21, R85 ;  /* 0x000000152e0a7223 */ /* 0x040fe20000000055 */
[-C--:B------:R-:W-:Y:S01]  /*36b0*/  FFMA R64, R46, R22.reuse, R33 ;  /* 0x000000162e407223 */ /* 0x080fe20000000021 */
[----:B------:R-:W2:Y:S01]  /*36c0*/  LDS.128 R40, [R4+0x50] ;  /* 0x0000500004287984 */ /* 0x000ea20000000c00 */
[-C--:B------:R-:W-:Y:S01]  /*36d0*/  FFMA R48, R62, R22.reuse, R25 ;  /* 0x000000163e307223 */ /* 0x080fe20000000019 */
[-C--:B------:R-:W-:Y:S01]  /*36e0*/  FFMA R44, R66, R22.reuse, R9 ;  /* 0x00000016422c7223 */ /* 0x080fe20000000009 */
[----:B------:R-:W-:Y:S01]  /*36f0*/  FFMA R52, R58, R22, R27 ;  /* 0x000000163a347223 */ /* 0x000fe2000000001b */
[----:B------:R-:W3:Y:S01]  /*3700*/  LDS.128 R36, [R4+0xd0] ;  /* 0x0000d00004247984 */ /* 0x000ee20000000c00 */
[-C--:B------:R-:W-:Y:S01]  /*3710*/  FFMA R62, R62, R23.reuse, R61 ;  /* 0x000000173e3e7223 */ /* 0x080fe2000000003d */
[-C--:B------:R-:W-:Y:S01]  /*3720*/  FFMA R66, R66, R23.reuse, R65 ;  /* 0x0000001742427223 */ /* 0x080fe20000000041 */
[-C--:B------:R-:W-:Y:S01]  /*3730*/  FFMA R58, R58, R23.reuse, R57 ;  /* 0x000000173a3a7223 */ /* 0x080fe20000000039 */
[----:B------:R-:W4:Y:S01]  /*3740*/  LDS.128 R32, [R4+0x150] ;  /* 0x0001500004207984 */ /* 0x000f220000000c00 */
[-C--:B------:R-:W-:Y:S01]  /*3750*/  FFMA R54, R54, R23.reuse, R53 ;  /* 0x0000001736367223 */ /* 0x080fe20000000035 */
[-C--:B------:R-:W-:Y:S01]  /*3760*/  FFMA R50, R50, R23.reuse, R49 ;  /* 0x0000001732327223 */ /* 0x080fe20000000031 */
[----:B------:R-:W-:Y:S01]  /*3770*/  FFMA R46, R46, R23, R11 ;  /* 0x000000172e2e7223 */ /* 0x000fe2000000000b */
[-C--:B0-----:R-:W-:Y:S01]  /*3780*/  FFMA R75, R55, R13.reuse, R74 ;  /* 0x0000000d374b7223 */ /* 0x081fe2000000004a */
[----:B------:R-:W-:Y:S01]  /*3790*/  FFMA R79, R63, R13, R78 ;  /* 0x0000000d3f4f7223 */ /* 0x000fe2000000004e */
[----:B------:R-:W0:Y:S01]  /*37a0*/  LDS.128 R24, [R4+0x250] ;  /* 0x0002500004187984 */ /* 0x000e220000000c00 */
[C---:B------:R-:W-:Y:S01]  /*37b0*/  FFMA R61, R12.reuse, R47, R20 ;  /* 0x0000002f0c3d7223 */ /* 0x040fe20000000014 */
[-C--:B------:R-:W-:Y:S01]  /*37c0*/  FFMA R85, R67, R13.reuse, R80 ;  /* 0x0000000d43557223 */ /* 0x080fe20000000050 */
[-C--:B------:R-:W-:Y:S01]  /*37d0*/  FFMA R81, R59, R13.reuse, R76 ;  /* 0x0000000d3b517223 */ /* 0x080fe2000000004c */
[-C--:B------:R-:W-:Y:S01]  /*37e0*/  FFMA R77, R51, R13.reuse, R8 ;  /* 0x0000000d334d7223 */ /* 0x080fe20000000008 */
[----:B------:R-:W0:Y:S01]  /*37f0*/  LDS.128 R20, [R4+0x2d0] ;  /* 0x0002d00004147984 */ /* 0x000e220000000c00 */
[----:B------:R-:W-:Y:S01]  /*3800*/  FFMA R13, R47, R13, R10 ;  /* 0x0000000d2f0d7223 */ /* 0x000fe2000000000a */
[C---:B------:R-:W-:Y:S01]  /*3810*/  FFMA R45, R12.reuse, R67, R45 ;  /* 0x000000430c2d7223 */ /* 0x040fe2000000002d */
[CC--:B------:R-:W-:Y:S01]  /*3820*/  FFMA R44, R67.reuse, R14.reuse, R44 ;  /* 0x0000000e432c7223 */ /* 0x0c0fe2000000002c */
[----:B------:R-:W0:Y:S01]  /*3830*/  LDS.128 R8, [R0+0x1500] ;  /* 0x0015000000087984 */ /* 0x000e220000000c00 */
[----:B------:R-:W-:Y:S01]  /*3840*/  FFMA R66, R67, R15, R66 ;  /* 0x0000000f43427223 */ /* 0x000fe20000000042 */
        /* <DEDUP_REMOVED lines=10> */
[----:B------:R-:W-:Y:S01]  /*38f0*/  FFMA R74, R59, R15, R58 ;  /* 0x0000000f3b4a7223 */ /* 0x000fe2000000003a */
[----:B-1----:R-:W-:Y:S01]  /*3900*/  FFMA R78, R28, R69, R75 ;  /* 0x000000451c4e7223 */ /* 0x002fe2000000004b */
[-C--:B------:R-:W-:Y:S01]  /*3910*/  FFMA R54, R55, R15.reuse, R54 ;  /* 0x0000000f37367223 */ /* 0x080fe20000000036 */
[----:B------:R1:W5:Y:S01]  /*3920*/  @!P1 LDG.E.CONSTANT R75, desc[UR8][R82.64+0x80000] ;  /* 0x08000008524b9981 */ /* 0x000362000c1e9900 */
[-C--:B------:R-:W-:Y:S01]  /*3930*/  FFMA R50, R51, R15.reuse, R50 ;  /* 0x0000000f33327223 */ /* 0x080fe20000000032 */
[----:B------:R-:W-:Y:S01]  /*3940*/  FFMA R12, R47, R15, R46 ;  /* 0x0000000f2f0c7223 */ /* 0x000fe2000000002e */
[----:B--2---:R-:W-:Y:S01]  /*3950*/  FFMA R15, R68, R40, R45 ;  /* 0x00000028440f7223 */ /* 0x004fe2000000002d */
[C---:B------:R-:W-:Y:S01]  /*3960*/  FFMA R14, R40.reuse, R69, R85 ;  /* 0x00000045280e7223 */ /* 0x040fe20000000055 */
[C---:B------:R-:W-:Y:S01]  /*3970*/  FFMA R52, R40.reuse, R70, R44 ;  /* 0x0000004628347223 */ /* 0x040fe2000000002c */
[----:B------:R-:W-:Y:S01]  /*3980*/  FFMA R40, R40, R71, R66 ;  /* 0x0000004728287223 */ /* 0x000fe20000000042 */
[----:B------:R-:W2:Y:S01]  /*3990*/  LDS.128 R44, [R0+0x1600] ;  /* 0x00160000002c7984 */ /* 0x000ea20000000c00 */
[----:B---3--:R-:W-:Y:S01]  /*39a0*/  FFMA R56, R68, R36, R57 ;  /* 0x0000002444387223 */ /* 0x008fe20000000039 */
[CC--:B------:R-:W-:Y:S01]  /*39b0*/  FFMA R60, R36.reuse, R69.reuse, R79 ;  /* 0x00000045243c7223 */ /* 0x0c0fe2000000004f */
[----:B------:R-:W-:Y:S01]  /*39c0*/  FFMA R48, R36, R70, R48 ;  /* 0x0000004624307223 */ /* 0x000fe20000000030 */
[----:B----4-:R-:W-:Y:S01]  /*39d0*/  FFMA R66, R68, R32, R65 ;  /* 0x0000002044427223 */ /* 0x010fe20000000041 */
[C---:B------:R-:W-:Y:S01]  /*39e0*/  FFMA R64, R32.reuse, R69, R81 ;  /* 0x0000004520407223 */ /* 0x040fe20000000051 */
[----:B------:R-:W-:Y:S01]  /*39f0*/  FFMA R58, R32, R70, R93 ;  /* 0x00000046203a7223 */ /* 0x000fe2000000005d */
[-C--:B------:R-:W-:Y:S01]  /*3a00*/  FFMA R36, R36, R71.reuse, R62 ;  /* 0x0000004724247223 */ /* 0x080fe2000000003e */
[-C--:B------:R-:W-:Y:S01]  /*3a10*/  FFMA R32, R32, R71.reuse, R74 ;  /* 0x0000004720207223 */ /* 0x080fe2000000004a */
[----:B------:R-:W-:Y:S01]  /*3a20*/  FFMA R74, R68, R28, R49 ;  /* 0x0000001c444a7223 */ /* 0x000fe20000000031 */
[C---:B------:R-:W-:Y:S01]  /*3a30*/  FFMA R62, R28.reuse, R70, R87 ;  /* 0x000000461c3e7223 */ /* 0x040fe20000000057 */
[----:B------:R-:W-:Y:S01]  /*3a40*/  FFMA R54, R28, R71, R54 ;  /* 0x000000471c367223 */ /* 0x000fe20000000036 */
[----:B0-----:R-:W-:Y:S01]  /*3a50*/  FFMA R76, R68, R24, R53 ;  /* 0x00000018444c7223 */ /* 0x001fe20000000035 */
        /* <DEDUP_REMOVED lines=8> */
[----:B------:R-:W-:-:S02]  /*3ae0*/  FFMA R77, R41, R9, R14 ;  /* 0x00000009294d7223 */ /* 0x000fc4000000000e */
[----:B------:R-:W0:Y:S01]  /*3af0*/  LDS.128 R12, [R0+0x1700] ;  /* 0x00170000000c7984 */ /* 0x000e220000000c00 */
[C---:B------:R-:W-:Y:S01]  /*3b00*/  FFMA R63, R8.reuse, R37, R56 ;  /* 0x00000025083f7223 */ /* 0x040fe20000000038 */
[C---:B------:R-:W-:Y:S01]  /*3b10*/  FFMA R65, R8.reuse, R33, R66 ;  /* 0x0000002108417223 */ /* 0x040fe20000000042 */
[C---:B------:R-:W-:Y:S01]  /*3b20*/  FFMA R67, R8.reuse, R29, R74 ;  /* 0x0000001d08437223 */ /* 0x040fe2000000004a */
[C---:B------:R-:W-:Y:S01]  /*3b30*/  FFMA R69, R8.reuse, R25, R76 ;  /* 0x0000001908457223 */ /* 0x040fe2000000004c */
[----:B------:R-:W-:Y:S01]  /*3b40*/  FFMA R71, R8, R21, R68 ;  /* 0x0000001508477223 */ /* 0x000fe20000000044 */
[C---:B------:R-:W-:Y:S01]  /*3b50*/  FFMA R85, R29.reuse, R9, R78 ;  /* 0x000000091d557223 */ /* 0x040fe2000000004e */
[-C--:B------:R-:W-:Y:S01]  /*3b60*/  FFMA R53, R29, R10.reuse, R62 ;  /* 0x0000000a1d357223 */ /* 0x080fe2000000003e */
[-C--:B------:R-:W-:Y:S01]  /*3b70*/  FFMA R57, R21, R10.reuse, R70 ;  /* 0x0000000a15397223 */ /* 0x080fe20000000046 */
[----:B------:R-:W-:Y:S01]  /*3b80*/  FFMA R59, R29, R11, R54 ;  /* 0x0000000b1d3b7223 */ /* 0x000fe20000000036 */
[-C--:B------:R-:W-:Y:S01]  /*3b90*/  FFMA R79, R37, R9.reuse, R60 ;  /* 0x00000009254f7223 */ /* 0x080fe2000000003c */
[-C--:B------:R-:W-:Y:S01]  /*3ba0*/  FFMA R81, R33, R9.reuse, R64 ;  /* 0x0000000921517223 */ /* 0x080fe20000000040 */
[-C--:B------:R-:W-:Y:S01]  /*3bb0*/  FFMA R87, R25, R9.reuse, R80 ;  /* 0x0000000919577223 */ /* 0x080fe20000000050 */
[----:B------:R-:W-:Y:S01]  /*3bc0*/  FFMA R89, R21, R9, R24 ;  /* 0x0000000915597223 */ /* 0x000fe20000000018 */
[-C--:B------:R-:W-:Y:S01]  /*3bd0*/  FFMA R51, R33, R10.reuse, R58 ;  /* 0x0000000a21337223 */ /* 0x080fe2000000003a */
[-C--:B------:R-:W-:Y:S01]  /*3be0*/  FFMA R55, R25, R10.reuse, R28 ;  /* 0x0000000a19377223 */ /* 0x080fe2000000001c */
[-C--:B------:R-:W-:Y:S01]  /*3bf0*/  FFMA R9, R41, R10.reuse, R52 ;  /* 0x0000000a29097223 */ /* 0x080fe20000000034 */
[----:B------:R-:W-:Y:S01]  /*3c00*/  FFMA R49, R37, R10, R48 ;  /* 0x0000000a25317223 */ /* 0x000fe20000000030 */
[----:B------:R-:W-:Y:S01]  /*3c10*/  FFMA R33, R33, R11, R32 ;  /* 0x0000000b21217223 */ /* 0x000fe20000000020 */
[C---:B--2---:R-:W-:Y:S01]  /*3c20*/  FFMA R29, R44.reuse, R42, R61 ;  /* 0x0000002a2c1d7223 */ /* 0x044fe2000000003d */
[C---:B------:R-:W-:Y:S01]  /*3c30*/  FFMA R90, R44.reuse, R38, R63 ;  /* 0x000000262c5a7223 */ /* 0x040fe2000000003f */
[C---:B------:R-:W-:Y:S01]  /*3c40*/  FFMA R88, R44.reuse, R34, R65 ;  /* 0x000000222c587223 */ /* 0x040fe20000000041 */
[C---:B------:R-:W-:Y:S01]  /*3c50*/  FFMA R10, R44.reuse, R30, R67 ;  /* 0x0000001e2c0a7223 */ /* 0x040fe20000000043 */
[----:B------:R-:W-:Y:S01]  /*3c60*/  FFMA R8, R44, R26, R69 ;  /* 0x0000001a2c087223 */ /* 0x000fe20000000045 */
[C---:B------:R-:W-:Y:S01]  /*3c70*/  FFMA R32, R30.reuse, R45, R85 ;  /* 0x0000002d1e207223 */ /* 0x040fe20000000055 */
[----:B------:R-:W-:Y:S01]  /*3c80*/  FFMA R80, R30, R46, R53 ;  /* 0x0000002e1e507223 */ /* 0x000fe20000000035 */
[----:B------:R-:W-:Y:S01]  /*3c90*/  FFMA R44, R44, R22, R71 ;  /* 0x000000162c2c7223 */ /* 0x000fe20000000047 */
[-C--:B------:R-:W-:Y:S01]  /*3ca0*/  FFMA R86, R22, R46.reuse, R57 ;  /* 0x0000002e16567223 */ /* 0x080fe20000000039 */
[----:B------:R-:W-:Y:S01]  /*3cb0*/  FFMA R30, R30, R47, R59 ;  /* 0x0000002f1e1e7223 */ /* 0x000fe2000000003b */
[-C--:B------:R-:W-:Y:S01]  /*3cc0*/  FFMA R41, R41, R11.reuse, R40 ;  /* 0x0000000b29297223 */ /* 0x080fe20000000028 */
[-C--:B------:R-:W-:Y:S01]  /*3cd0*/  FFMA R37, R37, R11.reuse, R36 ;  /* 0x0000000b25257223 */ /* 0x080fe20000000024 */
[-C--:B------:R-:W-:Y:S01]  /*3ce0*/  FFMA R25, R25, R11.reuse, R50 ;  /* 0x0000000b19197223 */ /* 0x080fe20000000032 */
[----:B------:R-:W-:Y:S01]  /*3cf0*/  LDS.128 R68, [R0+0x1800] ;  /* 0x0018000000447984 */ /* 0x000fe20000000c00 */
[----:B------:R-:W-:Y:S01]  /*3d00*/  FFMA R11, R21, R11, R20 ;  /* 0x0000000b150b7223 */ /* 0x000fe20000000014 */
[----:B------:R-:W-:-:S02]  /*3d10*/  FFMA R84, R26, R46, R55 ;  /* 0x0000002e1a547223 */ /* 0x000fc40000000037 */
[----:B------:R-:W2:Y:S01]  /*3d20*/  LDS.128 R56, [R4+0x160] ;  /* 0x0001600004387984 */ /* 0x000ea20000000c00 */
[CC--:B------:R-:W-:Y:S01]  /*3d30*/  FFMA R20, R42.reuse, R45.reuse, R77 ;  /* 0x0000002d2a147223 */ /* 0x0c0fe2000000004d */
[----:B------:R-:W-:Y:S02]  /*3d40*/  FFMA R74, R42, R46, R9 ;  /* 0x0000002e2a4a7223 */ /* 0x000fe40000000009 */
[----:B------:R-:W3:Y:S01]  /*3d50*/  LDS.128 R64, [R4+0x60] ;  /* 0x0000600004407984 */ /* 0x000ee20000000c00 */
[-C--:B------:R-:W-:Y:S01]  /*3d60*/  FFMA R24, R38, R45.reuse, R79 ;  /* 0x0000002d26187223 */ /* 0x080fe2000000004f */
[-C--:B------:R-:W-:Y:S02]  /*3d70*/  FFMA R28, R34, R45.reuse, R81 ;  /* 0x0000002d221c7223 */ /* 0x080fe40000000051 */
[----:B------:R-:W4:Y:S01]  /*3d80*/  LDS.128 R60, [R4+0xe0] ;  /* 0x0000e000043c7984 */ /* 0x000f220000000c00 */
[-C--:B------:R-:W-:Y:S01]  /*3d90*/  FFMA R36, R26, R45.reuse, R87 ;  /* 0x0000002d1a247223 */ /* 0x080fe20000000057 */
[----:B------:R-:W-:-:S02]  /*3da0*/  FFMA R40, R22, R45, R89 ;  /* 0x0000002d16287223 */ /* 0x000fc40000000059 */
[----:B------:R-:W1:Y:S01]  /*3db0*/  LDS.128 R52, [R4+0x1e0] ;  /* 0x0001e00004347984 */ /* 0x000e620000000c00 */
[-C--:B------:R-:W-:Y:S01]  /*3dc0*/  FFMA R76, R38, R46.reuse, R49 ;  /* 0x0000002e264c7223 */ /* 0x080fe20000000031 */
[----:B------:R-:W-:Y:S01]  /*3dd0*/  FFMA R78, R34, R46, R51 ;  /* 0x0000002e224e7223 */ /* 0x000fe20000000033 */
[-C--:B------:R-:W-:Y:S01]  /*3de0*/  FFMA R42, R42, R47.reuse, R41 ;  /* 0x0000002f2a2a7223 */ /* 0x080fe20000000029 */
[-C--:B------:R-:W-:Y:S01]  /*3df0*/  FFMA R38, R38, R47.reuse, R37 ;  /* 0x0000002f26267223 */ /* 0x080fe20000000025 */
[-C--:B------:R-:W-:Y:S01]  /*3e00*/  FFMA R34, R34, R47.reuse, R33 ;  /* 0x0000002f22227223 */ /* 0x080fe20000000021 */
[-C--:B------:R-:W-:Y:S01]  /*3e10*/  FFMA R26, R26, R47.reuse, R25 ;  /* 0x0000002f1a1a7223 */ /* 0x080fe20000000019 */
[----:B------:R-:W-:Y:S01]  /*3e20*/  FFMA R22, R22, R47, R11 ;  /* 0x0000002f16167223 */ /* 0x000fe2000000000b */
[----:B------:R-:W1:Y:S01]  /*3e30*/  LDS.128 R48, [R4+0x260] ;  /* 0x0002600004307984 */ /* 0x000e620000000c00 */
[C---:B0-----:R-:W-:Y:S01]  /*3e40*/  FFMA R41, R12.reuse, R23, R44 ;  /* 0x000000170c297223 */ /* 0x041fe2000000002c */
[C---:B------:R-:W-:Y:S01]  /*3e50*/  FFMA R25, R12.reuse, R31, R10 ;  /* 0x0000001f0c197223 */ /* 0x040fe2000000000a */
[C---:B------:R-:W-:Y:S01]  /*3e60*/  FFMA R37, R12.reuse, R27, R8 ;  /* 0x0000001b0c257223 */ /* 0x040fe20000000008 */
[----:B------:R-:W0:Y:S04]  /*3e70*/  LDS.128 R44, [R4+0x2e0] ;  /* 0x0002e000042c7984 */ /* 0x000e280000000c00 */
[----:B------:R-:W0:Y:S01]  /*3e80*/  LDS.128 R8, [R0+0x1900] ;  /* 0x0019000000087984 */ /* 0x000e220000000c00 */
[C---:B------:R-:W-:Y:S01]  /*3e90*/  FFMA R29, R12.reuse, R43, R29 ;  /* 0x0000002b0c1d7223 */ /* 0x040fe2000000001d */
[C---:B------:R-:W-:Y:S01]  /*3ea0*/  FFMA R33, R12.reuse, R39, R90 ;  /* 0x000000270c217223 */ /* 0x040fe2000000005a */
[----:B------:R-:W-:Y:S01]  /*3eb0*/  FFMA R21, R12, R35, R88 ;  /* 0x000000230c157223 */ /* 0x000fe20000000058 */
[C---:B------:R-:W-:Y:S01]  /*3ec0*/  FFMA R77, R35.reuse, R13, R28 ;  /* 0x0000000d234d7223 */ /* 0x040fe2000000001c */
[CC--:B------:R-:W-:Y:S01]  /*3ed0*/  FFMA R89, R35.reuse, R14.reuse, R78 ;  /* 0x0000000e23597223 */ /* 0x0c0fe2000000004e */
        /* <DEDUP_REMOVED lines=9> */
[----:B------:R-:W-:Y:S01]  /*3f70*/  FFMA R91, R31, R14, R80 ;  /* 0x0000000e1f5b7223 */ /* 0x000fe20000000050 */
[-C--:B------:R-:W-:Y:S01]  /*3f80*/  FFMA R42, R43, R15.reuse, R42 ;  /* 0x0000000f2b2a7223 */ /* 0x080fe2000000002a */
[----:B------:R-:W-:Y:S01]  /*3f90*/  FFMA R30, R31, R15, R30 ;  /* 0x0000000f1f1e7223 */ /* 0x000fe2000000001e */
[----:B--2---:R-:W-:Y:S01]  /*3fa0*/  FFMA R74, R68, R56, R21 ;  /* 0x00000038444a7223 */ /* 0x004fe20000000015 */
[C---:B------:R-:W-:Y:S01]  /*3fb0*/  FFMA R40, R56.reuse, R69, R77 ;  /* 0x0000004538287223 */ /* 0x040fe2000000004d */
[C---:B------:R-:W-:Y:S01]  /*3fc0*/  FFMA R36, R56.reuse, R70, R89 ;  /* 0x0000004638247223 */ /* 0x040fe20000000059 */
[-C--:B------:R-:W-:Y:S01]  /*3fd0*/  FFMA R93, R27, R14.reuse, R84 ;  /* 0x0000000e1b5d7223 */ /* 0x080fe20000000054 */
[----:B------:R-:W-:Y:S01]  /*3fe0*/  FFMA R86, R23, R14, R86 ;  /* 0x0000000e17567223 */ /* 0x000fe20000000056 */
[----:B------:R-:W-:Y:S01]  /*3ff0*/  FFMA R26, R27, R15, R26 ;  /* 0x0000000f1b1a7223 */ /* 0x000fe2000000001a */
[----:B------:R-:W-:Y:S01]  /*4000*/  FFMA R56, R56, R71, R12 ;  /* 0x0000004738387223 */ /* 0x000fe2000000000c */
[-C--:B---3--:R-:W-:Y:S01]  /*4010*/  FFMA R14, R64, R69.reuse, R87 ;  /* 0x00000045400e7223 */ /* 0x088fe20000000057 */
[----:B----4-:R-:W-:Y:S01]  /*4020*/  FFMA R24, R68, R60, R33 ;  /* 0x0000003c44187223 */ /* 0x010fe20000000021 */
[C---:B------:R-:W-:Y:S01]  /*4030*/  FFMA R28, R60.reuse, R69, R85 ;  /* 0x000000453c1c7223 */ /* 0x040fe20000000055 */
[----:B------:R-:W-:Y:S01]  /*4040*/  FFMA R76, R60, R70, R76 ;  /* 0x000000463c4c7223 */ /* 0x000fe2000000004c */
[C---:B-1----:R-:W-:Y:S01]  /*4050*/  FFMA R12, R68.reuse, R52, R25 ;  /* 0x00000034440c7223 */ /* 0x042fe20000000019 */
[----:B------:R-:W-:Y:S01]  /*4060*/  FFMA R29, R68, R64, R29 ;  /* 0x00000040441d7223 */ /* 0x000fe2000000001d */
[-C--:B------:R-:W-:Y:S01]  /*4070*/  FFMA R20, R64, R70.reuse, R20 ;  /* 0x0000004640147223 */ /* 0x080fe20000000014 */
[-C--:B------:R-:W-:Y:S01]  /*4080*/  FFMA R60, R60, R71.reuse, R38 ;  /* 0x000000473c3c7223 */ /* 0x080fe20000000026 */
[----:B------:R-:W1:Y:S01]  /*4090*/  LDS.128 R32, [R0+0x1a00] ;  /* 0x001a000000207984 */ /* 0x000e620000000c00 */
        /* <DEDUP_REMOVED lines=10> */
[----:B------:R-:W-:Y:S01]  /*4140*/  FFMA R69, R8, R53, R12 ;  /* 0x0000003508457223 */ /* 0x000fe2000000000c */
[----:B------:R-:W-:-:S02]  /*4150*/  FFMA R79, R65, R9, R14 ;  /* 0x00000009414f7223 */ /* 0x000fc4000000000e */
[----:B------:R-:W0:Y:S01]  /*4160*/  LDS.128 R12, [R0+0x1b00] ;  /* 0x001b0000000c7984 */ /* 0x000e220000000c00 */
[----:B------:R-:W-:Y:S01]  /*4170*/  FFMA R68, R68, R44, R41 ;  /* 0x0000002c44447223 */ /* 0x000fe20000000029 */
[C---:B------:R-:W-:Y:S01]  /*4180*/  FFMA R86, R44.reuse, R70, R86 ;  /* 0x000000462c567223 */ /* 0x040fe20000000056 */
[-C--:B------:R-:W-:Y:S01]  /*4190*/  FFMA R81, R61, R9.reuse, R28 ;  /* 0x000000093d517223 */ /* 0x080fe2000000001c */
[-C--:B------:R-:W-:Y:S01]  /*41a0*/  FFMA R85, R57, R9.reuse, R40 ;  /* 0x0000000939557223 */ /* 0x080fe20000000028 */
[-C--:B------:R-:W-:Y:S01]  /*41b0*/  FFMA R87, R53, R9.reuse, R78 ;  /* 0x0000000935577223 */ /* 0x080fe2000000004e */
[----:B------:R-:W-:Y:S01]  /*41c0*/  FFMA R89, R49, R9, R80 ;  /* 0x0000000931597223 */ /* 0x000fe20000000050 */
[----:B------:R-:W-:Y:S01]  /*41d0*/  FFMA R22, R44, R71, R22 ;  /* 0x000000472c167223 */ /* 0x000fe20000000016 */
[----:B------:R-:W-:Y:S01]  /*41e0*/  FFMA R9, R45, R9, R48 ;  /* 0x000000092d097223 */ /* 0x000fe20000000030 */
[-C--:B------:R-:W-:Y:S01]  /*41f0*/  FFMA R25, R65, R10.reuse, R20 ;  /* 0x0000000a41197223 */ /* 0x080fe20000000014 */
[-C--:B------:R-:W-:Y:S01]  /*4200*/  FFMA R27, R61, R10.reuse, R76 ;  /* 0x0000000a3d1b7223 */ /* 0x080fe2000000004c */
[C---:B------:R-:W-:Y:S01]  /*4210*/  FFMA R21, R8.reuse, R65, R29 ;  /* 0x0000004108157223 */ /* 0x040fe2000000001d */
[C---:B------:R-:W-:Y:S01]  /*4220*/  FFMA R23, R8.reuse, R61, R24 ;  /* 0x0000003d08177223 */ /* 0x040fe20000000018 */
[C---:B------:R-:W-:Y:S01]  /*4230*/  FFMA R71, R8.reuse, R49, R52 ;  /* 0x0000003108477223 */ /* 0x040fe20000000034 */
[C---:B------:R-:W-:Y:S01]  /*4240*/  FFMA R77, R8.reuse, R45, R68 ;  /* 0x0000002d084d7223 */ /* 0x040fe20000000044 */
[-C--:B------:R-:W-:Y:S01]  /*4250*/  FFMA R29, R57, R10.reuse, R36 ;  /* 0x0000000a391d7223 */ /* 0x080fe20000000024 */
[-C--:B------:R-:W-:Y:S01]  /*4260*/  FFMA R31, R53, R10.reuse, R38 ;  /* 0x0000000a351f7223 */ /* 0x080fe20000000026 */
[----:B------:R-:W-:Y:S01]  /*4270*/  FFMA R43, R8, R57, R74 ;  /* 0x00000039082b7223 */ /* 0x000fe2000000004a */
        /* <DEDUP_REMOVED lines=8> */
[C---:B-1----:R-:W-:Y:S01]  /*4300*/  FFMA R40, R32.reuse, R50, R71 ;  /* 0x0000003220287223 */ /* 0x042fe20000000047 */
[----:B------:R-:W-:Y:S01]  /*4310*/  FFMA R42, R32, R46, R77 ;  /* 0x0000002e202a7223 */ /* 0x000fe2000000004d */
[-C--:B------:R-:W-:Y:S01]  /*4320*/  FFMA R64, R46, R33.reuse, R9 ;  /* 0x000000212e407223 */ /* 0x080fe20000000009 */
[-C--:B------:R-:W-:Y:S01]  /*4330*/  FFMA R74, R66, R34.reuse, R25 ;  /* 0x00000022424a7223 */ /* 0x080fe20000000019 */
[----:B------:R-:W-:Y:S01]  /*4340*/  FFMA R76, R62, R34, R27 ;  /* 0x000000223e4c7223 */ /* 0x000fe2000000001b */
[C---:B------:R-:W-:Y:S01]  /*4350*/  FFMA R53, R32.reuse, R66, R21 ;  /* 0x0000004220357223 */ /* 0x040fe20000000015 */
[C---:B------:R-:W-:Y:S01]  /*4360*/  FFMA R88, R32.reuse, R62, R23 ;  /* 0x0000003e20587223 */ /* 0x040fe20000000017 */
[----:B------:R-:W-:Y:S01]  /*4370*/  LDS.128 R8, [R0+0x1c00] ;  /* 0x001c000000087984 */ /* 0x000fe20000000c00 */
[C---:B------:R-:W-:Y:S01]  /*4380*/  FFMA R70, R32.reuse, R58, R43 ;  /* 0x0000003a20467223 */ /* 0x040fe2000000002b */
[----:B------:R-:W-:Y:S01]  /*4390*/  FFMA R68, R32, R54, R69 ;  /* 0x0000003620447223 */ /* 0x000fe20000000045 */
[-C--:B------:R-:W-:Y:S01]  /*43a0*/  FFMA R44, R66, R33.reuse, R79 ;  /* 0x00000021422c7223 */ /* 0x080fe2000000004f */
[----:B------:R-:W1:Y:S01]  /*43b0*/  LDS.128 R24, [R4+0xf0] ;  /* 0x0000f00004187984 */ /* 0x000e620000000c00 */
[-C--:B------:R-:W-:Y:S01]  /*43c0*/  FFMA R48, R62, R33.reuse, R81 ;  /* 0x000000213e307223 */ /* 0x080fe20000000051 */
[-C--:B------:R-:W-:Y:S01]  /*43d0*/  FFMA R52, R58, R33.reuse, R85 ;  /* 0x000000213a347223 */ /* 0x080fe20000000055 */
[-C--:B------:R-:W-:Y:S01]  /*43e0*/  FFMA R56, R54, R33.reuse, R87 ;  /* 0x0000002136387223 */ /* 0x080fe20000000057 */
[----:B------:R-:W-:Y:S01]  /*43f0*/  FFMA R60, R50, R33, R89 ;  /* 0x00000021323c7223 */ /* 0x000fe20000000059 */
[----:B------:R-:W2:Y:S01]  /*4400*/  LDS.128 R20, [R4+0x70] ;  /* 0x0000700004147984 */ /* 0x000ea20000000c00 */
        /* <DEDUP_REMOVED lines=8> */
[----:B------:R-:W3:Y:S01]  /*4490*/  LDS.128 R28, [R4+0x170] ;  /* 0x00017000041c7984 */ /* 0x000ee20000000c00 */
[-C--:B------:R-:W-:Y:S01]  /*44a0*/  FFMA R50, R50, R35.reuse, R49 ;  /* 0x0000002332327223 */ /* 0x080fe20000000031 */
[----:B------:R-:W-:Y:S01]  /*44b0*/  FFMA R46, R46, R35, R45 ;  /* 0x000000232e2e7223 */ /* 0x000fe2000000002d */
[C---:B0-----:R-:W-:Y:S01]  /*44c0*/  FFMA R57, R12.reuse, R51, R40 ;  /* 0x000000330c397223 */ /* 0x041fe20000000028 */
[----:B------:R-:W0:Y:S01]  /*44d0*/  LDS.128 R32, [R4+0x1f0] ;  /* 0x0001f00004207984 */ /* 0x000e220000000c00 */
[----:B------:R-:W-:-:S03]  /*44e0*/  FFMA R65, R12, R47, R42 ;  /* 0x0000002f0c417223 */ /* 0x000fc6000000002a */
[----:B------:R-:W4:Y:S04]  /*44f0*/  LDS.128 R36, [R4+0x270] ;  /* 0x0002700004247984 */ /* 0x000f280000000c00 */
[----:B------:R-:W4:Y:S01]  /*4500*/  LDS.128 R40, [R4+0x2f0] ;  /* 0x0002f00004287984 */ /* 0x000f220000000c00 */
[C---:B------:R-:W-:Y:S01]  /*4510*/  FFMA R45, R12.reuse, R59, R70 ;  /* 0x0000003b0c2d7223 */ /* 0x040fe20000000046 */
[C---:B------:R-:W-:Y:S02]  /*4520*/  FFMA R49, R12.reuse, R55, R68 ;  /* 0x000000370c317223 */ /* 0x040fe40000000044 */
[----:B------:R-:W4:Y:S01]  /*4530*/  LDS.128 R68, [R0+0x1d00] ;  /* 0x001d000000447984 */ /* 0x000f220000000c00 */
[-C--:B------:R-:W-:Y:S01]  /*4540*/  FFMA R87, R67, R13.reuse, R44 ;  /* 0x0000000d43577223 */ /* 0x080fe2000000002c */
[-C--:B------:R-:W-:Y:S01]  /*4550*/  FFMA R85, R63, R13.reuse, R48 ;  /* 0x0000000d3f557223 */ /* 0x080fe20000000030 */
[-C--:B------:R-:W-:Y:S01]  /*4560*/  FFMA R77, R59, R13.reuse, R52 ;  /* 0x0000000d3b4d7223 */ /* 0x080fe20000000034 */
[-C--:B------:R-:W-:Y:S01]  /*4570*/  FFMA R79, R55, R13.reuse, R56 ;  /* 0x0000000d374f7223 */ /* 0x080fe20000000038 */
[-C--:B------:R-:W-:Y:S01]  /*4580*/  FFMA R81, R51, R13.reuse, R60 ;  /* 0x0000000d33517223 */ /* 0x080fe2000000003c */
[----:B------:R-:W-:Y:S01]  /*4590*/  FFMA R89, R47, R13, R64 ;  /* 0x0000000d2f597223 */ /* 0x000fe20000000040 */
[C---:B------:R-:W-:Y:S01]  /*45a0*/  FFMA R61, R12.reuse, R63, R88 ;  /* 0x0000003f0c3d7223 */ /* 0x040fe20000000058 */
        /* <DEDUP_REMOVED lines=8> */
[-C--:B------:R-:W-:Y:S01]  /*4630*/  FFMA R54, R55, R15.reuse, R54 ;  /* 0x0000000f37367223 */ /* 0x080fe20000000036 */
[----:B------:R-:W-:Y:S01]  /*4640*/  FFMA R48, R47, R15, R46 ;  /* 0x0000000f2f307223 */ /* 0x000fe2000000002e */
[----:B-1----:R-:W-:Y:S01]  /*4650*/  FFMA R60, R8, R24, R61 ;  /* 0x00000018083c7223 */ /* 0x002fe2000000003d */
        /* <DEDUP_REMOVED lines=11> */
[----:B0-----:R-:W-:Y:S01]  /*4710*/  FFMA R76, R8, R32, R49 ;  /* 0x00000020084c7223 */ /* 0x001fe20000000031 */
[C---:B------:R-:W-:Y:S01]  /*4720*/  FFMA R28, R32.reuse, R9, R79 ;  /* 0x00000009201c7223 */ /* 0x040fe2000000004f */
[C---:B------:R-:W-:Y:S01]  /*4730*/  FFMA R66, R32.reuse, R10, R93 ;  /* 0x0000000a20427223 */ /* 0x040fe2000000005d */
[----:B------:R-:W-:Y:S01]  /*4740*/  FFMA R54, R32, R11, R54 ;  /* 0x0000000b20367223 */ /* 0x000fe20000000036 */
[C---:B----4-:R-:W-:Y:S01]  /*4750*/  FFMA R32, R8.reuse, R36, R57 ;  /* 0x0000002408207223 */ /* 0x050fe20000000039 */
[-C--:B------:R-:W-:Y:S01]  /*4760*/  FFMA R84, R51, R14.reuse, R84 ;  /* 0x0000000e33547223 */ /* 0x080fe20000000054 */
[----:B------:R-:W-:Y:S01]  /*4770*/  FFMA R86, R47, R14, R86 ;  /* 0x0000000e2f567223 */ /* 0x000fe20000000056 */
[----:B------:R-:W-:Y:S01]  /*4780*/  FFMA R50, R51, R15, R50 ;  /* 0x0000000f33327223 */ /* 0x000fe20000000032 */
[----:B------:R-:W-:Y:S01]  /*4790*/  FFMA R8, R8, R40, R65 ;  /* 0x0000002808087223 */ /* 0x000fe20000000041 */
[----:B------:R-:W0:Y:S01]  /*47a0*/  LDS.128 R12, [R0+0x1e00] ;  /* 0x001e0000000c7984 */ /* 0x000e220000000c00 */
[C---:B------:R-:W-:Y:S01]  /*47b0*/  FFMA R78, R36.reuse, R9, R81 ;  /* 0x00000009244e7223 */ /* 0x040fe20000000051 */
[CC--:B------:R-:W-:Y:S01]  /*47c0*/  FFMA R84, R36.reuse, R10.reuse, R84 ;  /* 0x0000000a24547223 */ /* 0x0c0fe20000000054 */
[----:B------:R-:W-:Y:S01]  /*47d0*/  FFMA R50, R36, R11, R50 ;  /* 0x0000000b24327223 */ /* 0x000fe20000000032 */
[C---:B------:R-:W-:Y:S01]  /*47e0*/  FFMA R36, R40.reuse, R9, R89 ;  /* 0x0000000928247223 */ /* 0x040fe20000000059 */
[C---:B------:R-:W-:Y:S01]  /*47f0*/  FFMA R86, R40.reuse, R10, R86 ;  /* 0x0000000a28567223 */ /* 0x040fe20000000056 */
[----:B------:R-:W-:Y:S01]  /*4800*/  FFMA R48, R40, R11, R48 ;  /* 0x0000000b28307223 */ /* 0x000fe20000000030 */
[----:B------:R-:W-:-:S02]  /*4810*/  FFMA R55, R68, R41, R8 ;  /* 0x0000002944377223 */ /* 0x000fc40000000008 */
[----:B------:R-:W1:Y:S01]  /*4820*/  LDS.128 R8, [R0+0x1f00] ;  /* 0x001f000000087984 */ /* 0x000e620000000c00 */
        /* <DEDUP_REMOVED lines=23> */
[C---:B0-----:R-:W-:Y:S01]  /*49a0*/  FFMA R53, R12.reuse, R22, R53 ;  /* 0x000000160c357223 */ /* 0x041fe20000000035 */
[C---:B------:R-:W-:Y:S01]  /*49b0*/  FFMA R20, R12.reuse, R26, R45 ;  /* 0x0000001a0c147223 */ /* 0x040fe2000000002d */
[C---:B------:R-:W-:Y:S01]  /*49c0*/  FFMA R24, R12.reuse, R30, R47 ;  /* 0x0000001e0c187223 */ /* 0x040fe2000000002f */
[C---:B------:R-:W-:Y:S01]  /*49d0*/  FFMA R28, R12.reuse, R34, R49 ;  /* 0x000000220c1c7223 */ /* 0x040fe20000000031 */
[C---:B------:R-:W-:Y:S01]  /*49e0*/  FFMA R32, R12.reuse, R38, R51 ;  /* 0x000000260c207223 */ /* 0x040fe20000000033 */
[----:B------:R-:W-:Y:S01]  /*49f0*/  FFMA R12, R12, R42, R55 ;  /* 0x0000002a0c0c7223 */ /* 0x000fe20000000037 */
[C---:B------:R-:W-:Y:S01]  /*4a00*/  FFMA R40, R26.reuse, R13, R59 ;  /* 0x0000000d1a287223 */ /* 0x040fe2000000003b */
[CC--:B------:R-:W-:Y:S01]  /*4a10*/  FFMA R54, R26.reuse, R14.reuse, R77 ;  /* 0x0000000e1a367223 */ /* 0x0c0fe2000000004d */
[----:B------:R-:W-:Y:S01]  /*4a20*/  FFMA R62, R26, R15, R25 ;  /* 0x0000000f1a3e7223 */ /* 0x000fe20000000019 */
[-C--:B------:R-:W-:Y:S01]  /*4a30*/  FFMA R36, R22, R13.reuse, R57 ;  /* 0x0000000d16247223 */ /* 0x080fe20000000039 */
[----:B------:R-:W-:Y:S01]  /*4a40*/  FFMA R48, R38, R13, R65 ;  /* 0x0000000d26307223 */ /* 0x000fe20000000041 */
[-C--:B------:R-:W-:Y:S01]  /*4a50*/  FFMA R52, R22, R14.reuse, R67 ;  /* 0x0000000e16347223 */ /* 0x080fe20000000043 */
[-C--:B------:R-:W-:Y:S01]  /*4a60*/  FFMA R56, R30, R14.reuse, R79 ;  /* 0x0000000e1e387223 */ /* 0x080fe2000000004f */
[-C--:B------:R-:W-:Y:S01]  /*4a70*/  FFMA R58, R34, R14.reuse, R81 ;  /* 0x0000000e223a7223 */ /* 0x080fe20000000051 */
[CC--:B------:R-:W-:Y:S01]  /*4a80*/  FFMA R60, R38.reuse, R14.reuse, R85 ;  /* 0x0000000e263c7223 */ /* 0x0c0fe20000000055 */
[-C--:B------:R-:W-:Y:S01]  /*4a90*/  FFMA R26, R38, R15.reuse, R37 ;  /* 0x0000000f261a7223 */ /* 0x080fe20000000025 */
[----:B------:R-:W-:Y:S01]  /*4aa0*/  FFMA R64, R42, R15, R41 ;  /* 0x0000000f2a407223 */ /* 0x000fe20000000029 */
[-C--:B------:R-:W-:Y:S01]  /*4ab0*/  FFMA R44, R30, R13.reuse, R61 ;  /* 0x0000000d1e2c7223 */ /* 0x080fe2000000003d */
[-C--:B------:R-:W-:Y:S01]  /*4ac0*/  FFMA R46, R34, R13.reuse, R63 ;  /* 0x0000000d222e7223 */ /* 0x080fe2000000003f */
[C---:B------:R-:W-:Y:S01]  /*4ad0*/  FFMA R50, R42.reuse, R13, R69 ;  /* 0x0000000d2a327223 */ /* 0x040fe20000000045 */
[----:B------:R-:W-:Y:S01]  /*4ae0*/  FFMA R14, R42, R14, R87 ;  /* 0x0000000e2a0e7223 */ /* 0x000fe20000000057 */
        /* <DEDUP_REMOVED lines=9> */
[----:B------:R-:W-:Y:S06]  /*4b80*/  BAR.SYNC.DEFER_BLOCKING 0x0 ;  /* 0x0000000000007b1d */ /* 0x000fec0000010000 */
[----:B------:R-:W-:Y:S05]  /*4b90*/  BRA.U !UP0, `(.L_x_78) ;  /* 0x0000000108207547 */ /* 0x000fea000b800000 */
[----:B------:R-:W-:Y:S01]  /*4ba0*/  IADD3 R8, PT, PT, R73, 0x20, RZ ;  /* 0x0000002049087810 */ /* 0x000fe20007ffe0ff */
[----:B------:R-:W-:Y:S01]  /*4bb0*/  BSSY.RECONVERGENT B0, `(.L_x_78) ;  /* 0x0000006000007945 */ /* 0x000fe20003800200 */
[----:B-----5:R-:W-:Y:S02]  /*4bc0*/  HFMA2 R75, -RZ, RZ, 0, 0 ;  /* 0x00000000ff4b7431 */ /* 0x020fe400000001ff */
[----:B------:R-:W-:-:S04]  /*4bd0*/  ISETP.GT.U32.AND P0, PT, R8, 0xfff, PT ;  /* 0x00000fff0800780c */ /* 0x000fc80003f04070 */
[----:B------:R-:W-:-:S13]  /*4be0*/  ISETP.GT.OR P0, PT, R72, 0xfff, P0 ;  /* 0x00000fff4800780c */ /* 0x000fda0000704670 */
[----:B------:R-:W-:Y:S05]  /*4bf0*/  @P0 BRA `(.L_x_79) ;  /* 0x0000000000040947 */ /* 0x000fea0003800000 */
[----:B------:R0:W5:Y:S02]  /*4c00*/  LDG.E.CONSTANT R75, desc[UR8][R82.64+0x80000] ;  /* 0x08000008524b7981 */ /* 0x000164000c1e9900 */
.L_x_79:
[----:B------:R-:W-:Y:S05]  /*4c10*/  BSYNC.RECONVERGENT B0 ;  /* 0x0000000000007941 */ /* 0x000fea0003800200 */
.L_x_78:
[----:B-----5:R1:W-:Y:S01]  /*4c20*/  STS [R2], R75 ;  /* 0x0000004b02007388 */ /* 0x0203e20000000800 */
        /* <DEDUP_REMOVED lines=18> */
[----:B-1----:R-:W-:Y:S06]  /*4d50*/  BRA.U UP0, `(.L_x_80) ;  /* 0x00000001000c7547 */ /* 0x002fec000b800000 */
[----:B------:R-:W2:Y:S04]  /*4d60*/  LDG.E.CONSTANT R9, desc[UR8][R82.64+0x90000] ;  /* 0x0900000852097981 */ /* 0x000ea8000c1e9900 */
[----:B--2---:R1:W-:Y:S01]  /*4d70*/  STS [R2+0x400], R9 ;  /* 0x0004000902007388 */ /* 0x0043e20000000800 */
[----:B------:R-:W-:Y:S05]  /*4d80*/  BRA `(.L_x_81) ;  /* 0x0000000000247947 */ /* 0x000fea0003800000 */
.L_x_80:
[----:B------:R-:W-:Y:S01]  /*4d90*/  IADD3 R8, PT, PT, R73, 0x24, RZ ;  /* 0x0000002449087810 */ /* 0x000fe20007ffe0ff */
[----:B------:R-:W-:Y:S01]  /*4da0*/  BSSY.RECONVERGENT B0, `(.L_x_82) ;  /* 0x0000006000007945 */ /* 0x000fe20003800200 */
[----:B------:R-:W-:Y:S02]  /*4db0*/  MOV R9, RZ ;  /* 0x000000ff00097202 */ /* 0x000fe40000000f00 */
[----:B------:R-:W-:-:S04]  /*4dc0*/  ISETP.GT.U32.AND P0, PT, R8, 0xfff, PT ;  /* 0x00000fff0800780c */ /* 0x000fc80003f04070 */
[----:B------:R-:W-:-:S13]  /*4dd0*/  ISETP.GT.OR P0, PT, R72, 0xfff, P0 ;  /* 0x00000fff4800780c */ /* 0x000fda0000704670 */
[----:B------:R-:W-:Y:S05]  /*4de0*/  @P0 BRA `(.L_x_83) ;  /* 0x0000000000040947 */ /* 0x000fea0003800000 */
[----:B------:R1:W5:Y:S02]  /*4df0*/  LDG.E.CONSTANT R9, desc[UR8][R82.64+0x90000] ;  /* 0x0900000852097981 */ /* 0x000364000c1e9900 */
.L_x_83:
[----:B------:R-:W-:Y:S05]  /*4e00*/  BSYNC.RECONVERGENT B0 ;  /* 0x0000000000007941 */ /* 0x000fea0003800200 */
.L_x_82:
[----:B-----5:R2:W-:Y:S02]  /*4e10*/  STS [R2+0x400], R9 ;  /* 0x0004000902007388 */ /* 0x0205e40000000800 */
.L_x_81:
[----:B------:R-:W-:Y:S05]  /*4e20*/  BRA.U UP0, `(.L_x_84) ;  /* 0x00000001000c7547 */ /* 0x000fea000b800000 */
[----:B-12---:R-:W2:Y:S04]  /*4e30*/  LDG.E.CONSTANT R9, desc[UR8][R82.64+0xa0000] ;  /* 0x0a00000852097981 */ /* 0x006ea8000c1e9900 */
[----:B--2---:R1:W-:Y:S01]  /*4e40*/  STS [R2+0x800], R9 ;  /* 0x0008000902007388 */ /* 0x0043e20000000800 */
[----:B------:R-:W-:Y:S05]  /*4e50*/  BRA `(.L_x_85) ;  /* 0x0000000000247947 */ /* 0x000fea0003800000 */
.L_x_84:
[----:B------:R-:W-:Y:S01]  /*4e60*/  IADD3 R8, PT, PT, R73, 0x28, RZ ;  /* 0x0000002849087810 */ /* 0x000fe20007ffe0ff */
[----:B------:R-:W-:Y:S01]  /*4e70*/  BSSY.RECONVERGENT B0, `(.L_x_86) ;  /* 0x0000006000007945 */ /* 0x000fe20003800200 */
[----:B-12---:R-:W-:Y:S02]  /*4e80*/  HFMA2 R9, -RZ, RZ, 0, 0 ;  /* 0x00000000ff097431 */ /* 0x006fe400000001ff */
[----:B------:R-:W-:-:S04]  /*4e90*/  ISETP.GT.U32.AND P0, PT, R8, 0xfff, PT ;  /* 0x00000fff0800780c */ /* 0x000fc80003f04070 */
[----:B------:R-:W-:-:S13]  /*4ea0*/  ISETP.GT.OR P0, PT, R72, 0xfff, P0 ;  /* 0x00000fff4800780c */ /* 0x000fda0000704670 */
[----:B------:R-:W-:Y:S05]  /*4eb0*/  @P0 BRA `(.L_x_87) ;  /* 0x0000000000040947 */ /* 0x000fea0003800000 */
[----:B------:R1:W5:Y:S02]  /*4ec0*/  LDG.E.CONSTANT R9, desc[UR8][R82.64+0xa0000] ;  /* 0x0a00000852097981 */ /* 0x000364000c1e9900 */
.L_x_87:
[----:B------:R-:W-:Y:S05]  /*4ed0*/  BSYNC.RECONVERGENT B0 ;  /* 0x0000000000007941 */ /* 0x000fea0003800200 */
.L_x_86:
[----:B-----5:R2:W-:Y:S02]  /*4ee0*/  STS [R2+0x800], R9 ;  /* 0x0008000902007388 */ /* 0x0205e40000000800 */
.L_x_85:
[----:B------:R-:W-:Y:S05]  /*4ef0*/  BRA.U UP0, `(.L_x_88) ;  /* 0x00000001000c7547 */ /* 0x000fea000b800000 */
[----:B-12---:R-:W2:Y:S04]  /*4f00*/  LDG.E.CONSTANT R9, desc[UR8][R82.64+0xb0000] ;  /* 0x0b00000852097981 */ /* 0x006ea8000c1e9900 */
[----:B--2---:R1:W-:Y:S01]  /*4f10*/  STS [R2+0xc00], R9 ;  /* 0x000c000902007388 */ /* 0x0043e20000000800 */
[----:B------:R-:W-:Y:S05]  /*4f20*/  BRA `(.L_x_89) ;  /* 0x0000000000247947 */ /* 0x000fea0003800000 */
.L_x_88:
[----:B------:R-:W-:Y:S01]  /*4f30*/  IADD3 R8, PT, PT, R73, 0x2c, RZ ;  /* 0x0000002c49087810 */ /* 0x000fe20007ffe0ff */
[----:B------:R-:W-:Y:S01]  /*4f40*/  BSSY.RECONVERGENT B0, `(.L_x_90) ;  /* 0x0000006000007945 */ /* 0x000fe20003800200 */
[----:B-12---:R-:W-:Y:S02]  /*4f50*/  MOV R9, RZ ;  /* 0x000000ff00097202 */ /* 0x006fe40000000f00 */
[----:B------:R-:W-:-:S04]  /*4f60*/  ISETP.GT.U32.AND P0, PT, R8, 0xfff, PT ;  /* 0x00000fff0800780c */ /* 0x000fc80003f04070 */
[----:B------:R-:W-:-:S13]  /*4f70*/  ISETP.GT.OR P0, PT, R72, 0xfff, P0 ;  /* 0x00000fff4800780c */ /* 0x000fda0000704670 */
[----:B------:R-:W-:Y:S05]  /*4f80*/  @P0 BRA `(.L_x_91) ;  /* 0x0000000000040947 */ /* 0x000fea0003800000 */
[----:B------:R1:W5:Y:S02]  /*4f90*/  LDG.E.CONSTANT R9, desc[UR8][R82.64+0xb0000] ;  /* 0x0b00000852097981 */ /* 0x000364000c1e9900 */
.L_x_91:
[----:B------:R-:W-:Y:S05]  /*4fa0*/  BSYNC.RECONVERGENT B0 ;  /* 0x0000000000007941 */ /* 0x000fea0003800200 */
.L_x_90:
[----:B-----5:R2:W-:Y:S02]  /*4fb0*/  STS [R2+0xc00], R9 ;  /* 0x000c000902007388 */ /* 0x0205e40000000800 */
.L_x_89:
[----:B------:R-:W-:Y:S05]  /*4fc0*/  BRA.U UP0, `(.L_x_92) ;  /* 0x00000001000c7547 */ /* 0x000fea000b800000 */
[----:B-12---:R-:W2:Y:S04]  /*4fd0*/  LDG.E.CONSTANT R9, desc[UR8][R82.64+0xc0000] ;  /* 0x0c00000852097981 */ /* 0x006ea8000c1e9900 */
[----:B--2---:R1:W-:Y:S01]  /*4fe0*/  STS [R2+0x1000], R9 ;  /* 0x0010000902007388 */ /* 0x0043e20000000800 */
[----:B------:R-:W-:Y:S05]  /*4ff0*/  BRA `(.L_x_93) ;  /* 0x0000000000247947 */ /* 0x000fea0003800000 */
.L_x_92:
[----:B------:R-:W-:Y:S01]  /*5000*/  IADD3 R8, PT, PT, R73, 0x30, RZ ;  /* 0x0000003049087810 */ /* 0x000fe20007ffe0ff */
[----:B------:R-:W-:Y:S01]  /*5010*/  BSSY.RECONVERGENT B0, `(.L_x_94) ;  /* 0x0000006000007945 */ /* 0x000fe20003800200 */
[----:B-12---:R-:W-:Y:S02]  /*5020*/  HFMA2 R9, -RZ, RZ, 0, 0 ;  /* 0x00000000ff097431 */ /* 0x006fe400000001ff */
[----:B------:R-:W-:-:S04]  /*5030*/  ISETP.GT.U32.AND P0, PT, R8, 0xfff, PT ;  /* 0x00000fff0800780c */ /* 0x000fc80003f04070 */
[----:B------:R-:W-:-:S13]  /*5040*/  ISETP.GT.OR P0, PT, R72, 0xfff, P0 ;  /* 0x00000fff4800780c */ /* 0x000fda0000704670 */
[----:B------:R-:W-:Y:S05]  /*5050*/  @P0 BRA `(.L_x_95) ;  /* 0x0000000000040947 */ /* 0x000fea0003800000 */
[----:B------:R1:W5:Y:S02]  /*5060*/  LDG.E.CONSTANT R9, desc[UR8][R82.64+0xc0000] ;  /* 0x0c00000852097981 */ /* 0x000364000c1e9900 */
.L_x_95:
[----:B------:R-:W-:Y:S05]  /*5070*/  BSYNC.RECONVERGENT B0 ;  /* 0x0000000000007941 */ /* 0x000fea0003800200 */
.L_x_94:
[----:B-----5:R2:W-:Y:S02]  /*5080*/  STS [R2+0x1000], R9 ;  /* 0x0010000902007388 */ /* 0x0205e40000000800 */
.L_x_93:
[----:B------:R-:W-:Y:S05]  /*5090*/  BRA.U UP0, `(.L_x_96) ;  /* 0x00000001000c7547 */ /* 0x000fea000b800000 */
[----:B-12---:R-:W2:Y:S04]  /*50a0*/  LDG.E.CONSTANT R9, desc[UR8][R82.64+0xd0000] ;  /* 0x0d00000852097981 */ /* 0x006ea8000c1e9900 */
[----:B--2---:R1:W-:Y:S01]  /*50b0*/  STS [R2+0x1400], R9 ;  /* 0x0014000902007388 */ /* 0x0043e20000000800 */
[----:B------:R-:W-:Y:S05]  /*50c0*/  BRA `(.L_x_97) ;  /* 0x0000000000247947 */ /* 0x000fea0003800000 */
.L_x_96:
[----:B------:R-:W-:Y:S01]  /*50d0*/  IADD3 R8, PT, PT, R73, 0x34, RZ ;  /* 0x0000003449087810 */ /* 0x000fe20007ffe0ff */
[----:B------:R-:W-:Y:S01]  /*50e0*/  BSSY.RECONVERGENT B0, `(.L_x_98) ;  /* 0x0000006000007945 */ /* 0x000fe20003800200 */
[----:B-12---:R-:W-:Y:S02]  /*50f0*/  MOV R9, RZ ;  /* 0x000000ff00097202 */ /* 0x006fe40000000f00 */
[----:B------:R-:W-:-:S04]  /*5100*/  ISETP.GT.U32.AND P0, PT, R8, 0xfff, PT ;  /* 0x00000fff0800780c */ /* 0x000fc80003f04070 */
[----:B------:R-:W-:-:S13]  /*5110*/  ISETP.GT.OR P0, PT, R72, 0xfff, P0 ;  /* 0x00000fff4800780c */ /* 0x000fda0000704670 */
[----:B------:R-:W-:Y:S05]  /*5120*/  @P0 BRA `(.L_x_99) ;  /* 0x0000000000040947 */ /* 0x000fea0003800000 */
[----:B------:R1:W5:Y:S02]  /*5130*/  LDG.E.CONSTANT R9, desc[UR8][R82.64+0xd0000] ;  /* 0x0d00000852097981 */ /* 0x000364000c1e9900 */
.L_x_99:
[----:B------:R-:W-:Y:S05]  /*5140*/  BSYNC.RECONVERGENT B0 ;  /* 0x0000000000007941 */ /* 0x000fea0003800200 */
.L_x_98:
[----:B-----5:R2:W-:Y:S02]  /*5150*/  STS [R2+0x1400], R9 ;  /* 0x0014000902007388 */ /* 0x0205e40000000800 */
.L_x_97:
[----:B------:R-:W-:Y:S05]  /*5160*/  BRA.U UP0, `(.L_x_100) ;  /* 0x00000001000c7547 */ /* 0x000fea000b800000 */
[----:B-12---:R-:W2:Y:S04]  /*5170*/  LDG.E.CONSTANT R9, desc[UR8][R82.64+0xe0000] ;  /* 0x0e00000852097981 */ /* 0x006ea8000c1e9900 */
[----:B--2---:R1:W-:Y:S01]  /*5180*/  STS [R2+0x1800], R9 ;  /* 0x0018000902007388 */ /* 0x0043e20000000800 */
[----:B------:R-:W-:Y:S05]  /*5190*/  BRA `(.L_x_101) ;  /* 0x0000000000247947 */ /* 0x000fea0003800000 */
.L_x_100:
[----:B------:R-:W-:Y:S01]  /*51a0*/  IADD3 R8, PT, PT, R73, 0x38, RZ ;  /* 0x0000003849087810 */ /* 0x000fe20007ffe0ff */
[----:B------:R-:W-:Y:S01]  /*51b0*/  BSSY.RECONVERGENT B0, `(.L_x_102) ;  /* 0x0000006000007945 */ /* 0x000fe20003800200 */
[----:B-12---:R-:W-:Y:S02]  /*51c0*/  HFMA2 R9, -RZ, RZ, 0, 0 ;  /* 0x00000000ff097431 */ /* 0x006fe400000001ff */
[----:B------:R-:W-:-:S04]  /*51d0*/  ISETP.GT.U32.AND P0, PT, R8, 0xfff, PT ;  /* 0x00000fff0800780c */ /* 0x000fc80003f04070 */
[----:B------:R-:W-:-:S13]  /*51e0*/  ISETP.GT.OR P0, PT, R72, 0xfff, P0 ;  /* 0x00000fff4800780c */ /* 0x000fda0000704670 */
[----:B------:R-:W-:Y:S05]  /*51f0*/  @P0 BRA `(.L_x_103) ;  /* 0x0000000000040947 */ /* 0x000fea0003800000 */
[----:B------:R1:W5:Y:S02]  /*5200*/  LDG.E.CONSTANT R9, desc[UR8][R82.64+0xe0000] ;  /* 0x0e00000852097981 */ /* 0x000364000c1e9900 */
.L_x_103:
[----:B------:R-:W-:Y:S05]  /*5210*/  BSYNC.RECONVERGENT B0 ;  /* 0x0000000000007941 */ /* 0x000fea0003800200 */
.L_x_102:
[----:B-----5:R2:W-:Y:S02]  /*5220*/  STS [R2+0x1800], R9 ;  /* 0x0018000902007388 */ /* 0x0205e40000000800 */
.L_x_101:
[----:B------:R-:W-:Y:S05]  /*5230*/  BRA.U UP0, `(.L_x_104) ;  /* 0x00000001000c7547 */ /* 0x000fea000b800000 */
[----:B-12---:R-:W2:Y:S04]  /*5240*/  LDG.E.CONSTANT R9, desc[UR8][R82.64+0xf0000] ;  /* 0x0f00000852097981 */ /* 0x006ea8000c1e9900 */
[----:B--2---:R1:W-:Y:S01]  /*5250*/  STS [R2+0x1c00], R9 ;  /* 0x001c000902007388 */ /* 0x0043e20000000800 */
[----:B------:R-:W-:Y:S05]  /*5260*/  BRA `(.L_x_105) ;  /* 0x0000000000247947 */ /* 0x000fea0003800000 */
.L_x_104:
[----:B------:R-:W-:Y:S01]  /*5270*/  IADD3 R73, PT, PT, R73, 0x3c, RZ ;  /* 0x0000003c49497810 */ /* 0x000fe20007ffe0ff */
[----:B------:R-:W-:Y:S01]  /*5280*/  BSSY.RECONVERGENT B0, `(.L_x_106) ;  /* 0x0000006000007945 */ /* 0x000fe20003800200 */
[----:B-12---:R-:W-:Y:S02]  /*5290*/  MOV R9, RZ ;  /* 0x000000ff00097202 */ /* 0x006fe40000000f00 */
[----:B------:R-:W-:-:S04]  /*52a0*/  ISETP.GT.U32.AND P0, PT, R73, 0xfff, PT ;  /* 0x00000fff4900780c */ /* 0x000fc80003f04070 */
[----:B------:R-:W-:-:S13]  /*52b0*/  ISETP.GT.OR P0, PT, R72, 0xfff, P0 ;  /* 0x00000fff4800780c */ /* 0x000fda0000704670 */
[----:B------:R-:W-:Y:S05]  /*52c0*/  @P0 BRA `(.L_x_107) ;  /* 0x0000000000040947 */ /* 0x000fea0003800000 */
[----:B------:R1:W5:Y:S02]  /*52d0*/  LDG.E.CONSTANT R9, desc[UR8][R82.64+0xf0000] ;  /* 0x0f00000852097981 */ /* 0x000364000c1e9900 */
.L_x_107:
[----:B------:R-:W-:Y:S05]  /*52e0*/  BSYNC.RECONVERGENT B0 ;  /* 0x0000000000007941 */ /* 0x000fea0003800200 */
.L_x_106:
[----:B-----5:R2:W-:Y:S02]  /*52f0*/  STS [R2+0x1c00], R9 ;  /* 0x001c000902007388 */ /* 0x0205e40000000800 */
.L_x_105:
[----:B------:R-:W-:Y:S02]  /*5300*/  IADD3 R21, P0, PT, R19, UR4, RZ ;  /* 0x0000000413157c10 */ /* 0x000fe4000ff1e0ff */
[----:B------:R-:W-:Y:S02]  /*5310*/  SHF.L.U32 R14, R5, 0xc, RZ ;  /* 0x0000000c050e7819 */ /* 0x000fe400000006ff */
[----:B------:R-:W-:Y:S02]  /*5320*/  IADD3.X R19, PT, PT, RZ, RZ, RZ, P0, !PT ;  /* 0x000000ffff137210 */ /* 0x000fe400007fe4ff */
[----:B------:R-:W-:-:S04]  /*5330*/  IADD3 R8, P0, PT, R14, R21, RZ ;  /* 0x000000150e087210 */ /* 0x000fc80007f1e0ff */
[----:B-12---:R-:W-:Y:S02]  /*5340*/  IADD3.X R9, PT, PT, RZ, R19, RZ, P0, !PT ;  /* 0x00000013ff097210 */ /* 0x006fe400007fe4ff */
[----:B------:R-:W-:-:S04]  /*5350*/  LEA R80, P0, R8, UR12, 0x2 ;  /* 0x0000000c08507c11 */ /* 0x000fc8000f8010ff */
[----:B------:R-:W-:Y:S01]  /*5360*/  LEA.HI.X R81, R8, UR13, R9, 0x2, P0 ;  /* 0x0000000d08517c11 */ /* 0x000fe200080f1409 */
[----:B------:R-:W-:Y:S08]  /*5370*/  BRA.U UP0, `(.L_x_108) ;  /* 0x0000000100087547 */ /* 0x000ff0000b800000 */
[----:B------:R1:W5:Y:S01]  /*5380*/  LDG.E.CONSTANT R8, desc[UR8][R80.64+0x80] ;  /* 0x0000800850087981 */ /* 0x000362000c1e9900 */
[----:B------:R-:W-:Y:S05]  /*5390*/  BRA `(.L_x_109) ;  /* 0x0000000000187947 */ /* 0x000fea0003800000 */
.L_x_108:
[----:B------:R-:W-:Y:S01]  /*53a0*/  ISETP.GT.U32.AND P0, PT, R5, 0xfff, PT ;  /* 0x00000fff0500780c */ /* 0x000fe20003f04070 */
[----:B------:R-:W-:Y:S01]  /*53b0*/  BSSY.RECONVERGENT B0, `(.L_x_109) ;  /* 0x0000004000007945 */ /* 0x000fe20003800200 */
[----:B------:R-:W-:-:S11]  /*53c0*/  HFMA2 R8, -RZ, RZ, 0, 0 ;  /* 0x00000000ff087431 */ /* 0x000fd600000001ff */
[----:B------:R-:W-:Y:S05]  /*53d0*/  @P0 BRA `(.L_x_110) ;  /* 0x0000000000040947 */ /* 0x000fea0003800000 */
[----:B------:R1:W5:Y:S02]  /*53e0*/  LDG.E.CONSTANT R8, desc[UR8][R80.64+0x80] ;  /* 0x0000800850087981 */ /* 0x000364000c1e9900 */
.L_x_110:
[----:B------:R-:W-:Y:S05]  /*53f0*/  BSYNC.RECONVERGENT B0 ;  /* 0x0000000000007941 */ /* 0x000fea0003800200 */
.L_x_109:
[----:B-----5:R2:W-:Y:S01]  /*5400*/  STS [R3], R8 ;  /* 0x0000000803007388 */ /* 0x0205e20000000800 */
[----:B------:R-:W-:-:S04]  /*5410*/  IADD3 R10, PT, PT, R14, 0x8000, RZ ;  /* 0x000080000e0a7810 */ /* 0x000fc80007ffe0ff */
[----:B------:R-:W-:-:S04]  /*5420*/  IADD3 R9, P0, PT, R10, R21, RZ ;  /* 0x000000150a097210 */ /* 0x000fc80007f1e0ff */
[----:B------:R-:W-:Y:S02]  /*5430*/  IADD3.X R10, PT, PT, RZ, R19, RZ, P0, !PT ;  /* 0x00000013ff0a7210 */ /* 0x000fe400007fe4ff */
[----:B------:R-:W-:-:S04]  /*5440*/  LEA R78, P0, R9, UR12, 0x2 ;  /* 0x0000000c094e7c11 */ /* 0x000fc8000f8010ff */
[----:B------:R-:W-:Y:S01]  /*5450*/  LEA.HI.X R79, R9, UR13, R10, 0x2, P0 ;  /* 0x0000000d094f7c11 */ /* 0x000fe200080f140a */
[----:B--2---:R-:W-:Y:S08]  /*5460*/  BRA.U UP0, `(.L_x_111) ;  /* 0x00000001000c7547 */ /* 0x004ff0000b800000 */
[----:B------:R-:W2:Y:S04]  /*5470*/  LDG.E.CONSTANT R8, desc[UR8][R78.64+0x80] ;  /* 0x000080084e087981 */ /* 0x000ea8000c1e9900 */
[----:B--2---:R2:W-:Y:S01]  /*5480*/  STS [R3+0x400], R8 ;  /* 0x0004000803007388 */ /* 0x0045e20000000800 */
[----:B------:R-:W-:Y:S05]  /*5490*/  BRA `(.L_x_112) ;  /* 0x00000000001c7947 */ /* 0x000fea0003800000 */
.L_x_111:
[----:B------:R-:W-:Y:S01]  /*54a0*/  ISETP.GT.U32.AND P0, PT, R5, 0xff7, PT ;  /* 0x00000ff70500780c */ /* 0x000fe20003f04070 */
[----:B------:R-:W-:Y:S01]  /*54b0*/  BSSY.RECONVERGENT B0, `(.L_x_113) ;  /* 0x0000004000007945 */ /* 0x000fe20003800200 */
[----:B------:R-:W-:-:S11]  /*54c0*/  MOV R8, RZ ;  /* 0x000000ff00087202 */ /* 0x000fd60000000f00 */
[----:B------:R-:W-:Y:S05]  /*54d0*/  @P0 BRA `(.L_x_114) ;  /* 0x0000000000040947 */ /* 0x000fea0003800000 */
[----:B------:R2:W5:Y:S02]  /*54e0*/  LDG.E.CONSTANT R8, desc[UR8][R78.64+0x80] ;  /* 0x000080084e087981 */ /* 0x000564000c1e9900 */
.L_x_114:
[----:B------:R-:W-:Y:S05]  /*54f0*/  BSYNC.RECONVERGENT B0 ;  /* 0x0000000000007941 */ /* 0x000fea0003800200 */
.L_x_113:
[----:B-----5:R3:W-:Y:S02]  /*5500*/  STS [R3+0x400], R8 ;  /* 0x0004000803007388 */ /* 0x0207e40000000800 */
.L_x_112:
[----:B--23--:R-:W-:-:S04]  /*5510*/  IADD3 R8, PT, PT, R14, 0x10000, RZ ;  /* 0x000100000e087810 */ /* 0x00cfc80007ffe0ff */
[----:B------:R-:W-:-:S04]  /*5520*/  IADD3 R8, P0, PT, R8, R21, RZ ;  /* 0x0000001508087210 */ /* 0x000fc80007f1e0ff */
[----:B------:R-:W-:Y:S02]  /*5530*/  IADD3.X R9, PT, PT, RZ, R19, RZ, P0, !PT ;  /* 0x00000013ff097210 */ /* 0x000fe400007fe4ff */
[----:B------:R-:W-:-:S04]  /*5540*/  LEA R76, P0, R8, UR12, 0x2 ;  /* 0x0000000c084c7c11 */ /* 0x000fc8000f8010ff */
[----:B------:R-:W-:Y:S01]  /*5550*/  LEA.HI.X R77, R8, UR13, R9, 0x2, P0 ;  /* 0x0000000d084d7c11 */ /* 0x000fe200080f1409 */
[----:B------:R-:W-:Y:S08]  /*5560*/  BRA.U UP0, `(.L_x_115) ;  /* 0x00000001000c7547 */ /* 0x000ff0000b800000 */
[----:B------:R-:W2:Y:S04]  /*5570*/  LDG.E.CONSTANT R8, desc[UR8][R76.64+0x80] ;  /* 0x000080084c087981 */ /* 0x000ea8000c1e9900 */
[----:B--2---:R4:W-:Y:S01]  /*5580*/  STS [R3+0x800], R8 ;  /* 0x0008000803007388 */ /* 0x0049e20000000800 */
[----:B------:R-:W-:Y:S05]  /*5590*/  BRA `(.L_x_116) ;  /* 0x00000000001c7947 */ /* 0x000fea0003800000 */
.L_x_115:
[----:B------:R-:W-:Y:S01]  /*55a0*/  ISETP.GT.U32.AND P0, PT, R5, 0xfef, PT ;  /* 0x00000fef0500780c */ /* 0x000fe20003f04070 */
[----:B------:R-:W-:Y:S01]  /*55b0*/  BSSY.RECONVERGENT B0, `(.L_x_117) ;  /* 0x0000004000007945 */ /* 0x000fe20003800200 */
[----:B------:R-:W-:-:S11]  /*55c0*/  HFMA2 R8, -RZ, RZ, 0, 0 ;  /* 0x00000000ff087431 */ /* 0x000fd600000001ff */
[----:B------:R-:W-:Y:S05]  /*55d0*/  @P0 BRA `(.L_x_118) ;  /* 0x0000000000040947 */ /* 0x000fea0003800000 */
[----:B------:R2:W5:Y:S02]  /*55e0*/  LDG.E.CONSTANT R8, desc[UR8][R76.64+0x80] ;  /* 0x000080084c087981 */ /* 0x000564000c1e9900 */
.L_x_118:
[----:B------:R-:W-:Y:S05]  /*55f0*/  BSYNC.RECONVERGENT B0 ;  /* 0x0000000000007941 */ /* 0x000fea0003800200 */
.L_x_117:
[----:B-----5:R3:W-:Y:S02]  /*5600*/  STS [R3+0x800], R8 ;  /* 0x0008000803007388 */ /* 0x0207e40000000800 */
.L_x_116:
[----:B---34-:R-:W-:-:S04]  /*5610*/  IADD3 R8, PT, PT, R14, 0x18000, RZ ;  /* 0x000180000e087810 */ /* 0x018fc80007ffe0ff */
[----:B------:R-:W-:-:S04]  /*5620*/  IADD3 R8, P0, PT, R8, R21, RZ ;  /* 0x0000001508087210 */ /* 0x000fc80007f1e0ff */
[----:B------:R-:W-:Y:S02]  /*5630*/  IADD3.X R9, PT, PT, RZ, R19, RZ, P0, !PT ;  /* 0x00000013ff097210 */ /* 0x000fe400007fe4ff */
[----:B------:R-:W-:-:S04]  /*5640*/  LEA R74, P0, R8, UR12, 0x2 ;  /* 0x0000000c084a7c11 */ /* 0x000fc8000f8010ff */
[----:B------:R-:W-:Y:S01]  /*5650*/  LEA.HI.X R75, R8, UR13, R9, 0x2, P0 ;  /* 0x0000000d084b7c11 */ /* 0x000fe200080f1409 */
[----:B------:R-:W-:Y:S08]  /*5660*/  BRA.U UP0, `(.L_x_119) ;  /* 0x00000001000c7547 */ /* 0x000ff0000b800000 */
[----:B------:R-:W3:Y:S04]  /*5670*/  LDG.E.CONSTANT R8, desc[UR8][R74.64+0x80] ;  /* 0x000080084a087981 */ /* 0x000ee8000c1e9900 */
[----:B---3--:R3:W-:Y:S01]  /*5680*/  STS [R3+0xc00], R8 ;  /* 0x000c000803007388 */ /* 0x0087e20000000800 */
[----:B------:R-:W-:Y:S05]  /*5690*/  BRA `(.L_x_120) ;  /* 0x00000000001c7947 */ /* 0x000fea0003800000 */
.L_x_119:
[----:B------:R-:W-:Y:S01]  /*56a0*/  ISETP.GT.U32.AND P0, PT, R5, 0xfe7, PT ;  /* 0x00000fe70500780c */ /* 0x000fe20003f04070 */
[----:B------:R-:W-:Y:S01]  /*56b0*/  BSSY.RECONVERGENT B0, `(.L_x_121) ;  /* 0x0000004000007945 */ /* 0x000fe20003800200 */
[----:B------:R-:W-:-:S11]  /*56c0*/  MOV R8, RZ ;  /* 0x000000ff00087202 */ /* 0x000fd60000000f00 */
[----:B------:R-:W-:Y:S05]  /*56d0*/  @P0 BRA `(.L_x_122) ;  /* 0x0000000000040947 */ /* 0x000fea0003800000 */
[----:B------:R3:W5:Y:S02]  /*56e0*/  LDG.E.CONSTANT R8, desc[UR8][R74.64+0x80] ;  /* 0x000080084a087981 */ /* 0x000764000c1e9900 */
.L_x_122:
[----:B------:R-:W-:Y:S05]  /*56f0*/  BSYNC.RECONVERGENT B0 ;  /* 0x0000000000007941 */ /* 0x000fea0003800200 */
.L_x_121:
[----:B-----5:R4:W-:Y:S02]  /*5700*/  STS [R3+0xc00], R8 ;  /* 0x000c000803007388 */ /* 0x0209e40000000800 */
.L_x_120:
        /* <DEDUP_REMOVED lines=9> */
.L_x_123:
[----:B------:R-:W-:Y:S01]  /*57a0*/  ISETP.GT.U32.AND P0, PT, R5, 0xfdf, PT ;  /* 0x00000fdf0500780c */ /* 0x000fe20003f04070 */
[----:B------:R-:W-:Y:S01]  /*57b0*/  BSSY.RECONVERGENT B0, `(.L_x_125) ;  /* 0x0000004000007945 */ /* 0x000fe20003800200 */
[----:B------:R-:W-:-:S11]  /*57c0*/  HFMA2 R8, -RZ, RZ, 0, 0 ;  /* 0x00000000ff087431 */ /* 0x000fd600000001ff */
[----:B------:R-:W-:Y:S05]  /*57d0*/  @P0 BRA `(.L_x_126) ;  /* 0x0000000000040947 */ /* 0x000fea0003800000 */
[----:B------:R3:W5:Y:S02]  /*57e0*/  LDG.E.CONSTANT R8, desc[UR8][R72.64+0x80] ;  /* 0x0000800848087981 */ /* 0x000764000c1e9900 */
.L_x_126:
[----:B------:R-:W-:Y:S05]  /*57f0*/  BSYNC.RECONVERGENT B0 ;  /* 0x0000000000007941 */ /* 0x000fea0003800200 */
.L_x_125:
[----:B-----5:R4:W-:Y:S02]  /*5800*/  STS [R3+0x1000], R8 ;  /* 0x0010000803007388 */ /* 0x0209e40000000800 */
.L_x_124:
[----:B------:R-:W-:-:S04]  /*5810*/  IADD3 R7, P0, PT, R7, R21, RZ ;  /* 0x0000001507077210 */ /* 0x000fc80007f1e0ff */
[----:B---34-:R-:W-:Y:S02]  /*5820*/  IADD3.X R8, PT, PT, RZ, R19, RZ, P0, !PT ;  /* 0x00000013ff087210 */ /* 0x018fe400007fe4ff */
[----:B------:R-:W-:-:S04]  /*5830*/  LEA R70, P0, R7, UR12, 0x2 ;  /* 0x0000000c07467c11 */ /* 0x000fc8000f8010ff */
[----:B------:R-:W-:Y:S01]  /*5840*/  LEA.HI.X R71, R7, UR13, R8, 0x2, P0 ;  /* 0x0000000d07477c11 */ /* 0x000fe200080f1408 */
[----:B------:R-:W-:Y:S08]  /*5850*/  BRA.U UP0, `(.L_x_127) ;  /* 0x00000001000c7547 */ /* 0x000ff0000b800000 */
[----:B------:R-:W3:Y:S04]  /*5860*/  LDG.E.CONSTANT R8, desc[UR8][R70.64+0x80] ;  /* 0x0000800846087981 */ /* 0x000ee8000c1e9900 */
[----:B---3--:R3:W-:Y:S01]  /*5870*/  STS [R3+0x1400], R8 ;  /* 0x0014000803007388 */ /* 0x0087e20000000800 */
[----:B------:R-:W-:Y:S05]  /*5880*/  BRA `(.L_x_128) ;  /* 0x00000000001c7947 */ /* 0x000fea0003800000 */
.L_x_127:
[----:B------:R-:W-:Y:S01]  /*5890*/  ISETP.GT.U32.AND P0, PT, R5, 0xfd7, PT ;  /* 0x00000fd70500780c */ /* 0x000fe20003f04070 */
[----:B------:R-:W-:Y:S01]  /*58a0*/  BSSY.RECONVERGENT B0, `(.L_x_129) ;  /* 0x0000004000007945 */ /* 0x000fe20003800200 */
[----:B------:R-:W-:-:S11]  /*58b0*/  MOV R8, RZ ;  /* 0x000000ff00087202 */ /* 0x000fd60000000f00 */
[----:B------:R-:W-:Y:S05]  /*58c0*/  @P0 BRA `(.L_x_130) ;  /* 0x0000000000040947 */ /* 0x000fea0003800000 */
[----:B------:R3:W5:Y:S02]  /*58d0*/  LDG.E.CONSTANT R8, desc[UR8][R70.64+0x80] ;  /* 0x0000800846087981 */ /* 0x000764000c1e9900 */
.L_x_130:
[----:B------:R-:W-:Y:S05]  /*58e0*/  BSYNC.RECONVERGENT B0 ;  /* 0x0000000000007941 */ /* 0x000fea0003800200 */
.L_x_129:
[----:B-----5:R4:W-:Y:S02]  /*58f0*/  STS [R3+0x1400], R8 ;  /* 0x0014000803007388 */ /* 0x0209e40000000800 */
.L_x_128:
        /* <DEDUP_REMOVED lines=8> */
.L_x_131:
[----:B------:R-:W-:Y:S01]  /*5980*/  ISETP.GT.U32.AND P0, PT, R5, 0xfcf, PT ;  /* 0x00000fcf0500780c */ /* 0x000fe20003f04070 */
[----:B------:R-:W-:Y:S01]  /*5990*/  BSSY.RECONVERGENT B0, `(.L_x_133) ;  /* 0x0000004000007945 */ /* 0x000fe20003800200 */
[----:B------:R-:W-:-:S11]  /*59a0*/  HFMA2 R8, -RZ, RZ, 0, 0 ;  /* 0x00000000ff087431 */ /* 0x000fd600000001ff */
[----:B------:R-:W-:Y:S05]  /*59b0*/  @P0 BRA `(.L_x_134) ;  /* 0x0000000000040947 */ /* 0x000fea0003800000 */
[----:B------:R3:W5:Y:S02]  /*59c0*/  LDG.E.CONSTANT R8, desc[UR8][R6.64+0x80] ;  /* 0x0000800806087981 */ /* 0x000764000c1e9900 */
.L_x_134:
[----:B------:R-:W-:Y:S05]  /*59d0*/  BSYNC.RECONVERGENT B0 ;  /* 0x0000000000007941 */ /* 0x000fea0003800200 */
.L_x_133:
[----:B-----5:R4:W-:Y:S02]  /*59e0*/  STS [R3+0x1800], R8 ;  /* 0x0018000803007388 */ /* 0x0209e40000000800 */
.L_x_132:
[----:B------:R-:W-:-:S04]  /*59f0*/  IADD3 R18, P0, PT, R18, R21, RZ ;  /* 0x0000001512127210 */ /* 0x000fc80007f1e0ff */
[----:B------:R-:W-:Y:S02]  /*5a00*/  IADD3.X R9, PT, PT, RZ, R19, RZ, P0, !PT ;  /* 0x00000013ff097210 */ /* 0x000fe400007fe4ff */
[----:B---34-:R-:W-:-:S04]  /*5a10*/  LEA R8, P0, R18, UR12, 0x2 ;  /* 0x0000000c12087c11 */ /* 0x018fc8000f8010ff */
[----:B------:R-:W-:Y:S01]  /*5a20*/  LEA.HI.X R9, R18, UR13, R9, 0x2, P0 ;  /* 0x0000000d12097c11 */ /* 0x000fe200080f1409 */
[----:B------:R-:W-:Y:S08]  /*5a30*/  BRA.U UP0, `(.L_x_135) ;  /* 0x00000001000c7547 */ /* 0x000ff0000b800000 */
[----:B------:R-:W3:Y:S04]  /*5a40*/  LDG.E.CONSTANT R10, desc[UR8][R8.64+0x80] ;  /* 0x00008008080a7981 */ /* 0x000ee8000c1e9900 */
[----:B---3--:R3:W-:Y:S01]  /*5a50*/  STS [R3+0x1c00], R10 ;  /* 0x001c000a03007388 */ /* 0x0087e20000000800 */
[----:B------:R-:W-:Y:S05]  /*5a60*/  BRA `(.L_x_136) ;  /* 0x00000000001c7947 */ /* 0x000fea0003800000 */
.L_x_135:
[----:B------:R-:W-:Y:S01]  /*5a70*/  ISETP.GT.U32.AND P0, PT, R5, 0xfc7, PT ;  /* 0x00000fc70500780c */ /* 0x000fe20003f04070 */
[----:B------:R-:W-:Y:S01]  /*5a80*/  BSSY.RECONVERGENT B0, `(.L_x_137) ;  /* 0x0000004000007945 */ /* 0x000fe20003800200 */
[----:B------:R-:W-:-:S11]  /*5a90*/  MOV R10, RZ ;  /* 0x000000ff000a7202 */ /* 0x000fd60000000f00 */
[----:B------:R-:W-:Y:S05]  /*5aa0*/  @P0 BRA `(.L_x_138) ;  /* 0x0000000000040947 */ /* 0x000fea0003800000 */
[----:B------:R3:W5:Y:S02]  /*5ab0*/  LDG.E.CONSTANT R10, desc[UR8][R8.64+0x80] ;  /* 0x00008008080a7981 */ /* 0x000764000c1e9900 */
.L_x_138:
[----:B------:R-:W-:Y:S05]  /*5ac0*/  BSYNC.RECONVERGENT B0 ;  /* 0x0000000000007941 */ /* 0x000fea0003800200 */
.L_x_137:
[----:B-----5:R4:W-:Y:S02]  /*5ad0*/  STS [R3+0x1c00], R10 ;  /* 0x001c000a03007388 */ /* 0x0209e40000000800 */
.L_x_136:
        /* <DEDUP_REMOVED lines=9> */
.L_x_139:
[----:B------:R-:W-:Y:S01]  /*5b70*/  ISETP.GT.U32.AND P0, PT, R5, 0xfbf, PT ;  /* 0x00000fbf0500780c */ /* 0x000fe20003f04070 */
[----:B------:R-:W-:Y:S01]  /*5b80*/  BSSY.RECONVERGENT B0, `(.L_x_141) ;  /* 0x0000004000007945 */ /* 0x000fe20003800200 */
[----:B------:R-:W-:-:S11]  /*5b90*/  HFMA2 R12, -RZ, RZ, 0, 0 ;  /* 0x00000000ff0c7431 */ /* 0x000fd600000001ff */
[----:B------:R-:W-:Y:S05]  /*5ba0*/  @P0 BRA `(.L_x_142) ;  /* 0x0000000000040947 */ /* 0x000fea0003800000 */
[----:B------:R3:W5:Y:S02]  /*5bb0*/  LDG.E.CONSTANT R12, desc[UR8][R10.64+0x80] ;  /* 0x000080080a0c7981 */ /* 0x000764000c1e9900 */
.L_x_142:
[----:B------:R-:W-:Y:S05]  /*5bc0*/  BSYNC.RECONVERGENT B0 ;  /* 0x0000000000007941 */ /* 0x000fea0003800200 */
.L_x_141:
[----:B-----5:R4:W-:Y:S02]  /*5bd0*/  STS [R3+0x2000], R12 ;  /* 0x0020000c03007388 */ /* 0x0209e40000000800 */
.L_x_140:
        /* <DEDUP_REMOVED lines=9> */
.L_x_143:
[----:B------:R-:W-:Y:S01]  /*5c70*/  ISETP.GT.U32.AND P0, PT, R5, 0xfb7, PT ;  /* 0x00000fb70500780c */ /* 0x000fe20003f04070 */
[----:B------:R-:W-:Y:S01]  /*5c80*/  BSSY.RECONVERGENT B0, `(.L_x_145) ;  /* 0x0000004000007945 */ /* 0x000fe20003800200 */
[----:B------:R-:W-:-:S11]  /*5c90*/  MOV R18, RZ ;  /* 0x000000ff00127202 */ /* 0x000fd60000000f00 */
[----:B------:R-:W-:Y:S05]  /*5ca0*/  @P0 BRA `(.L_x_146) ;  /* 0x0000000000040947 */ /* 0x000fea0003800000 */
[----:B------:R3:W5:Y:S02]  /*5cb0*/  LDG.E.CONSTANT R18, desc[UR8][R12.64+0x80] ;  /* 0x000080080c127981 */ /* 0x000764000c1e9900 */
.L_x_146:
[----:B------:R-:W-:Y:S05]  /*5cc0*/  BSYNC.RECONVERGENT B0 ;  /* 0x0000000000007941 */ /* 0x000fea0003800200 */
.L_x_145:
[----:B-----5:R4:W-:Y:S02]  /*5cd0*/  STS [R3+0x2400], R18 ;  /* 0x0024001203007388 */ /* 0x0209e40000000800 */
.L_x_144:
[----:B------:R-:W-:-:S04]  /*5ce0*/  IADD3 R14, PT, PT, R14, 0x50000, RZ ;  /* 0x000500000e0e7810 */ /* 0x000fc80007ffe0ff */
        /* <DEDUP_REMOVED lines=8> */
.L_x_147:
[----:B------:R-:W-:Y:S01]  /*5d70*/  ISETP.GT.U32.AND P0, PT, R5, 0xfaf, PT ;  /* 0x00000faf0500780c */ /* 0x000fe20003f04070 */
[----:B------:R-:W-:Y:S01]  /*5d80*/  BSSY.RECONVERGENT B0, `(.L_x_149) ;  /* 0x0000004000007945 */ /* 0x000fe20003800200 */
[----:B------:R-:W-:-:S11]  /*5d90*/  HFMA2 R18, -RZ, RZ, 0, 0 ;  /* 0x00000000ff127431 */ /* 0x000fd600000001ff */
[----:B------:R-:W-:Y:S05]  /*5da0*/  @P0 BRA `(.L_x_150) ;  /* 0x0000000000040947 */ /* 0x000fea0003800000 */
[----:B------:R3:W5:Y:S02]  /*5db0*/  LDG.E.CONSTANT R18, desc[UR8][R14.64+0x80] ;  /* 0x000080080e127981 */ /* 0x000764000c1e9900 */
.L_x_150:
[----:B------:R-:W-:Y:S05]  /*5dc0*/  BSYNC.RECONVERGENT B0 ;  /* 0x0000000000007941 */ /* 0x000fea0003800200 */
.L_x_149:
[----:B-----5:R4:W-:Y:S02]  /*5dd0*/  STS [R3+0x2800], R18 ;  /* 0x0028001203007388 */ /* 0x0209e40000000800 */
.L_x_148:
[----:B------:R-:W-:-:S04]  /*5de0*/  IADD3 R16, P0, PT, R16, R21, RZ ;  /* 0x0000001510107210 */ /* 0x000fc80007f1e0ff */
[----:B------:R-:W-:Y:S02]  /*5df0*/  IADD3.X R19, PT, PT, RZ, R19, RZ, P0, !PT ;  /* 0x00000013ff137210 */ /* 0x000fe400007fe4ff */
[----:B------:R-:W-:-:S04]  /*5e00*/  LEA R68, P0, R16, UR12, 0x2 ;  /* 0x0000000c10447c11 */ /* 0x000fc8000f8010ff */
[----:B------:R-:W-:Y:S01]  /*5e10*/  LEA.HI.X R69, R16, UR13, R19, 0x2, P0 ;  /* 0x0000000d10457c11 */ /* 0x000fe200080f1413 */
[----:B------:R-:W-:Y:S08]  /*5e20*/  BRA.U UP0, `(.L_x_151) ;  /* 0x00000001000c7547 */ /* 0x000ff0000b800000 */
[----:B------:R-:W5:Y:S04]  /*5e30*/  LDG.E.CONSTANT R16, desc[UR8][R68.64+0x80] ;  /* 0x0000800844107981 */ /* 0x000f68000c1e9900 */
[----:B-----5:R0:W-:Y:S01]  /*5e40*/  STS [R3+0x2c00], R16 ;  /* 0x002c001003007388 */ /* 0x0201e20000000800 */
[----:B------:R-:W-:Y:S05]  /*5e50*/  BRA `(.L_x_152) ;  /* 0x00000000001c7947 */ /* 0x000fea0003800000 */
.L_x_151:
[----:B------:R-:W-:Y:S01]  /*5e60*/  ISETP.GT.U32.AND P0, PT, R5, 0xfa7, PT ;  /* 0x00000fa70500780c */ /* 0x000fe20003f04070 */
[----:B------:R-:W-:Y:S01]  /*5e70*/  BSSY.RECONVERGENT B0, `(.L_x_153) ;  /* 0x0000004000007945 */ /* 0x000fe20003800200 */
[----:B------:R-:W-:-:S11]  /*5e80*/  MOV R16, RZ ;  /* 0x000000ff00107202 */ /* 0x000fd60000000f00 */
[----:B------:R-:W-:Y:S05]  /*5e90*/  @P0 BRA `(.L_x_154) ;  /* 0x0000000000040947 */ /* 0x000fea0003800000 */
[----:B------:R0:W5:Y:S02]  /*5ea0*/  LDG.E.CONSTANT R16, desc[UR8][R68.64+0x80] ;  /* 0x0000800844107981 */ /* 0x000164000c1e9900 */
.L_x_154:
[----:B------:R-:W-:Y:S05]  /*5eb0*/  BSYNC.RECONVERGENT B0 ;  /* 0x0000000000007941 */ /* 0x000fea0003800200 */
.L_x_153:
[----:B-----5:R0:W-:Y:S02]  /*5ec0*/  STS [R3+0x2c00], R16 ;  /* 0x002c001003007388 */ /* 0x0201e40000000800 */
.L_x_152:
[----:B------:R-:W-:Y:S06]  /*5ed0*/  BAR.SYNC.DEFER_BLOCKING 0x0 ;  /* 0x0000000000007b1d */ /* 0x000fec0000010000 */
[----:B------:R-:W-:Y:S04]  /*5ee0*/  LDS.128 R20, [R0] ;  /* 0x0000000000147984 */ /* 0x000fe80000000c00 */
[----:B------:R-:W1:Y:S04]  /*5ef0*/  LDS.128 R52, [R4] ;  /* 0x0000000004347984 */ /* 0x000e680000000c00 */
[----:B------:R-:W2:Y:S04]  /*5f00*/  LDS.128 R56, [R4+0x80] ;  /* 0x0000800004387984 */ /* 0x000ea80000000c00 */
[----:B------:R-:W2:Y:S04]  /*5f10*/  LDS.128 R28, [R4+0x100] ;  /* 0x00010000041c7984 */ /* 0x000ea80000000c00 */
[----:B------:R-:W2:Y:S04]  /*5f20*/  LDS.128 R32, [R4+0x180] ;  /* 0x0001800004207984 */ /* 0x000ea80000000c00 */
[----:B------:R-:W2:Y:S04]  /*5f30*/  LDS.128 R44, [R4+0x200] ;  /* 0x00020000042c7984 */ /* 0x000ea80000000c00 */
[----:B------:R-:W2:Y:S04]  /*5f40*/  LDS.128 R24, [R4+0x280] ;  /* 0x0002800004187984 */ /* 0x000ea80000000c00 */
[----:B0--34-:R-:W0:Y:S01]  /*5f50*/  LDS.128 R16, [R0+0x100] ;  /* 0x0001000000107984 */ /* 0x019e220000000c00 */
        /* <DEDUP_REMOVED lines=14> */
[CC--:B------:R-:W-:Y:S01]  /*6040*/  FFMA R28, R32.reuse, R22.reuse, R38 ;  /* 0x00000016201c7223 */ /* 0x0c0fe20000000026 */
[----:B------:R-:W-:Y:S01]  /*6050*/  FFMA R84, R32, R23, R84 ;  /* 0x0000001720547223 */ /* 0x000fe20000000054 */
[----:B------:R-:W-:Y:S01]  /*6060*/  FFMA R32, R44, R22, R63 ;  /* 0x000000162c207223 */ /* 0x000fe2000000003f */
[----:B------:R-:W-:Y:S01]  /*6070*/  FFMA R65, R20, R44, R41 ;  /* 0x0000002c14417223 */ /* 0x000fe20000000029 */
[-C--:B------:R-:W-:Y:S01]  /*6080*/  FFMA R51, R44, R21.reuse, R51 ;  /* 0x000000152c337223 */ /* 0x080fe20000000033 */
[----:B------:R-:W1:Y:S01]  /*6090*/  LDS.128 R36, [R0+0x200] ;  /* 0x0002000000247984 */ /* 0x000e620000000c00 */
[----:B------:R-:W-:Y:S01]  /*60a0*/  FFMA R63, R20, R24, R49 ;  /* 0x00000018143f7223 */ /* 0x000fe20000000031 */
[----:B------:R-:W-:Y:S01]  /*60b0*/  FFMA R20, R24, R21, R61 ;  /* 0x0000001518147223 */ /* 0x000fe2000000003d */
[----:B------:R-:W-:Y:S01]  /*60c0*/  FFMA R50, R44, R23, R50 ;  /* 0x000000172c327223 */ /* 0x000fe20000000032 */
[----:B------:R-:W-:Y:S01]  /*60d0*/  FFMA R44, R24, R22, R87 ;  /* 0x00000016182c7223 */ /* 0x000fe20000000057 */
[C---:B0-----:R-:W-:Y:S01]  /*60e0*/  FFMA R49, R16.reuse, R45, R65 ;  /* 0x0000002d10317223 */ /* 0x041fe20000000041 */
[----:B------:R-:W-:Y:S01]  /*60f0*/  FFMA R61, R16, R25, R63 ;  /* 0x00000019103d7223 */ /* 0x000fe2000000003f */
[-C--:B------:R-:W-:Y:S01]  /*6100*/  FFMA R63, R53, R17.reuse, R86 ;  /* 0x00000011353f7223 */ /* 0x080fe20000000056 */
[-C--:B------:R-:W-:Y:S01]  /*6110*/  FFMA R65, R57, R17.reuse, R88 ;  /* 0x0000001139417223 */ /* 0x080fe20000000058 */
[-C--:B------:R-:W-:Y:S01]  /*6120*/  FFMA R67, R29, R17.reuse, R90 ;  /* 0x000000111d437223 */ /* 0x080fe2000000005a */
[-C--:B------:R-:W-:Y:S01]  /*6130*/  FFMA R93, R33, R17.reuse, R93 ;  /* 0x00000011215d7223 */ /* 0x080fe2000000005d */
[----:B------:R-:W-:Y:S01]  /*6140*/  FFMA R51, R45, R17, R51 ;  /* 0x000000112d337223 */ /* 0x000fe20000000033 */
[----:B------:R-:W-:Y:S01]  /*6150*/  FFMA R64, R24, R23, R64 ;  /* 0x0000001718407223 */ /* 0x000fe20000000040 */
[----:B------:R-:W-:Y:S01]  /*6160*/  FFMA R17, R25, R17, R20 ;  /* 0x0000001119117223 */ /* 0x000fe20000000014 */
[C---:B------:R-:W-:Y:S01]  /*6170*/  FFMA R85, R16.reuse, R53, R85 ;  /* 0x0000003510557223 */ /* 0x040fe20000000055 */
[----:B------:R-:W0:Y:S01]  /*6180*/  LDS.128 R20, [R0+0x300] ;  /* 0x0003000000147984 */ /* 0x000e220000000c00 */
        /* <DEDUP_REMOVED lines=22> */
[CC--:B------:R-:W-:Y:S01]  /*62f0*/  FFMA R52, R58.reuse, R37.reuse, R65 ;  /* 0x000000253a347223 */ /* 0x0c0fe20000000041 */
[-C--:B------:R-:W-:Y:S01]  /*6300*/  FFMA R92, R58, R38.reuse, R89 ;  /* 0x000000263a5c7223 */ /* 0x080fe20000000059 */
[CC--:B------:R-:W-:Y:S01]  /*6310*/  FFMA R91, R30.reuse, R38.reuse, R91 ;  /* 0x000000261e5b7223 */ /* 0x0c0fe2000000005b */
[----:B------:R-:W-:Y:S01]  /*6320*/  FFMA R56, R30, R37, R67 ;  /* 0x000000251e387223 */ /* 0x000fe20000000043 */
[-C--:B------:R-:W-:Y:S01]  /*6330*/  FFMA R32, R46, R38.reuse, R32 ;  /* 0x000000262e207223 */ /* 0x080fe20000000020 */
[----:B------:R-:W-:Y:S01]  /*6340*/  FFMA R58, R58, R39, R57 ;  /* 0x000000273a3a7223 */ /* 0x000fe20000000039 */
        /* <DEDUP_REMOVED lines=8> */
[----:B0-----:R-:W-:Y:S01]  /*63d0*/  FFMA R67, R55, R21, R24 ;  /* 0x0000001537437223 */ /* 0x001fe20000000018 */
[-C--:B------:R-:W-:Y:S01]  /*63e0*/  FFMA R54, R54, R39.reuse, R53 ;  /* 0x0000002736367223 */ /* 0x080fe20000000035 */
[-C--:B------:R-:W-:Y:S01]  /*63f0*/  FFMA R34, R34, R39.reuse, R33 ;  /* 0x0000002722227223 */ /* 0x080fe20000000021 */
[----:B------:R-:W-:Y:S01]  /*6400*/  FFMA R26, R26, R39, R19 ;  /* 0x000000271a1a7223 */ /* 0x000fe20000000013 */
[C---:B------:R-:W-:Y:S01]  /*6410*/  FFMA R45, R20.reuse, R27, R36 ;  /* 0x0000001b142d7223 */ /* 0x040fe20000000024 */
[-C--:B------:R-:W-:Y:S01]  /*6420*/  FFMA R24, R31, R22.reuse, R91 ;  /* 0x000000161f187223 */ /* 0x080fe2000000005b */
[----:B------:R-:W-:Y:S01]  /*6430*/  LDS.128 R16, [R0+0x400] ;  /* 0x0004000000107984 */ /* 0x000fe20000000c00 */
[C---:B------:R-:W-:Y:S01]  /*6440*/  FFMA R25, R20.reuse, R59, R40 ;  /* 0x0000003b14197223 */ /* 0x040fe20000000028 */
[C---:B------:R-:W-:Y:S01]  /*6450*/  FFMA R33, R20.reuse, R31, R42 ;  /* 0x0000001f14217223 */ /* 0x040fe2000000002a */
[-C--:B------:R-:W-:Y:S01]  /*6460*/  FFMA R91, R47, R22.reuse, R32 ;  /* 0x000000162f5b7223 */ /* 0x080fe20000000020 */
[----:B------:R-:W0:Y:S01]  /*6470*/  LDS.128 R48, [R4+0x10] ;  /* 0x0000100004307984 */ /* 0x000e220000000c00 */
[-C--:B------:R-:W-:Y:S01]  /*6480*/  FFMA R87, R59, R21.reuse, R52 ;  /* 0x000000153b577223 */ /* 0x080fe20000000034 */
[----:B------:R-:W-:Y:S01]  /*6490*/  FFMA R93, R31, R21, R56 ;  /* 0x000000151f5d7223 */ /* 0x000fe20000000038 */
[CC--:B------:R-:W-:Y:S01]  /*64a0*/  FFMA R92, R59.reuse, R22.reuse, R92 ;  /* 0x000000163b5c7223 */ /* 0x0c0fe2000000005c */
[----:B------:R-:W1:Y:S01]  /*64b0*/  LDS.128 R36, [R4+0x110] ;  /* 0x0001100004247984 */ /* 0x000e620000000c00 */
[----:B------:R-:W-:Y:S01]  /*64c0*/  FFMA R32, R59, R23, R58 ;  /* 0x000000173b207223 */ /* 0x000fe2000000003a */
[----:B------:R-:W-:Y:S01]  /*64d0*/  FFMA R65, R47, R21, R66 ;  /* 0x000000152f417223 */ /* 0x000fe20000000042 */
[-C--:B------:R-:W-:Y:S01]  /*64e0*/  FFMA R52, R35, R22.reuse, R28 ;  /* 0x0000001623347223 */ /* 0x080fe2000000001c */
[----:B------:R-:W2:Y:S01]  /*64f0*/  LDS.128 R60, [R4+0x90] ;  /* 0x00009000043c7984 */ /* 0x000ea20000000c00 */
[----:B------:R-:W-:Y:S01]  /*6500*/  FFMA R66, R31, R23, R30 ;  /* 0x000000171f427223 */ /* 0x000fe2000000001e */
[C---:B------:R-:W-:Y:S01]  /*6510*/  FFMA R85, R20.reuse, R55, R85 ;  /* 0x0000003714557223 */ /* 0x040fe20000000055 */
[C---:B------:R-:W-:Y:S01]  /*6520*/  FFMA R53, R20.reuse, R35, R84 ;  /* 0x0000002314357223 */ /* 0x040fe20000000054 */
[----:B------:R-:W3:Y:S01]  /*6530*/  LDS.128 R40, [R4+0x190] ;  /* 0x0001900004287984 */ /* 0x000ee20000000c00 */
[----:B------:R-:W-:Y:S01]  /*6540*/  FFMA R5, R20, R47, R86 ;  /* 0x0000002f14057223 */ /* 0x000fe20000000056 */
[-C--:B------:R-:W-:Y:S01]  /*6550*/  FFMA R64, R35, R21.reuse, R64 ;  /* 0x0000001523407223 */ /* 0x080fe20000000040 */
[----:B------:R-:W-:Y:S01]  /*6560*/  FFMA R89, R27, R21, R88 ;  /* 0x000000151b597223 */ /* 0x000fe20000000058 */
[----:B------:R-:W4:Y:S01]  /*6570*/  LDS.128 R56, [R4+0x210] ;  /* 0x0002100004387984 */ /* 0x000f220000000c00 */
[-C--:B------:R-:W-:Y:S01]  /*6580*/  FFMA R90, R55, R22.reuse, R90 ;  /* 0x00000016375a7223 */ /* 0x080fe2000000005a */
[----:B------:R-:W-:Y:S01]  /*6590*/  FFMA R44, R27, R22, R44 ;  /* 0x000000161b2c7223 */ /* 0x000fe2000000002c */
[-C--:B------:R-:W-:Y:S01]  /*65a0*/  FFMA R54, R55, R23.reuse, R54 ;  /* 0x0000001737367223 */ /* 0x080fe20000000036 */
[----:B------:R-:W4:Y:S01]  /*65b0*/  LDS.128 R28, [R4+0x290] ;  /* 0x00029000041c7984 */ /* 0x000f220000000c00 */
[-C--:B------:R-:W-:Y:S01]  /*65c0*/  FFMA R34, R35, R23.reuse, R34 ;  /* 0x0000001723227223 */ /* 0x080fe20000000022 */
[-C--:B------:R-:W-:Y:S01]  /*65d0*/  FFMA R46, R47, R23.reuse, R46 ;  /* 0x000000172f2e7223 */ /* 0x080fe2000000002e */
[----:B------:R-:W-:-:S02]  /*65e0*/  FFMA R26, R27, R23, R26 ;  /* 0x000000171b1a7223 */ /* 0x000fc4000000001a */
[----:B------:R-:W4:Y:S01]  /*65f0*/  LDS.128 R20, [R0+0x500] ;  /* 0x0005000000147984 */ /* 0x000f220000000c00 */
[----:B0-----:R-:W-:Y:S01]  /*6600*/  FFMA R85, R16, R48, R85 ;  /* 0x0000003010557223 */ /* 0x001fe20000000055 */
[C---:B------:R-:W-:Y:S01]  /*6610*/  FFMA R84, R48.reuse, R17, R67 ;  /* 0x0000001130547223 */ /* 0x040fe20000000043 */
[CC--:B------:R-:W-:Y:S01]  /*6620*/  FFMA R90, R48.reuse, R18.reuse, R90 ;  /* 0x00000012305a7223 */ /* 0x0c0fe2000000005a */
[----:B------:R-:W-:Y:S01]  /*6630*/  FFMA R54, R48, R19, R54 ;  /* 0x0000001330367223 */ /* 0x000fe20000000036 */
[C---:B-1----:R-:W-:Y:S01]  /*6640*/  FFMA R88, R36.reuse, R18, R24 ;  /* 0x0000001224587223 */ /* 0x042fe20000000018 */
[C---:B------:R-:W-:Y:S01]  /*6650*/  FFMA R93, R36.reuse, R17, R93 ;  /* 0x00000011245d7223 */ /* 0x040fe2000000005d */
[----:B------:R-:W-:Y:S01]  /*6660*/  FFMA R66, R36, R19, R66 ;  /* 0x0000001324427223 */ /* 0x000fe20000000042 */
[----:B--2---:R-:W-:Y:S01]  /*6670*/  FFMA R48, R16, R60, R25 ;  /* 0x0000003c10307223 */ /* 0x004fe20000000019 */
[C---:B------:R-:W-:Y:S01]  /*6680*/  FFMA R86, R60.reuse, R17, R87 ;  /* 0x000000113c567223 */ /* 0x040fe20000000057 */
[C---:B------:R-:W-:Y:S01]  /*6690*/  FFMA R92, R60.reuse, R18, R92 ;  /* 0x000000123c5c7223 */ /* 0x040fe2000000005c */
[----:B------:R-:W-:Y:S01]  /*66a0*/  FFMA R60, R60, R19, R32 ;  /* 0x000000133c3c7223 */ /* 0x000fe20000000020 */
[----:B---3--:R-:W-:Y:S01]  /*66b0*/  FFMA R24, R16, R40, R53 ;  /* 0x0000002810187223 */ /* 0x008fe20000000035 */
[C---:B------:R-:W-:Y:S01]  /*66c0*/  FFMA R64, R40.reuse, R17, R64 ;  /* 0x0000001128407223 */ /* 0x040fe20000000040 */
[----:B------:R-:W-:Y:S01]  /*66d0*/  FFMA R52, R40, R18, R52 ;  /* 0x0000001228347223 */ /* 0x000fe20000000034 */
[----:B------:R-:W-:Y:S01]  /*66e0*/  FFMA R25, R16, R36, R33 ;  /* 0x0000002410197223 */ /* 0x000fe20000000021 */
[----:B------:R-:W-:Y:S01]  /*66f0*/  FFMA R40, R40, R19, R34 ;  /* 0x0000001328287223 */ /* 0x000fe20000000022 */
[----:B----4-:R-:W-:Y:S01]  /*6700*/  FFMA R27, R16, R56, R5 ;  /* 0x00000038101b7223 */ /* 0x010fe20000000005 */
[----:B------:R-:W0:Y:S01]  /*6710*/  LDS.128 R32, [R0+0x600] ;  /* 0x0006000000207984 */ /* 0x000e220000000c00 */
[C---:B------:R-:W-:Y:S01]  /*6720*/  FFMA R65, R56.reuse, R17, R65 ;  /* 0x0000001138417223 */ /* 0x040fe20000000041 */
[C---:B------:R-:W-:Y:S01]  /*6730*/  FFMA R36, R56.reuse, R18, R91 ;  /* 0x0000001238247223 */ /* 0x040fe2000000005b */
[----:B------:R-:W-:Y:S01]  /*6740*/  FFMA R46, R56, R19, R46 ;  /* 0x00000013382e7223 */ /* 0x000fe2000000002e */
[----:B------:R-:W-:Y:S01]  /*6750*/  FFMA R56, R16, R28, R45 ;  /* 0x0000001c10387223 */ /* 0x000fe2000000002d */
[C---:B------:R-:W-:Y:S01]  /*6760*/  FFMA R16, R28.reuse, R17, R89 ;  /* 0x000000111c107223 */ /* 0x040fe20000000059 */
[C---:B------:R-:W-:Y:S01]  /*6770*/  FFMA R44, R28.reuse, R18, R44 ;  /* 0x000000121c2c7223 */ /* 0x040fe2000000002c */
[----:B------:R-:W-:Y:S01]  /*6780*/  FFMA R28, R28, R19, R26 ;  /* 0x000000131c1c7223 */ /* 0x000fe2000000001a */
[C---:B------:R-:W-:Y:S01]  /*6790*/  FFMA R17, R20.reuse, R37, R25 ;  /* 0x0000002514117223 */ /* 0x040fe20000000019 */
[C---:B------:R-:W-:Y:S01]  /*67a0*/  FFMA R19, R20.reuse, R41, R24 ;  /* 0x0000002914137223 */ /* 0x040fe20000000018 */
[C---:B------:R-:W-:Y:S01]  /*67b0*/  FFMA R45, R20.reuse, R57, R27 ;  /* 0x00000039142d7223 */ /* 0x040fe2000000001b */
[C---:B------:R-:W-:Y:S01]  /*67c0*/  FFMA R5, R20.reuse, R61, R48 ;  /* 0x0000003d14057223 */ /* 0x040fe20000000030 */
[----:B------:R-:W1:Y:S01]  /*67d0*/  LDS.128 R24, [R0+0x700] ;  /* 0x0007000000187984 */ /* 0x000e620000000c00 */
[C---:B------:R-:W-:Y:S01]  /*67e0*/  FFMA R85, R20.reuse, R49, R85 ;  /* 0x0000003114557223 */ /* 0x040fe20000000055 */
        /* <DEDUP_REMOVED lines=15> */
[----:B------:R-:W-:Y:S01]  /*68e0*/  FFMA R47, R20, R29, R56 ;  /* 0x0000001d142f7223 */ /* 0x000fe20000000038 */
[C---:B------:R-:W-:Y:S01]  /*68f0*/  FFMA R21, R29.reuse, R21, R16 ;  /* 0x000000151d157223 */ /* 0x040fe20000000010 */
[C---:B------:R-:W-:Y:S01]  /*6900*/  FFMA R44, R29.reuse, R22, R44 ;  /* 0x000000161d2c7223 */ /* 0x040fe2000000002c */
[----:B------:R-:W-:Y:S01]  /*6910*/  FFMA R23, R29, R23, R28 ;  /* 0x000000171d177223 */ /* 0x000fe2000000001c */
[C---:B0-----:R-:W-:Y:S01]  /*6920*/  FFMA R16, R32.reuse, R62, R5 ;  /* 0x0000003e20107223 */ /* 0x041fe20000000005 */
[C---:B------:R-:W-:Y:S01]  /*6930*/  FFMA R18, R32.reuse, R38, R17 ;  /* 0x0000002620127223 */ /* 0x040fe20000000011 */
[C---:B------:R-:W-:Y:S01]  /*6940*/  FFMA R85, R32.reuse, R50, R85 ;  /* 0x0000003220557223 */ /* 0x040fe20000000055 */
[----:B------:R-:W-:Y:S01]  /*6950*/  FFMA R46, R32, R42, R19 ;  /* 0x0000002a202e7223 */ /* 0x000fe20000000013 */
[CC--:B------:R-:W-:Y:S01]  /*6960*/  FFMA R28, R50.reuse, R33.reuse, R53 ;  /* 0x00000021321c7223 */ /* 0x0c0fe20000000035 */
[----:B------:R-:W-:Y:S01]  /*6970*/  FFMA R86, R50, R34, R87 ;  /* 0x0000002232567223 */ /* 0x000fe20000000057 */
[----:B------:R-:W-:Y:S01]  /*6980*/  FFMA R84, R32, R30, R47 ;  /* 0x0000001e20547223 */ /* 0x000fe2000000002f */
[-C--:B------:R-:W-:Y:S01]  /*6990*/  FFMA R40, R62, R33.reuse, R55 ;  /* 0x000000213e287223 */ /* 0x080fe20000000037 */
[-C--:B------:R-:W-:Y:S01]  /*69a0*/  FFMA R48, R38, R33.reuse, R93 ;  /* 0x0000002126307223 */ /* 0x080fe2000000005d */
[-C--:B------:R-:W-:Y:S01]  /*69b0*/  FFMA R56, R42, R33.reuse, R67 ;  /* 0x000000212a387223 */ /* 0x080fe20000000043 */
[----:B------:R-:W-:Y:S01]  /*69c0*/  FFMA R66, R30, R33, R21 ;  /* 0x000000211e427223 */ /* 0x000fe20000000015 */
[-C--:B------:R-:W-:Y:S01]  /*69d0*/  FFMA R88, R62, R34.reuse, R89 ;  /* 0x000000223e587223 */ /* 0x080fe20000000059 */
[-C--:B------:R-:W-:Y:S01]  /*69e0*/  FFMA R92, R42, R34.reuse, R52 ;  /* 0x000000222a5c7223 */ /* 0x080fe20000000034 */
[----:B------:R-:W-:Y:S01]  /*69f0*/  FFMA R5, R30, R34, R44 ;  /* 0x000000221e057223 */ /* 0x000fe2000000002c */
[----:B------:R-:W-:Y:S01]  /*6a00*/  FFMA R50, R50, R35, R49 ;  /* 0x0000002332327223 */ /* 0x000fe20000000031 */
[----:B------:R-:W-:Y:S01]  /*6a10*/  FFMA R60, R58, R33, R65 ;  /* 0x000000213a3c7223 */ /* 0x000fe20000000041 */
[-C--:B------:R-:W-:Y:S01]  /*6a20*/  FFMA R62, R62, R35.reuse, R61 ;  /* 0x000000233e3e7223 */ /* 0x080fe2000000003d */
[-C--:B------:R-:W-:Y:S01]  /*6a30*/  FFMA R42, R42, R35.reuse, R41 ;  /* 0x000000232a2a7223 */ /* 0x080fe20000000029 */
[----:B------:R-:W-:Y:S01]  /*6a40*/  FFMA R30, R30, R35, R23 ;  /* 0x000000231e1e7223 */ /* 0x000fe20000000017 */
[----:B------:R-:W-:Y:S01]  /*6a50*/  LDS.128 R52, [R4+0xa0] ;  /* 0x0000a00004347984 */ /* 0x000fe20000000c00 */
[C---:B-1----:R-:W-:Y:S01]  /*6a60*/  FFMA R29, R24.reuse, R63, R16 ;  /* 0x0000003f181d7223 */ /* 0x042fe20000000010 */
[----:B------:R-:W-:Y:S01]  /*6a70*/  FFMA R61, R24, R39, R18 ;  /* 0x00000027183d7223 */ /* 0x000fe20000000012 */
[----:B------:R-:W-:Y:S01]  /*6a80*/  FFMA R64, R32, R58, R45 ;  /* 0x0000003a20407223 */ /* 0x000fe2000000002d */
[----:B------:R-:W0:Y:S01]  /*6a90*/  LDS.128 R20, [R0+0x800] ;  /* 0x0008000000147984 */ /* 0x000e220000000c00 */
[----:B------:R-:W-:Y:S01]  /*6aa0*/  FFMA R65, R24, R43, R46 ;  /* 0x0000002b18417223 */ /* 0x000fe2000000002e */
[----:B------:R-:W-:Y:S01]  /*6ab0*/  FFMA R87, R51, R25, R28 ;  /* 0x0000001933577223 */ /* 0x000fe2000000001c */
[-C--:B------:R-:W-:Y:S01]  /*6ac0*/  FFMA R90, R38, R34.reuse, R91 ;  /* 0x00000022265a7223 */ /* 0x080fe2000000005b */
[----:B------:R-:W1:Y:S01]  /*6ad0*/  LDS.128 R16, [R4+0x120] ;  /* 0x0001200004107984 */ /* 0x000e620000000c00 */
[----:B------:R-:W-:Y:S01]  /*6ae0*/  FFMA R36, R58, R34, R36 ;  /* 0x000000223a247223 */ /* 0x000fe20000000024 */
[----:B------:R-:W-:Y:S01]  /*6af0*/  FFMA R85, R24, R51, R85 ;  /* 0x0000003318557223 */ /* 0x000fe20000000055 */
[-C--:B------:R-:W-:Y:S01]  /*6b00*/  FFMA R93, R39, R25.reuse, R48 ;  /* 0x00000019275d7223 */ /* 0x080fe20000000030 */
[----:B------:R-:W2:Y:S01]  /*6b10*/  LDS.128 R44, [R4+0x1a0] ;  /* 0x0001a000042c7984 */ /* 0x000ea20000000c00 */
[----:B------:R-:W-:Y:S01]  /*6b20*/  FFMA R67, R59, R25, R60 ;  /* 0x000000193b437223 */ /* 0x000fe2000000003c */
[CC--:B------:R-:W-:Y:S01]  /*6b30*/  FFMA R86, R51.reuse, R26.reuse, R86 ;  /* 0x0000001a33567223 */ /* 0x0c0fe20000000056 */
[----:B------:R-:W-:Y:S01]  /*6b40*/  FFMA R28, R51, R27, R50 ;  /* 0x0000001b331c7223 */ /* 0x000fe20000000032 */
[-C--:B------:R-:W-:Y:S01]  /*6b50*/  FFMA R38, R38, R35.reuse, R37 ;  /* 0x0000002326267223 */ /* 0x080fe20000000025 */
[----:B------:R-:W-:Y:S01]  /*6b60*/  FFMA R58, R58, R35, R57 ;  /* 0x000000233a3a7223 */ /* 0x000fe20000000039 */
[-C--:B------:R-:W-:Y:S01]  /*6b70*/  FFMA R89, R63, R25.reuse, R40 ;  /* 0x000000193f597223 */ /* 0x080fe20000000028 */
[C---:B------:R-:W-:Y:S01]  /*6b80*/  FFMA R56, R43.reuse, R25, R56 ;  /* 0x000000192b387223 */ /* 0x040fe20000000038 */
[CC--:B------:R-:W-:Y:S01]  /*6b90*/  FFMA R92, R43.reuse, R26.reuse, R92 ;  /* 0x0000001a2b5c7223 */ /* 0x0c0fe2000000005c */
[----:B------:R-:W3:Y:S01]  /*6ba0*/  LDS.128 R48, [R4+0x220] ;  /* 0x0002200004307984 */ /* 0x000ee20000000c00 */
[----:B------:R-:W-:Y:S01]  /*6bb0*/  FFMA R60, R43, R27, R42 ;  /* 0x0000001b2b3c7223 */ /* 0x000fe2000000002a */
[C---:B------:R-:W-:Y:S01]  /*6bc0*/  FFMA R37, R24.reuse, R59, R64 ;  /* 0x0000003b18257223 */ /* 0x040fe20000000040 */
[----:B------:R-:W-:Y:S01]  /*6bd0*/  FFMA R57, R24, R31, R84 ;  /* 0x0000001f18397223 */ /* 0x000fe20000000054 */
[----:B------:R-:W4:Y:S01]  /*6be0*/  LDS.128 R32, [R4+0x20] ;  /* 0x0000200004207984 */ /* 0x000f220000000c00 */
[----:B------:R-:W-:Y:S01]  /*6bf0*/  FFMA R91, R31, R25, R66 ;  /* 0x000000191f5b7223 */ /* 0x000fe20000000042 */
[-C--:B------:R-:W-:Y:S01]  /*6c00*/  FFMA R88, R63, R26.reuse, R88 ;  /* 0x0000001a3f587223 */ /* 0x080fe20000000058 */
[-C--:B------:R-:W-:Y:S01]  /*6c10*/  FFMA R90, R39, R26.reuse, R90 ;  /* 0x0000001a275a7223 */ /* 0x080fe2000000005a */
[----:B------:R-:W4:Y:S01]  /*6c20*/  LDS.128 R40, [R4+0x2a0] ;  /* 0x0002a00004287984 */ /* 0x000f220000000c00 */
[-C--:B------:R-:W-:Y:S01]  /*6c30*/  FFMA R36, R59, R26.reuse, R36 ;  /* 0x0000001a3b247223 */ /* 0x080fe20000000024 */
[----:B------:R-:W-:Y:S01]  /*6c40*/  FFMA R5, R31, R26, R5 ;  /* 0x0000001a1f057223 */ /* 0x000fe20000000005 */
[-C--:B------:R-:W-:Y:S01]  /*6c50*/  FFMA R62, R63, R27.reuse, R62 ;  /* 0x0000001b3f3e7223 */ /* 0x080fe2000000003e */
[-C--:B------:R-:W-:Y:S01]  /*6c60*/  FFMA R38, R39, R27.reuse, R38 ;  /* 0x0000001b27267223 */ /* 0x080fe20000000026 */
[-C--:B------:R-:W-:Y:S01]  /*6c70*/  FFMA R58, R59, R27.reuse, R58 ;  /* 0x0000001b3b3a7223 */ /* 0x080fe2000000003a */
[----:B------:R-:W-:-:S02]  /*6c80*/  FFMA R64, R31, R27, R30 ;  /* 0x0000001b1f407223 */ /* 0x000fc4000000001e */
[----:B------:R-:W4:Y:S01]  /*6c90*/  LDS.128 R24, [R0+0x900] ;  /* 0x0009000000187984 */ /* 0x000f220000000c00 */
[----:B0-----:R-:W-:Y:S01]  /*6ca0*/  FFMA R84, R20, R52, R29 ;  /* 0x0000003414547223 */ /* 0x001fe2000000001d */
[C---:B------:R-:W-:Y:S01]  /*6cb0*/  FFMA R89, R52.reuse, R21, R89 ;  /* 0x0000001534597223 */ /* 0x040fe20000000059 */
[C---:B------:R-:W-:Y:S01]  /*6cc0*/  FFMA R88, R52.reuse, R22, R88 ;  /* 0x0000001634587223 */ /* 0x040fe20000000058 */
[----:B------:R-:W-:Y:S01]  /*6cd0*/  FFMA R62, R52, R23, R62 ;  /* 0x00000017343e7223 */ /* 0x000fe2000000003e */
[----:B-1----:R-:W-:Y:S01]  /*6ce0*/  FFMA R52, R20, R16, R61 ;  /* 0x0000001014347223 */ /* 0x002fe2000000003d */
[C---:B------:R-:W-:Y:S01]  /*6cf0*/  FFMA R93, R16.reuse, R21, R93 ;  /* 0x00000015105d7223 */ /* 0x040fe2000000005d */
[C---:B------:R-:W-:Y:S01]  /*6d00*/  FFMA R90, R16.reuse, R22, R90 ;  /* 0x00000016105a7223 */ /* 0x040fe2000000005a */
[----:B------:R-:W-:Y:S01]  /*6d10*/  FFMA R16, R16, R23, R38 ;  /* 0x0000001710107223 */ /* 0x000fe20000000026 */
[----:B--2---:R-:W-:Y:S01]  /*6d20*/  FFMA R38, R20, R44, R65 ;  /* 0x0000002c14267223 */ /* 0x004fe20000000041 */
[C---:B------:R-:W-:Y:S01]  /*6d30*/  FFMA R56, R44.reuse, R21, R56 ;  /* 0x000000152c387223 */ /* 0x040fe20000000038 */
[CC--:B------:R-:W-:Y:S01]  /*6d40*/  FFMA R92, R44.reuse, R22.reuse, R92 ;  /* 0x000000162c5c7223 */ /* 0x0c0fe2000000005c */
[-C--:B------:R-:W-:Y:S01]  /*6d50*/  FFMA R60, R44, R23.reuse, R60 ;  /* 0x000000172c3c7223 */ /* 0x080fe2000000003c */
[----:B---3--:R-:W-:Y:S01]  /*6d60*/  FFMA R44, R48, R22, R36 ;  /* 0x00000016302c7223 */ /* 0x008fe20000000024 */
[----:B------:R-:W-:Y:S01]  /*6d70*/  FFMA R37, R20, R48, R37 ;  /* 0x0000003014257223 */ /* 0x000fe20000000025 */
[C---:B------:R-:W-:Y:S01]  /*6d80*/  FFMA R58, R48.reuse, R23, R58 ;  /* 0x00000017303a7223 */ /* 0x040fe2000000003a */
[-C--:B------:R-:W-:Y:S01]  /*6d90*/  FFMA R67, R48, R21.reuse, R67 ;  /* 0x0000001530437223 */ /* 0x080fe20000000043 */
[----:B----4-:R-:W-:Y:S01]  /*6da0*/  FFMA R85, R20, R32, R85 ;  /* 0x0000002014557223 */ /* 0x010fe20000000055 */
[C---:B------:R-:W-:Y:S01]  /*6db0*/  FFMA R66, R32.reuse, R21, R87 ;  /* 0x0000001520427223 */ /* 0x040fe20000000057 */
[C---:B------:R-:W-:Y:S01]  /*6dc0*/  FFMA R86, R32.reuse, R22, R86 ;  /* 0x0000001620567223 */ /* 0x040fe20000000056 */
[-C--:B------:R-:W-:Y:S01]  /*6dd0*/  FFMA R32, R32, R23.reuse, R28 ;  /* 0x0000001720207223 */ /* 0x080fe2000000001c */
[----:B------:R-:W-:Y:S01]  /*6de0*/  FFMA R36, R20, R40, R57 ;  /* 0x0000002814247223 */ /* 0x000fe20000000039 */
[----:B------:R-:W0:Y:S01]  /*6df0*/  LDS.128 R28, [R0+0xa00] ;  /* 0x000a0000001c7984 */ /* 0x000e220000000c00 */
        /* <DEDUP_REMOVED lines=25> */
[C---:B------:R-:W-:Y:S01]  /*6f90*/  FFMA R25, R41.reuse, R25, R20 ;  /* 0x0000001929197223 */ /* 0x040fe20000000014 */
[C---:B------:R-:W-:Y:S01]  /*6fa0*/  FFMA R22, R41.reuse, R26, R22 ;  /* 0x0000001a29167223 */ /* 0x040fe20000000016 */
[----:B------:R-:W-:Y:S01]  /*6fb0*/  FFMA R27, R41, R27, R64 ;  /* 0x0000001b291b7223 */ /* 0x000fe20000000040 */
[C---:B0-----:R-:W-:Y:S01]  /*6fc0*/  FFMA R85, R28.reuse, R34, R85 ;  /* 0x000000221c557223 */ /* 0x041fe20000000055 */
        /* <DEDUP_REMOVED lines=15> */
[C---:B------:R-:W-:Y:S01]  /*70c0*/  FFMA R86, R42.reuse, R29, R25 ;  /* 0x0000001d2a567223 */ /* 0x040fe20000000019 */
[-C--:B------:R-:W-:Y:S01]  /*70d0*/  FFMA R5, R42, R30.reuse, R22 ;  /* 0x0000001e2a057223 */ /* 0x080fe20000000016 */
[-C--:B------:R-:W-:Y:S01]  /*70e0*/  FFMA R54, R54, R31.reuse, R53 ;  /* 0x0000001f36367223 */ /* 0x080fe20000000035 */
[----:B------:R-:W-:Y:S01]  /*70f0*/  FFMA R42, R42, R31, R27 ;  /* 0x0000001f2a2a7223 */ /* 0x000fe2000000001b */
[----:B-1----:R-:W-:Y:S01]  /*7100*/  FFMA R53, R36, R19, R52 ;  /* 0x0000001324357223 */ /* 0x002fe20000000034 */
[C---:B------:R-:W-:Y:S01]  /*7110*/  FFMA R48, R46.reuse, R29, R63 ;  /* 0x0000001d2e307223 */ /* 0x040fe2000000003f */
[----:B------:R-:W-:Y:S01]  /*7120*/  FFMA R92, R46, R30, R92 ;  /* 0x0000001e2e5c7223 */ /* 0x000fe2000000005c */
[-C--:B------:R-:W-:Y:S01]  /*7130*/  FFMA R50, R50, R31.reuse, R49 ;  /* 0x0000001f32327223 */ /* 0x080fe20000000031 */
[----:B------:R-:W-:Y:S01]  /*7140*/  LDS.128 R24, [R0+0xc00] ;  /* 0x000c000000187984 */ /* 0x000fe20000000c00 */
[-C--:B------:R-:W-:Y:S01]  /*7150*/  FFMA R52, R19, R38.reuse, R91 ;  /* 0x0000002613347223 */ /* 0x080fe2000000005b */
[----:B------:R-:W-:Y:S01]  /*7160*/  FFMA R46, R46, R31, R45 ;  /* 0x0000001f2e2e7223 */ /* 0x000fe2000000002d */
[C---:B------:R-:W-:Y:S01]  /*7170*/  FFMA R49, R36.reuse, R43, R28 ;  /* 0x0000002b24317223 */ /* 0x040fe2000000001c */
[----:B------:R-:W0:Y:S01]  /*7180*/  LDS.128 R56, [R4+0x30] ;  /* 0x0000300004387984 */ /* 0x000e220000000c00 */
[C---:B------:R-:W-:Y:S01]  /*7190*/  FFMA R67, R51.reuse, R37, R64 ;  /* 0x0000002533437223 */ /* 0x040fe20000000040 */
[-C--:B------:R-:W-:Y:S01]  /*71a0*/  FFMA R91, R51, R38.reuse, R44 ;  /* 0x00000026335b7223 */ /* 0x080fe2000000002c */
[C---:B------:R-:W-:Y:S01]  /*71b0*/  FFMA R85, R36.reuse, R35, R85 ;  /* 0x0000002324557223 */ /* 0x040fe20000000055 */
[----:B------:R-:W1:Y:S01]  /*71c0*/  LDS.128 R60, [R4+0xb0] ;  /* 0x0000b000043c7984 */ /* 0x000e620000000c00 */
[C---:B------:R-:W-:Y:S01]  /*71d0*/  FFMA R41, R36.reuse, R55, R20 ;  /* 0x0000003724297223 */ /* 0x040fe20000000014 */
[-C--:B------:R-:W-:Y:S01]  /*71e0*/  FFMA R87, R35, R37.reuse, R16 ;  /* 0x0000002523577223 */ /* 0x080fe20000000010 */
[-C--:B------:R-:W-:Y:S01]  /*71f0*/  FFMA R89, R55, R37.reuse, R32 ;  /* 0x0000002537597223 */ /* 0x080fe20000000020 */
[----:B------:R-:W2:Y:S01]  /*7200*/  LDS.128 R28, [R4+0x130] ;  /* 0x00013000041c7984 */ /* 0x000ea20000000c00 */
[----:B------:R-:W-:Y:S01]  /*7210*/  FFMA R40, R19, R37, R40 ;  /* 0x0000002513287223 */ /* 0x000fe20000000028 */
[CC--:B------:R-:W-:Y:S01]  /*7220*/  FFMA R88, R35.reuse, R38.reuse, R88 ;  /* 0x0000002623587223 */ /* 0x0c0fe20000000058 */
[-C--:B------:R-:W-:Y:S01]  /*7230*/  FFMA R44, R35, R39.reuse, R34 ;  /* 0x00000027232c7223 */ /* 0x080fe20000000022 */
[----:B------:R-:W-:Y:S01]  /*7240*/  FFMA R64, R19, R39, R18 ;  /* 0x0000002713407223 */ /* 0x000fe20000000012 */
[----:B------:R-:W3:Y:S01]  /*7250*/  LDS.128 R20, [R4+0x1b0] ;  /* 0x0001b00004147984 */ /* 0x000ee20000000c00 */
[C---:B------:R-:W-:Y:S01]  /*7260*/  FFMA R65, R36.reuse, R47, R66 ;  /* 0x0000002f24417223 */ /* 0x040fe20000000042 */
[----:B------:R-:W-:Y:S01]  /*7270*/  FFMA R45, R36, R51, R84 ;  /* 0x00000033242d7223 */ /* 0x000fe20000000054 */
[-C--:B------:R-:W-:Y:S01]  /*7280*/  FFMA R48, R47, R37.reuse, R48 ;  /* 0x000000252f307223 */ /* 0x080fe20000000030 */
[----:B------:R-:W4:Y:S01]  /*7290*/  LDS.128 R32, [R4+0x230] ;  /* 0x0002300004207984 */ /* 0x000f220000000c00 */
[----:B------:R-:W-:Y:S01]  /*72a0*/  FFMA R93, R43, R37, R86 ;  /* 0x000000252b5d7223 */ /* 0x000fe20000000056 */
[-C--:B------:R-:W-:Y:S01]  /*72b0*/  FFMA R90, R55, R38.reuse, R90 ;  /* 0x00000026375a7223 */ /* 0x080fe2000000005a */
[-C--:B------:R-:W-:Y:S01]  /*72c0*/  FFMA R92, R47, R38.reuse, R92 ;  /* 0x000000262f5c7223 */ /* 0x080fe2000000005c */
[----:B------:R-:W4:Y:S01]  /*72d0*/  LDS.128 R16, [R4+0x2b0] ;  /* 0x0002b00004107984 */ /* 0x000f220000000c00 */
        /* <DEDUP_REMOVED lines=18> */
[----:B------:R-:W0:Y:S01]  /*7400*/  LDS.128 R40, [R0+0xe00] ;  /* 0x000e000000287984 */ /* 0x000e220000000c00 */
        /* <DEDUP_REMOVED lines=18> */
[C---:B------:R-:W-:Y:S01]  /*7530*/  FFMA R5, R36.reuse, R61, R56 ;  /* 0x0000003d24057223 */ /* 0x040fe20000000038 */
[----:B------:R-:W1:Y:S01]  /*7540*/  LDS.128 R24, [R0+0xf00] ;  /* 0x000f000000187984 */ /* 0x000e620000000c00 */
[C---:B------:R-:W-:Y:S01]  /*7550*/  FFMA R45, R36.reuse, R29, R60 ;  /* 0x0000001d242d7223 */ /* 0x040fe2000000003c */
[C---:B------:R-:W-:Y:S01]  /*7560*/  FFMA R85, R36.reuse, R57, R85 ;  /* 0x0000003924557223 */ /* 0x040fe20000000055 */
[C---:B------:R-:W-:Y:S01]  /*7570*/  FFMA R49, R36.reuse, R21, R28 ;  /* 0x0000001524317223 */ /* 0x040fe2000000001c */
        /* <DEDUP_REMOVED lines=13> */
[C---:B0-----:R-:W-:Y:S01]  /*7650*/  FFMA R48, R40.reuse, R62, R5 ;  /* 0x0000003e28307223 */ /* 0x041fe20000000005 */
[C---:B------:R-:W-:Y:S01]  /*7660*/  FFMA R50, R40.reuse, R30, R45 ;  /* 0x0000001e28327223 */ /* 0x040fe2000000002d */
[C---:B------:R-:W-:Y:S01]  /*7670*/  FFMA R85, R40.reuse, R58, R85 ;  /* 0x0000003a28557223 */ /* 0x040fe20000000055 */
[C---:B------:R-:W-:Y:S01]  /*7680*/  FFMA R66, R40.reuse, R22, R49 ;  /* 0x0000001628427223 */ /* 0x040fe20000000031 */
[----:B------:R-:W-:Y:S01]  /*7690*/  FFMA R84, R40, R34, R51 ;  /* 0x0000002228547223 */ /* 0x000fe20000000033 */
[CC--:B------:R-:W-:Y:S01]  /*76a0*/  FFMA R16, R58.reuse, R41.reuse, R55 ;  /* 0x000000293a107223 */ /* 0x0c0fe20000000037 */
[----:B------:R-:W-:Y:S01]  /*76b0*/  FFMA R88, R58, R42, R89 ;  /* 0x0000002a3a587223 */ /* 0x000fe20000000059 */
[----:B------:R-:W-:Y:S01]  /*76c0*/  FFMA R40, R40, R18, R53 ;  /* 0x0000001228287223 */ /* 0x000fe20000000035 */
[-C--:B------:R-:W-:Y:S01]  /*76d0*/  FFMA R28, R62, R41.reuse, R65 ;  /* 0x000000293e1c7223 */ /* 0x080fe20000000041 */
[----:B------:R-:W-:Y:S01]  /*76e0*/  FFMA R56, R30, R41, R47 ;  /* 0x000000291e387223 */ /* 0x000fe2000000002f */
[----:B------:R-:W-:Y:S01]  /*76f0*/  FFMA R58, R58, R43, R57 ;  /* 0x0000002b3a3a7223 */ /* 0x000fe20000000039 */
[----:B------:R-:W-:Y:S01]  /*7700*/  FFMA R61, R61, R39, R54 ;  /* 0x000000273d3d7223 */ /* 0x000fe20000000036 */
[-C--:B------:R-:W-:Y:S01]  /*7710*/  FFMA R86, R18, R41.reuse, R37 ;  /* 0x0000002912567223 */ /* 0x080fe20000000025 */
[-C--:B------:R-:W-:Y:S01]  /*7720*/  FFMA R93, R30, R42.reuse, R93 ;  /* 0x0000002a1e5d7223 */ /* 0x080fe2000000005d */
[-C--:B------:R-:W-:Y:S01]  /*7730*/  FFMA R32, R18, R42.reuse, R32 ;  /* 0x0000002a12207223 */ /* 0x080fe20000000020 */
[C---:B------:R-:W-:Y:S01]  /*7740*/  FFMA R60, R22.reuse, R41, R87 ;  /* 0x00000029163c7223 */ /* 0x040fe20000000057 */
[-C--:B------:R-:W-:Y:S01]  /*7750*/  FFMA R92, R22, R42.reuse, R92 ;  /* 0x0000002a165c7223 */ /* 0x080fe2000000005c */
[-C--:B------:R-:W-:Y:S01]  /*7760*/  FFMA R30, R30, R43.reuse, R29 ;  /* 0x0000002b1e1e7223 */ /* 0x080fe2000000001d */
[----:B------:R-:W-:Y:S01]  /*7770*/  FFMA R18, R18, R43, R17 ;  /* 0x0000002b12127223 */ /* 0x000fe20000000011 */
[C---:B------:R-:W-:Y:S01]  /*7780*/  FFMA R64, R34.reuse, R41, R67 ;  /* 0x0000002922407223 */ /* 0x040fe20000000043 */
        /* <DEDUP_REMOVED lines=9> */
[----:B------:R-:W-:Y:S01]  /*7820*/  FFMA R62, R62, R43, R61 ;  /* 0x0000002b3e3e7223 */ /* 0x000fe2000000003d */
[----:B------:R-:W1:Y:S01]  /*7830*/  LDS.128 R52, [R4+0x40] ;  /* 0x0000400004347984 */ /* 0x000e620000000c00 */
[C---:B------:R-:W-:Y:S01]  /*7840*/  FFMA R85, R24.reuse, R59, R85 ;  /* 0x0000003b18557223 */ /* 0x040fe20000000055 */
[C---:B------:R-:W-:Y:S01]  /*7850*/  FFMA R33, R24.reuse, R19, R40 ;  /* 0x0000001318217223 */ /* 0x040fe20000000028 */
[-C--:B------:R-:W-:Y:S01]  /*7860*/  FFMA R67, R59, R25.reuse, R16 ;  /* 0x000000193b437223 */ /* 0x080fe20000000010 */
[----:B------:R-:W2:Y:S01]  /*7870*/  LDS.128 R48, [R4+0x140] ;  /* 0x0001400004307984 */ /* 0x000ea20000000c00 */
[----:B------:R-:W-:Y:S01]  /*7880*/  FFMA R91, R31, R25, R56 ;  /* 0x000000191f5b7223 */ /* 0x000fe20000000038 */
[CC--:B------:R-:W-:Y:S01]  /*7890*/  FFMA R88, R59.reuse, R26.reuse, R88 ;  /* 0x0000001a3b587223 */ /* 0x0c0fe20000000058 */
[----:B------:R-:W-:Y:S01]  /*78a0*/  FFMA R28, R59, R27, R58 ;  /* 0x0000001b3b1c7223 */ /* 0x000fe2000000003a */
[----:B------:R-:W3:Y:S01]  /*78b0*/  LDS.128 R40, [R4+0x1c0] ;  /* 0x0001c00004287984 */ /* 0x000ee20000000c00 */
[----:B------:R-:W-:Y:S01]  /*78c0*/  FFMA R65, R35, R25, R64 ;  /* 0x0000001923417223 */ /* 0x000fe20000000040 */
[-C--:B------:R-:W-:Y:S01]  /*78d0*/  FFMA R16, R31, R26.reuse, R93 ;  /* 0x0000001a1f107223 */ /* 0x080fe2000000005d */
[C---:B------:R-:W-:Y:S01]  /*78e0*/  FFMA R61, R24.reuse, R23, R66 ;  /* 0x00000017183d7223 */ /* 0x040fe20000000042 */
[----:B------:R-:W4:Y:S01]  /*78f0*/  LDS.128 R56, [R4+0x240] ;  /* 0x0002400004387984 */ /* 0x000f220000000c00 */
[C---:B------:R-:W-:Y:S01]  /*7900*/  FFMA R60, R23.reuse, R25, R60 ;  /* 0x00000019173c7223 */ /* 0x040fe2000000003c */
[-C--:B------:R-:W-:Y:S01]  /*7910*/  FFMA R92, R23, R26.reuse, R92 ;  /* 0x0000001a175c7223 */ /* 0x080fe2000000005c */
[-C--:B------:R-:W-:Y:S01]  /*7920*/  FFMA R93, R35, R26.reuse, R20 ;  /* 0x0000001a235d7223 */ /* 0x080fe20000000014 */
[----:B------:R-:W-:Y:S01]  /*7930*/  FFMA R64, R23, R27, R22 ;  /* 0x0000001b17407223 */ /* 0x000fe20000000016 */
[----:B------:R-:W-:Y:S01]  /*7940*/  FFMA R5, R24, R35, R84 ;  /* 0x0000002318057223 */ /* 0x000fe20000000054 */
[----:B------:R-:W4:Y:S01]  /*7950*/  LDS.128 R20, [R4+0x2c0] ;  /* 0x0002c00004147984 */ /* 0x000f220000000c00 */
[----:B------:R-:W-:Y:S01]  /*7960*/  FFMA R89, R19, R25, R86 ;  /* 0x0000001913597223 */ /* 0x000fe20000000056 */
        /* <DEDUP_REMOVED lines=20> */
[----:B------:R-:W0:Y:S01]  /*7ab0*/  LDS.128 R28, [R0+0x1200] ;  /* 0x00120000001c7984 */ /* 0x000e220000000c00 */
[C---:B------:R-:W-:Y:S01]  /*7ac0*/  FFMA R60, R40.reuse, R45, R60 ;  /* 0x0000002d283c7223 */ /* 0x040fe2000000003c */
[----:B------:R-:W-:Y:S01]  /*7ad0*/  FFMA R92, R40, R46, R92 ;  /* 0x0000002e285c7223 */ /* 0x000fe2000000005c */
[----:B----4-:R-:W-:Y:S01]  /*7ae0*/  FFMA R19, R44, R56, R5 ;  /* 0x000000382c137223 */ /* 0x010fe20000000005 */
        /* <DEDUP_REMOVED lines=38> */
[----:B------:R-:W-:Y:S01]  /*7d50*/  FFMA R21, R21, R27, R20 ;  /* 0x0000001b15157223 */ /* 0x000fe20000000014 */
[-C--:B------:R-:W-:Y:S01]  /*7d60*/  FFMA R84, R22, R29.reuse, R25 ;  /* 0x0000001d16547223 */ /* 0x080fe20000000019 */
[CC--:B------:R-:W-:Y:S01]  /*7d70*/  FFMA R64, R58.reuse, R29.reuse, R65 ;  /* 0x0000001d3a407223 */ /* 0x0c0fe20000000041 */
[-C--:B------:R-:W-:Y:S01]  /*7d80*/  FFMA R40, R58, R30.reuse, R40 ;  /* 0x0000001e3a287223 */ /* 0x080fe20000000028 */
[-C--:B------:R-:W-:Y:S01]  /*7d90*/  FFMA R5, R22, R30.reuse, R32 ;  /* 0x0000001e16057223 */ /* 0x080fe20000000020 */
[----:B------:R-:W-:Y:S01]  /*7da0*/  LDS.128 R44, [R0+0x1400] ;  /* 0x00140000002c7984 */ /* 0x000fe20000000c00 */
[-C--:B------:R-:W-:Y:S01]  /*7db0*/  FFMA R20, R54, R29.reuse, R61 ;  /* 0x0000001d36147223 */ /* 0x080fe2000000003d */
[-C--:B------:R-:W-:Y:S01]  /*7dc0*/  FFMA R36, R38, R29.reuse, R63 ;  /* 0x0000001d26247223 */ /* 0x080fe2000000003f */
[-C--:B------:R-:W-:Y:S01]  /*7dd0*/  FFMA R52, R50, R29.reuse, R91 ;  /* 0x0000001d32347223 */ /* 0x080fe2000000005b */
[----:B------:R-:W0:Y:S01]  /*7de0*/  LDS.128 R24, [R4+0x50] ;  /* 0x0000500004187984 */ /* 0x000e220000000c00 */
[----:B------:R-:W-:Y:S01]  /*7df0*/  FFMA R56, R42, R29, R67 ;  /* 0x0000001d2a387223 */ /* 0x000fe20000000043 */
[-C--:B------:R-:W-:Y:S01]  /*7e00*/  FFMA R86, R54, R30.reuse, R87 ;  /* 0x0000001e36567223 */ /* 0x080fe20000000057 */
[-C--:B------:R-:W-:Y:S01]  /*7e10*/  FFMA R88, R38, R30.reuse, R89 ;  /* 0x0000001e26587223 */ /* 0x080fe20000000059 */
[-C--:B------:R-:W-:Y:S01]  /*7e20*/  FFMA R90, R50, R30.reuse, R93 ;  /* 0x0000001e325a7223 */ /* 0x080fe2000000005d */
[----:B------:R-:W-:Y:S01]  /*7e30*/  FFMA R92, R42, R30, R92 ;  /* 0x0000001e2a5c7223 */ /* 0x000fe2000000005c */
[-C--:B------:R-:W-:Y:S01]  /*7e40*/  FFMA R58, R58, R31.reuse, R57 ;  /* 0x0000001f3a3a7223 */ /* 0x080fe20000000039 */
[----:B------:R-:W2:Y:S01]  /*7e50*/  LDS.128 R32, [R4+0xd0] ;  /* 0x0000d00004207984 */ /* 0x000ea20000000c00 */
        /* <DEDUP_REMOVED lines=8> */
[----:B------:R-:W1:Y:S01]  /*7ee0*/  LDS.128 R60, [R4+0x150] ;  /* 0x00015000043c7984 */ /* 0x000e620000000c00 */
[C---:B------:R-:W-:Y:S01]  /*7ef0*/  FFMA R85, R16.reuse, R55, R85 ;  /* 0x0000003710557223 */ /* 0x040fe20000000055 */
[C---:B------:R-:W-:Y:S01]  /*7f00*/  FFMA R49, R16.reuse, R39, R48 ;  /* 0x0000002710317223 */ /* 0x040fe20000000030 */
[----:B------:R-:W-:Y:S01]  /*7f10*/  FFMA R53, R16, R59, R66 ;  /* 0x0000003b10357223 */ /* 0x000fe20000000042 */
[----:B------:R-:W3:Y:S01]  /*7f20*/  LDS.128 R28, [R4+0x1d0] ;  /* 0x0001d000041c7984 */ /* 0x000ee20000000c00 */
[-C--:B------:R-:W-:Y:S01]  /*7f30*/  FFMA R86, R55, R18.reuse, R86 ;  /* 0x0000001237567223 */ /* 0x080fe20000000056 */
[-C--:B------:R-:W-:Y:S01]  /*7f40*/  FFMA R88, R39, R18.reuse, R88 ;  /* 0x0000001227587223 */ /* 0x080fe20000000058 */
[-C--:B------:R-:W-:Y:S01]  /*7f50*/  FFMA R90, R51, R18.reuse, R90 ;  /* 0x00000012335a7223 */ /* 0x080fe2000000005a */
[-C--:B------:R-:W-:Y:S01]  /*7f60*/  FFMA R92, R43, R18.reuse, R92 ;  /* 0x000000122b5c7223 */ /* 0x080fe2000000005c */
[-C--:B------:R-:W-:Y:S01]  /*7f70*/  FFMA R16, R59, R18.reuse, R40 ;  /* 0x000000123b107223 */ /* 0x080fe20000000028 */
[----:B------:R-:W-:Y:S01]  /*7f80*/  FFMA R5, R23, R18, R5 ;  /* 0x0000001217057223 */ /* 0x000fe20000000005 */
[-C--:B------:R-:W-:Y:S01]  /*7f90*/  FFMA R89, R55, R17.reuse, R20 ;  /* 0x0000001137597223 */ /* 0x080fe20000000014 */
[----:B------:R-:W-:Y:S01]  /*7fa0*/  FFMA R91, R39, R17, R36 ;  /* 0x00000011275b7223 */ /* 0x000fe20000000024 */
[-C--:B------:R-:W-:Y:S01]  /*7fb0*/  FFMA R54, R55, R19.reuse, R54 ;  /* 0x0000001337367223 */ /* 0x080fe20000000036 */
[----:B------:R-:W-:Y:S01]  /*7fc0*/  FFMA R18, R39, R19, R38 ;  /* 0x0000001327127223 */ /* 0x000fe20000000026 */
[-C--:B------:R-:W-:Y:S01]  /*7fd0*/  FFMA R93, R51, R17.reuse, R52 ;  /* 0x00000011335d7223 */ /* 0x080fe20000000034 */
[----:B------:R-:W4:Y:S01]  /*7fe0*/  LDS.128 R36, [R4+0x250] ;  /* 0x0002500004247984 */ /* 0x000f220000000c00 */
[-C--:B------:R-:W-:Y:S01]  /*7ff0*/  FFMA R56, R43, R17.reuse, R56 ;  /* 0x000000112b387223 */ /* 0x080fe20000000038 */
[----:B------:R-:W-:Y:S01]  /*8000*/  FFMA R87, R59, R17, R64 ;  /* 0x000000113b577223 */ /* 0x000fe20000000040 */
[----:B------:R-:W-:Y:S01]  /*8010*/  FFMA R48, R43, R19, R42 ;  /* 0x000000132b307223 */ /* 0x000fe2000000002a */
[----:B------:R-:W-:Y:S01]  /*8020*/  FFMA R17, R23, R17, R84 ;  /* 0x0000001117117223 */ /* 0x000fe20000000054 */
[-C--:B------:R-:W-:Y:S01]  /*8030*/  FFMA R50, R51, R19.reuse, R50 ;  /* 0x0000001333327223 */ /* 0x080fe20000000032 */
[----:B------:R-:W4:Y:S01]  /*8040*/  LDS.128 R40, [R4+0x2d0] ;  /* 0x0002d00004287984 */ /* 0x000f220000000c00 */
[----:B------:R-:W-:Y:S01]  /*8050*/  FFMA R64, R23, R19, R22 ;  /* 0x0000001317407223 */ /* 0x000fe20000000016 */
[----:B0-----:R-:W-:Y:S01]  /*8060*/  FFMA R85, R44, R24, R85 ;  /* 0x000000182c557223 */ /* 0x001fe20000000055 */
[C---:B------:R-:W-:Y:S01]  /*8070*/  FFMA R52, R24.reuse, R45, R89 ;  /* 0x0000002d18347223 */ /* 0x040fe20000000059 */
[----:B------:R-:W0:Y:S01]  /*8080*/  LDS.128 R20, [R0+0x1500] ;  /* 0x0015000000147984 */ /* 0x000e220000000c00 */
[C---:B------:R-:W-:Y:S01]  /*8090*/  FFMA R86, R24.reuse, R46, R86 ;  /* 0x0000002e18567223 */ /* 0x040fe20000000056 */
[----:B------:R-:W-:Y:S01]  /*80a0*/  FFMA R54, R24, R47, R54 ;  /* 0x0000002f18367223 */ /* 0x000fe20000000036 */
[----:B------:R-:W-:Y:S01]  /*80b0*/  FFMA R58, R59, R19, R58 ;  /* 0x000000133b3a7223 */ /* 0x000fe2000000003a */
[----:B--2---:R-:W-:Y:S01]  /*80c0*/  FFMA R66, R44, R32, R49 ;  /* 0x000000202c427223 */ /* 0x004fe20000000031 */
[C---:B------:R-:W-:Y:S01]  /*80d0*/  FFMA R24, R32.reuse, R45, R91 ;  /* 0x0000002d20187223 */ /* 0x040fe2000000005b */
[C---:B------:R-:W-:Y:S01]  /*80e0*/  FFMA R88, R32.reuse, R46, R88 ;  /* 0x0000002e20587223 */ /* 0x040fe20000000058 */
[----:B------:R-:W-:Y:S01]  /*80f0*/  FFMA R32, R32, R47, R18 ;  /* 0x0000002f20207223 */ /* 0x000fe20000000012 */
[----:B-1----:R-:W-:Y:S01]  /*8100*/  FFMA R18, R44, R60, R65 ;  /* 0x0000003c2c127223 */ /* 0x002fe20000000041 */
[C---:B------:R-:W-:Y:S01]  /*8110*/  FFMA R84, R60.reuse, R45, R93 ;  /* 0x0000002d3c547223 */ /* 0x040fe2000000005d */
[C---:B------:R-:W-:Y:S01]  /*8120*/  FFMA R90, R60.reuse, R46, R90 ;  /* 0x0000002e3c5a7223 */ /* 0x040fe2000000005a */
[----:B------:R-:W-:Y:S01]  /*8130*/  FFMA R60, R60, R47, R50 ;  /* 0x0000002f3c3c7223 */ /* 0x000fe20000000032 */
[----:B---3--:R-:W-:Y:S01]  /*8140*/  FFMA R67, R44, R28, R67 ;  /* 0x0000001c2c437223 */ /* 0x008fe20000000043 */
[C---:B------:R-:W-:Y:S01]  /*8150*/  FFMA R56, R28.reuse, R45, R56 ;  /* 0x0000002d1c387223 */ /* 0x040fe20000000038 */
[C---:B------:R-:W-:Y:S01]  /*8160*/  FFMA R92, R28.reuse, R46, R92 ;  /* 0x0000002e1c5c7223 */ /* 0x040fe2000000005c */
[----:B------:R-:W-:-:S02]  /*8170*/  FFMA R28, R28, R47, R48 ;  /* 0x0000002f1c1c7223 */ /* 0x000fc40000000030 */
[----:B------:R-:W1:Y:S01]  /*8180*/  LDS.128 R48, [R0+0x1600] ;  /* 0x0016000000307984 */ /* 0x000e620000000c00 */
[----:B----4-:R-:W-:Y:S01]  /*8190*/  FFMA R19, R44, R36, R53 ;  /* 0x000000242c137223 */ /* 0x010fe20000000035 */
[CC--:B------:R-:W-:Y:S01]  /*81a0*/  FFMA R53, R36.reuse, R46.reuse, R16 ;  /* 0x0000002e24357223 */ /* 0x0c0fe20000000010 */
[C---:B------:R-:W-:Y:S01]  /*81b0*/  FFMA R87, R36.reuse, R45, R87 ;  /* 0x0000002d24577223 */ /* 0x040fe20000000057 */
[----:B------:R-:W-:Y:S01]  /*81c0*/  FFMA R58, R36, R47, R58 ;  /* 0x0000002f243a7223 */ /* 0x000fe2000000003a */
[----:B------:R-:W-:Y:S01]  /*81d0*/  FFMA R46, R40, R46, R5 ;  /* 0x0000002e282e7223 */ /* 0x000fe20000000005 */
[----:B------:R-:W-:Y:S01]  /*81e0*/  FFMA R44, R44, R40, R57 ;  /* 0x000000282c2c7223 */ /* 0x000fe20000000039 */
[C---:B------:R-:W-:Y:S01]  /*81f0*/  FFMA R36, R40.reuse, R45, R17 ;  /* 0x0000002d28247223 */ /* 0x040fe20000000011 */
[----:B------:R-:W-:Y:S01]  /*8200*/  FFMA R64, R40, R47, R64 ;  /* 0x0000002f28407223 */ /* 0x000fe20000000040 */
[C---:B0-----:R-:W-:Y:S01]  /*8210*/  FFMA R5, R20.reuse, R33, R66 ;  /* 0x0000002114057223 */ /* 0x041fe20000000042 */
[C---:B------:R-:W-:Y:S01]  /*8220*/  FFMA R55, R20.reuse, R41, R44 ;  /* 0x0000002914377223 */ /* 0x040fe2000000002c */
[C---:B------:R-:W-:Y:S01]  /*8230*/  FFMA R45, R20.reuse, R61, R18 ;  /* 0x0000003d142d7223 */ /* 0x040fe20000000012 */
[C---:B------:R-:W-:Y:S01]  /*8240*/  FFMA R47, R20.reuse, R37, R19 ;  /* 0x00000025142f7223 */ /* 0x040fe20000000013 */
[C---:B------:R-:W-:Y:S01]  /*8250*/  FFMA R85, R20.reuse, R25, R85 ;  /* 0x0000001914557223 */ /* 0x040fe20000000055 */
[----:B------:R-:W0:Y:S01]  /*8260*/  LDS.128 R16, [R0+0x1700] ;  /* 0x0017000000107984 */ /* 0x000e220000000c00 */
        /* <DEDUP_REMOVED lines=17> */
[C---:B-1----:R-:W-:Y:S01]  /*8380*/  FFMA R44, R48.reuse, R34, R5 ;  /* 0x00000022302c7223 */ /* 0x042fe20000000005 */
[-C--:B------:R-:W-:Y:S01]  /*8390*/  FFMA R37, R37, R23.reuse, R58 ;  /* 0x0000001725257223 */ /* 0x080fe2000000003a */
[----:B------:R1:W5:Y:S01]  /*83a0*/  @!P1 LDG.E.CONSTANT R5, desc[UR8][R82.64+0x100000] ;  /* 0x1000000852059981 */ /* 0x000362000c1e9900 */
[C---:B------:R-:W-:Y:S01]  /*83b0*/  FFMA R52, R48.reuse, R42, R55 ;  /* 0x0000002a30347223 */ /* 0x040fe20000000037 */
        /* <DEDUP_REMOVED lines=8> */
[C---:B------:R-:W-:Y:S01]  /*8440*/  FFMA R28, R26.reuse, R49, R59 ;  /* 0x000000311a1c7223 */ /* 0x040fe2000000003b */
[-C--:B------:R-:W-:Y:S01]  /*8450*/  FFMA R66, R26, R50.reuse, R21 ;  /* 0x000000321a427223 */ /* 0x080fe20000000015 */
[-C--:B------:R-:W-:Y:S01]  /*8460*/  FFMA R92, R62, R50.reuse, R90 ;  /* 0x000000323e5c7223 */ /* 0x080fe2000000005a */
[-C--:B------:R-:W-:Y:S01]  /*8470*/  FFMA R36, R30, R51.reuse, R29 ;  /* 0x000000331e247223 */ /* 0x080fe2000000001d */
[-C--:B------:R-:W-:Y:S01]  /*8480*/  FFMA R24, R38, R50.reuse, R53 ;  /* 0x0000003226187223 */ /* 0x080fe20000000035 */
[-C--:B------:R-:W-:Y:S01]  /*8490*/  FFMA R64, R42, R50.reuse, R46 ;  /* 0x000000322a407223 */ /* 0x080fe2000000002e */
[----:B------:R-:W-:Y:S01]  /*84a0*/  FFMA R26, R26, R51, R54 ;  /* 0x000000331a1a7223 */ /* 0x000fe20000000036 */
[C---:B------:R-:W-:Y:S01]  /*84b0*/  FFMA R33, R34.reuse, R49, R65 ;  /* 0x0000003122217223 */ /* 0x040fe20000000041 */
[CC--:B------:R-:W-:Y:S01]  /*84c0*/  FFMA R25, R34.reuse, R50.reuse, R93 ;  /* 0x0000003222197223 */ /* 0x0c0fe2000000005d */
[----:B------:R-:W-:Y:S01]  /*84d0*/  FFMA R60, R34, R51, R32 ;  /* 0x00000033223c7223 */ /* 0x000fe20000000020 */
[C---:B0-----:R-:W-:Y:S01]  /*84e0*/  FFMA R90, R16.reuse, R35, R44 ;  /* 0x00000023105a7223 */ /* 0x041fe2000000002c */
[----:B------:R-:W-:Y:S01]  /*84f0*/  FFMA R29, R16, R43, R52 ;  /* 0x0000002b101d7223 */ /* 0x000fe20000000034 */
[----:B------:R-:W-:Y:S01]  /*8500*/  FFMA R40, R42, R51, R23 ;  /* 0x000000332a287223 */ /* 0x000fe20000000017 */
[C---:B------:R-:W-:Y:S01]  /*8510*/  FFMA R89, R16.reuse, R31, R20 ;  /* 0x0000001f10597223 */ /* 0x040fe20000000014 */
[----:B------:R-:W-:Y:S01]  /*8520*/  FFMA R91, R16, R39, R22 ;  /* 0x00000027105b7223 */ /* 0x000fe20000000016 */
[----:B------:R-:W-:Y:S01]  /*8530*/  LDS.128 R52, [R0+0x1800] ;  /* 0x0018000000347984 */ /* 0x000fe20000000c00 */
[----:B------:R-:W-:Y:S01]  /*8540*/  FFMA R84, R62, R49, R57 ;  /* 0x000000313e547223 */ /* 0x000fe20000000039 */
[----:B------:R-:W-:Y:S01]  /*8550*/  FFMA R86, R30, R50, R86 ;  /* 0x000000321e567223 */ /* 0x000fe20000000056 */
[-C--:B------:R-:W-:Y:S01]  /*8560*/  FFMA R34, R62, R51.reuse, R61 ;  /* 0x000000333e227223 */ /* 0x080fe2000000003d */
[----:B------:R-:W0:Y:S01]  /*8570*/  LDS.128 R44, [R4+0xe0] ;  /* 0x0000e000042c7984 */ /* 0x000e220000000c00 */
[----:B------:R-:W-:Y:S01]  /*8580*/  FFMA R32, R38, R51, R37 ;  /* 0x0000003326207223 */ /* 0x000fe20000000025 */
[-C--:B------:R-:W-:Y:S01]  /*8590*/  FFMA R87, R31, R17.reuse, R58 ;  /* 0x000000111f577223 */ /* 0x080fe2000000003a */
[-C--:B------:R-:W-:Y:S01]  /*85a0*/  FFMA R67, R39, R17.reuse, R48 ;  /* 0x0000001127437223 */ /* 0x080fe20000000030 */
[----:B------:R-:W2:Y:S01]  /*85b0*/  LDS.128 R20, [R4+0x60] ;  /* 0x0000600004147984 */ /* 0x000ea20000000c00 */
[C---:B------:R-:W-:Y:S01]  /*85c0*/  FFMA R41, R43.reuse, R17, R56 ;  /* 0x000000112b297223 */ /* 0x040fe20000000038 */
[C---:B------:R-:W-:Y:S01]  /*85d0*/  FFMA R62, R16.reuse, R27, R85 ;  /* 0x0000001b103e7223 */ /* 0x040fe20000000055 */
[----:B------:R-:W-:Y:S01]  /*85e0*/  FFMA R88, R16, R63, R88 ;  /* 0x0000003f10587223 */ /* 0x000fe20000000058 */
[----:B------:R-:W3:Y:S04]  /*85f0*/  LDS.128 R56, [R4+0x160] ;  /* 0x0001600004387984 */ /* 0x000ee80000000c00 */
[----:B------:R-:W4:Y:S01]  /*8600*/  LDS.128 R48, [R4+0x1e0] ;  /* 0x0001e00004307984 */ /* 0x000f220000000c00 */
        /* <DEDUP_REMOVED lines=15> */
[----:B------:R-:W1:Y:S04]  /*8700*/  LDS.128 R24, [R4+0x260] ;  /* 0x0002600004187984 */ /* 0x000e680000000c00 */
[----:B------:R-:W1:Y:S04]  /*8710*/  LDS.128 R16, [R4+0x2e0] ;  /* 0x0002e00004107984 */ /* 0x000e680000000c00 */
[----:B------:R-:W1:Y:S01]  /*8720*/  LDS.128 R32, [R0+0x1900] ;  /* 0x0019000000207984 */ /* 0x000e620000000c00 */
[----:B0-----:R-:W-:Y:S01]  /*8730*/  FFMA R90, R52, R44, R90 ;  /* 0x0000002c345a7223 */ /* 0x001fe2000000005a */
[C---:B------:R-:W-:Y:S01]  /*8740*/  FFMA R30, R44.reuse, R53, R30 ;  /* 0x000000352c1e7223 */ /* 0x040fe2000000001e */
[C---:B------:R-:W-:Y:S01]  /*8750*/  FFMA R42, R44.reuse, R54, R42 ;  /* 0x000000362c2a7223 */ /* 0x040fe2000000002a */
[----:B------:R-:W-:Y:S01]  /*8760*/  FFMA R44, R44, R55, R60 ;  /* 0x000000372c2c7223 */ /* 0x000fe2000000003c */
[C---:B--2---:R-:W-:Y:S01]  /*8770*/  FFMA R31, R52.reuse, R20, R62 ;  /* 0x00000014341f7223 */ /* 0x044fe2000000003e */
[----:B---3--:R-:W-:Y:S01]  /*8780*/  FFMA R88, R52, R56, R88 ;  /* 0x0000003834587223 */ /* 0x008fe20000000058 */
[C---:B------:R-:W-:Y:S01]  /*8790*/  FFMA R84, R56.reuse, R53, R84 ;  /* 0x0000003538547223 */ /* 0x040fe20000000054 */
[C---:B------:R-:W-:Y:S01]  /*87a0*/  FFMA R60, R56.reuse, R54, R93 ;  /* 0x00000036383c7223 */ /* 0x040fe2000000005d */
[----:B------:R-:W-:Y:S01]  /*87b0*/  FFMA R56, R56, R55, R38 ;  /* 0x0000003738387223 */ /* 0x000fe20000000026 */
[----:B----4-:R-:W-:Y:S01]  /*87c0*/  FFMA R86, R52, R48, R89 ;  /* 0x0000003034567223 */ /* 0x010fe20000000059 */
[C---:B------:R-:W-:Y:S01]  /*87d0*/  FFMA R92, R48.reuse, R53, R87 ;  /* 0x00000035305c7223 */ /* 0x040fe20000000057 */
[C---:B------:R-:W-:Y:S01]  /*87e0*/  FFMA R62, R48.reuse, R54, R37 ;  /* 0x00000036303e7223 */ /* 0x040fe20000000025 */
[----:B------:R-:W-:-:S02]  /*87f0*/  FFMA R48, R48, R55, R36 ;  /* 0x0000003730307223 */ /* 0x000fc40000000024 */
[----:B------:R-:W0:Y:S01]  /*8800*/  LDS.128 R36, [R0+0x1a00] ;  /* 0x001a000000247984 */ /* 0x000e220000000c00 */
[C---:B------:R-:W-:Y:S01]  /*8810*/  FFMA R28, R20.reuse, R53, R28 ;  /* 0x00000035141c7223 */ /* 0x040fe2000000001c */
[C---:B------:R-:W-:Y:S01]  /*8820*/  FFMA R66, R20.reuse, R54, R66 ;  /* 0x0000003614427223 */ /* 0x040fe20000000042 */
[----:B------:R-:W-:Y:S01]  /*8830*/  FFMA R20, R20, R55, R64 ;  /* 0x0000003714147223 */ /* 0x000fe20000000040 */
[----:B-1----:R-:W-:Y:S01]  /*8840*/  FFMA R91, R52, R24, R91 ;  /* 0x00000018345b7223 */ /* 0x002fe2000000005b */
[CC--:B------:R-:W-:Y:S01]  /*8850*/  FFMA R63, R24.reuse, R53.reuse, R67 ;  /* 0x00000035183f7223 */ /* 0x0c0fe20000000043 */
[----:B------:R-:W-:Y:S01]  /*8860*/  FFMA R64, R24, R54, R65 ;  /* 0x0000003618407223 */ /* 0x000fe20000000041 */
[----:B------:R-:W-:Y:S01]  /*8870*/  FFMA R29, R52, R16, R29 ;  /* 0x00000010341d7223 */ /* 0x000fe2000000001d */
[----:B------:R-:W-:Y:S01]  /*8880*/  FFMA R52, R16, R53, R41 ;  /* 0x0000003510347223 */ /* 0x000fe20000000029 */
[-C--:B------:R-:W-:Y:S01]  /*8890*/  FFMA R24, R24, R55.reuse, R85 ;  /* 0x0000003718187223 */ /* 0x080fe20000000055 */
        /* <DEDUP_REMOVED lines=19> */
[----:B------:R-:W1:Y:S01]  /*89d0*/  LDS.128 R28, [R0+0x1b00] ;  /* 0x001b0000001c7984 */ /* 0x000e620000000c00 */
[-C--:B------:R-:W-:Y:S01]  /*89e0*/  FFMA R21, R21, R35.reuse, R20 ;  /* 0x0000002315157223 */ /* 0x080fe20000000014 */
[-C--:B------:R-:W-:Y:S01]  /*89f0*/  FFMA R45, R45, R35.reuse, R44 ;  /* 0x000000232d2d7223 */ /* 0x080fe2000000002c */
[-C--:B------:R-:W-:Y:S01]  /*8a00*/  FFMA R57, R57, R35.reuse, R56 ;  /* 0x0000002339397223 */ /* 0x080fe20000000038 */
[-C--:B------:R-:W-:Y:S01]  /*8a10*/  FFMA R49, R49, R35.reuse, R48 ;  /* 0x0000002331317223 */ /* 0x080fe20000000030 */
[-C--:B------:R-:W-:Y:S01]  /*8a20*/  FFMA R25, R25, R35.reuse, R24 ;  /* 0x0000002319197223 */ /* 0x080fe20000000018 */
[C---:B------:R-:W-:Y:S01]  /*8a30*/  FFMA R41, R17.reuse, R34, R54 ;  /* 0x0000002211297223 */ /* 0x040fe20000000036 */
[----:B------:R-:W-:Y:S01]  /*8a40*/  FFMA R35, R17, R35, R40 ;  /* 0x0000002311237223 */ /* 0x000fe20000000028 */
[C---:B0-----:R-:W-:Y:S01]  /*8a50*/  FFMA R17, R36.reuse, R22, R16 ;  /* 0x0000001624117223 */ /* 0x041fe20000000010 */
        /* <DEDUP_REMOVED lines=16> */
[----:B------:R-:W-:Y:S01]  /*8b60*/  FFMA R48, R58, R38, R53 ;  /* 0x000000263a307223 */ /* 0x000fe20000000035 */
[-C--:B------:R-:W-:Y:S01]  /*8b70*/  FFMA R22, R22, R39.reuse, R21 ;  /* 0x0000002716167223 */ /* 0x080fe20000000015 */
[-C--:B------:R-:W-:Y:S01]  /*8b80*/  FFMA R46, R46, R39.reuse, R45 ;  /* 0x000000272e2e7223 */ /* 0x080fe2000000002d */
[-C--:B------:R-:W-:Y:S01]  /*8b90*/  FFMA R16, R58, R39.reuse, R57 ;  /* 0x000000273a107223 */ /* 0x080fe20000000039 */
[-C--:B------:R-:W-:Y:S01]  /*8ba0*/  FFMA R50, R50, R39.reuse, R49 ;  /* 0x0000002732327223 */ /* 0x080fe20000000031 */
[-C--:B------:R-:W-:Y:S01]  /*8bb0*/  FFMA R26, R26, R39.reuse, R25 ;  /* 0x000000271a1a7223 */ /* 0x080fe20000000019 */
[----:B------:R-:W-:-:S02]  /*8bc0*/  FFMA R18, R18, R39, R35 ;  /* 0x0000002712127223 */ /* 0x000fc40000000023 */
[----:B------:R-:W-:Y:S04]  /*8bd0*/  LDS.128 R32, [R0+0x1c00] ;  /* 0x001c000000207984 */ /* 0x000fe80000000c00 */
[----:B------:R-:W0:Y:S01]  /*8be0*/  LDS.128 R36, [R4+0x70] ;  /* 0x0000700004247984 */ /* 0x000e220000000c00 */
[C---:B-1----:R-:W-:Y:S01]  /*8bf0*/  FFMA R67, R28.reuse, R27, R40 ;  /* 0x0000001b1c437223 */ /* 0x042fe20000000028 */
[C---:B------:R-:W-:Y:S01]  /*8c00*/  FFMA R85, R28.reuse, R19, R42 ;  /* 0x000000131c557223 */ /* 0x040fe2000000002a */
        /* <DEDUP_REMOVED lines=8> */
[----:B------:R-:W-:Y:S01]  /*8c90*/  FFMA R65, R28, R51, R86 ;  /* 0x000000331c417223 */ /* 0x000fe20000000056 */
[----:B------:R-:W1:Y:S01]  /*8ca0*/  LDS.128 R40, [R4+0xf0] ;  /* 0x0000f00004287984 */ /* 0x000e620000000c00 */
[----:B------:R-:W-:Y:S01]  /*8cb0*/  FFMA R29, R19, R29, R54 ;  /* 0x0000001d131d7223 */ /* 0x000fe20000000036 */
[-C--:B------:R-:W-:Y:S01]  /*8cc0*/  FFMA R24, R23, R30.reuse, R24 ;  /* 0x0000001e17187223 */ /* 0x080fe20000000018 */
[-C--:B------:R-:W-:Y:S01]  /*8cd0*/  FFMA R28, R47, R30.reuse, R66 ;  /* 0x0000001e2f1c7223 */ /* 0x080fe20000000042 */
[----:B------:R-:W2:Y:S01]  /*8ce0*/  LDS.128 R52, [R4+0x170] ;  /* 0x0001700004347984 */ /* 0x000ea20000000c00 */
[-C--:B------:R-:W-:Y:S01]  /*8cf0*/  FFMA R48, R59, R30.reuse, R48 ;  /* 0x0000001e3b307223 */ /* 0x080fe20000000030 */
[-C--:B------:R-:W-:Y:S01]  /*8d00*/  FFMA R56, R51, R30.reuse, R56 ;  /* 0x0000001e33387223 */ /* 0x080fe20000000038 */
[-C--:B------:R-:W-:Y:S01]  /*8d10*/  FFMA R58, R27, R30.reuse, R20 ;  /* 0x0000001e1b3a7223 */ /* 0x080fe20000000014 */
[----:B------:R-:W-:Y:S01]  /*8d20*/  FFMA R49, R19, R30, R44 ;  /* 0x0000001e13317223 */ /* 0x000fe2000000002c */
[----:B------:R-:W3:Y:S01]  /*8d30*/  LDS.128 R60, [R4+0x1f0] ;  /* 0x0001f000043c7984 */ /* 0x000ee20000000c00 */
[-C--:B------:R-:W-:Y:S01]  /*8d40*/  FFMA R30, R23, R31.reuse, R22 ;  /* 0x0000001f171e7223 */ /* 0x080fe20000000016 */
[----:B------:R-:W-:-:S02]  /*8d50*/  FFMA R66, R47, R31, R46 ;  /* 0x0000001f2f427223 */ /* 0x000fc4000000002e */
[----:B------:R-:W4:Y:S01]  /*8d60*/  LDS.128 R20, [R4+0x270] ;  /* 0x0002700004147984 */ /* 0x000f220000000c00 */
[-C--:B------:R-:W-:Y:S01]  /*8d70*/  FFMA R84, R59, R31.reuse, R16 ;  /* 0x0000001f3b547223 */ /* 0x080fe20000000010 */
[-C--:B------:R-:W-:Y:S02]  /*8d80*/  FFMA R50, R51, R31.reuse, R50 ;  /* 0x0000001f33327223 */ /* 0x080fe40000000032 */
[----:B------:R-:W4:Y:S01]  /*8d90*/  LDS.128 R44, [R4+0x2f0] ;  /* 0x0002f000042c7984 */ /* 0x000f220000000c00 */
[-C--:B------:R-:W-:Y:S01]  /*8da0*/  FFMA R26, R27, R31.reuse, R26 ;  /* 0x0000001f1b1a7223 */ /* 0x080fe2000000001a */
[----:B------:R-:W-:Y:S01]  /*8db0*/  FFMA R86, R19, R31, R18 ;  /* 0x0000001f13567223 */ /* 0x000fe20000000012 */
[----:B0-----:R-:W-:Y:S02]  /*8dc0*/  FFMA R31, R32, R36, R17 ;  /* 0x00000024201f7223 */ /* 0x001fe40000000011 */
[----:B------:R-:W0:Y:S01]  /*8dd0*/  LDS.128 R16, [R0+0x1d00] ;  /* 0x001d000000107984 */ /* 0x000e220000000c00 */
        /* <DEDUP_REMOVED lines=13> */
[C---:B------:R-:W-:Y:S01]  /*8eb0*/  FFMA R56, R60.reuse, R34, R56 ;  /* 0x000000223c387223 */ /* 0x040fe20000000038 */
[----:B------:R-:W-:Y:S01]  /*8ec0*/  FFMA R50, R60, R35, R50 ;  /* 0x000000233c327223 */ /* 0x000fe20000000032 */
[----:B----4-:R-:W-:Y:S01]  /*8ed0*/  FFMA R60, R32, R20, R67 ;  /* 0x00000014203c7223 */ /* 0x010fe20000000043 */
[C---:B------:R-:W-:Y:S01]  /*8ee0*/  FFMA R93, R20.reuse, R33, R93 ;  /* 0x00000021145d7223 */ /* 0x040fe2000000005d */
[CC--:B------:R-:W-:Y:S01]  /*8ef0*/  FFMA R58, R20.reuse, R34.reuse, R58 ;  /* 0x00000022143a7223 */ /* 0x0c0fe2000000003a */
[----:B------:R-:W-:Y:S01]  /*8f00*/  FFMA R20, R20, R35, R26 ;  /* 0x0000002314147223 */ /* 0x000fe2000000001a */
[C---:B------:R-:W-:Y:S01]  /*8f10*/  FFMA R29, R44.reuse, R33, R29 ;  /* 0x000000212c1d7223 */ /* 0x040fe2000000001d */
[----:B------:R-:W1:Y:S01]  /*8f20*/  LDS.128 R24, [R0+0x1e00] ;  /* 0x001e000000187984 */ /* 0x000e620000000c00 */
[C---:B------:R-:W-:Y:S01]  /*8f30*/  FFMA R34, R44.reuse, R34, R49 ;  /* 0x000000222c227223 */ /* 0x040fe20000000031 */
[----:B------:R-:W-:Y:S01]  /*8f40*/  FFMA R86, R44, R35, R86 ;  /* 0x000000232c567223 */ /* 0x000fe20000000056 */
[----:B------:R-:W-:Y:S01]  /*8f50*/  FFMA R85, R32, R44, R85 ;  /* 0x0000002c20557223 */ /* 0x000fe20000000055 */
[-C--:B0-----:R-:W-:Y:S01]  /*8f60*/  FFMA R65, R37, R17.reuse, R64 ;  /* 0x0000001125417223 */ /* 0x081fe20000000040 */
[-C--:B------:R-:W-:Y:S01]  /*8f70*/  FFMA R67, R41, R17.reuse, R92 ;  /* 0x0000001129437223 */ /* 0x080fe2000000005c */
[-C--:B------:R-:W-:Y:S01]  /*8f80*/  FFMA R87, R53, R17.reuse, R40 ;  /* 0x0000001135577223 */ /* 0x080fe20000000028 */
[-C--:B------:R-:W-:Y:S01]  /*8f90*/  FFMA R91, R61, R17.reuse, R91 ;  /* 0x000000113d5b7223 */ /* 0x080fe2000000005b */
[----:B------:R-:W-:Y:S01]  /*8fa0*/  FFMA R93, R21, R17, R93 ;  /* 0x00000011155d7223 */ /* 0x000fe2000000005d */
[C---:B------:R-:W-:Y:S01]  /*8fb0*/  FFMA R33, R16.reuse, R37, R31 ;  /* 0x0000002510217223 */ /* 0x040fe2000000001f */
[C---:B------:R-:W-:Y:S01]  /*8fc0*/  FFMA R35, R16.reuse, R41, R30 ;  /* 0x0000002910237223 */ /* 0x040fe2000000001e */
[----:B------:R-:W-:Y:S01]  /*8fd0*/  FFMA R49, R16, R53, R28 ;  /* 0x0000003510317223 */ /* 0x000fe2000000001c */
[----:B------:R-:W-:-:S02]  /*8fe0*/  FFMA R17, R45, R17, R29 ;  /* 0x000000112d117223 */ /* 0x000fc4000000001d */
[----:B------:R-:W0:Y:S01]  /*8ff0*/  LDS.128 R28, [R0+0x1f00] ;  /* 0x001f0000001c7984 */ /* 0x000e220000000c00 */
[----:B------:R-:W2:Y:S01]  /*9000*/  S2R R51, SR_TID.X ;  /* 0x0000000000337919 */ /* 0x000ea20000002100 */
[----:B------:R-:W2:Y:S01]  /*9010*/  S2R R32, SR_TID.Y ;  /* 0x0000000000207919 */ /* 0x000ea20000002200 */
        /* <DEDUP_REMOVED lines=12> */
[----:B------:R-:W-:Y:S01]  /*90e0*/  FFMA R64, R46, R25, R17 ;  /* 0x000000192e407223 */ /* 0x000fe20000000011 */
[-C--:B------:R-:W-:Y:S01]  /*90f0*/  FFMA R53, R53, R19.reuse, R84 ;  /* 0x0000001335357223 */ /* 0x080fe20000000054 */
[-C--:B------:R-:W-:Y:S01]  /*9100*/  FFMA R61, R61, R19.reuse, R50 ;  /* 0x000000133d3d7223 */ /* 0x080fe20000000032 */
[-C--:B------:R-:W-:Y:S01]  /*9110*/  FFMA R21, R21, R19.reuse, R20 ;  /* 0x0000001315157223 */ /* 0x080fe20000000014 */
[----:B------:R-:W-:Y:S01]  /*9120*/  MOV R17, UR7 ;  /* 0x0000000700117c02 */ /* 0x000fe20008000f00 */
[----:B------:R-:W-:Y:S01]  /*9130*/  FFMA R19, R45, R19, R86 ;  /* 0x000000132d137223 */ /* 0x000fe20000000056 */
        /* <DEDUP_REMOVED lines=8> */
[-C--:B------:R-:W-:Y:S01]  /*91c0*/  FFMA R86, R38, R25.reuse, R65 ;  /* 0x0000001926567223 */ /* 0x080fe20000000041 */
[----:B------:R-:W-:Y:S01]  /*91d0*/  FFMA R50, R54, R25, R87 ;  /* 0x0000001936327223 */ /* 0x000fe20000000057 */
[----:B--2---:R-:W-:Y:S01]  /*91e0*/  LEA R32, R32, R51, 0x4 ;  /* 0x0000003320207211 */ /* 0x004fe200078e20ff */
[----:B0-----:R-:W-:Y:S01]  /*91f0*/  FFMA R93, R28, R43, R16 ;  /* 0x0000002b1c5d7223 */ /* 0x001fe20000000010 */
[-C--:B------:R-:W-:Y:S01]  /*9200*/  FFMA R60, R38, R26.reuse, R89 ;  /* 0x0000001a263c7223 */ /* 0x080fe20000000059 */
[-C--:B------:R-:W-:Y:S01]  /*9210*/  FFMA R48, R54, R26.reuse, R48 ;  /* 0x0000001a36307223 */ /* 0x080fe20000000030 */
[-C--:B------:R-:W-:Y:S01]  /*9220*/  FFMA R56, R62, R26.reuse, R56 ;  /* 0x0000001a3e387223 */ /* 0x080fe20000000038 */
[-C--:B------:R-:W-:Y:S01]  /*9230*/  FFMA R58, R22, R26.reuse, R58 ;  /* 0x0000001a163a7223 */ /* 0x080fe2000000003a */
[----:B------:R-:W-:Y:S01]  /*9240*/  FFMA R34, R46, R26, R34 ;  /* 0x0000001a2e227223 */ /* 0x000fe20000000022 */
[----:B------:R-:W-:Y:S01]  /*9250*/  FFMA R42, R42, R27, R41 ;  /* 0x0000001b2a2a7223 */ /* 0x000fe20000000029 */
[----:B------:R-:W-:Y:S01]  /*9260*/  LOP3.LUT R16, R17, 0x3f, R32, 0xf8, !PT ;  /* 0x0000003f11107812 */ /* 0x000fe200078ef820 */
[----:B------:R-:W-:Y:S01]  /*9270*/  FFMA R44, R62, R25, R91 ;  /* 0x000000193e2c7223 */ /* 0x000fe2000000005b */
        /* <DEDUP_REMOVED lines=9> */
[----:B------:R-:W-:Y:S01]  /*9310*/  FFMA R41, R28, R47, R52 ;  /* 0x0000002f1c297223 */ /* 0x000fe20000000034 */
[----:B------:R-:W-:Y:S01]  /*9320*/  LEA.HI R17, R32, UR4, RZ, 0x1a ;  /* 0x0000000420117c11 */ /* 0x000fe2000f8fd0ff */
[----:B------:R-:W-:Y:S06]  /*9330*/  BAR.SYNC.DEFER_BLOCKING 0x0 ;  /* 0x0000000000007b1d */ /* 0x000fec0000010000 */
[----:B------:R-:W-:Y:S05]  /*9340*/  BRA.U !UP0, `(.L_x_155) ;  /* 0x0000000108207547 */ /* 0x000fea000b800000 */
[----:B-----5:R-:W-:Y:S01]  /*9350*/  IADD3 R5, PT, PT, R17, 0x40, RZ ;  /* 0x0000004011057810 */ /* 0x020fe20007ffe0ff */
[----:B------:R-:W-:Y:S03]  /*9360*/  BSSY.RECONVERGENT B0, `(.L_x_155) ;  /* 0x0000006000007945 */ /* 0x000fe60003800200 */
[----:B------:R-:W-:Y:S01]  /*9370*/  ISETP.GT.U32.AND P0, PT, R5, 0xfff, PT ;  /* 0x00000fff0500780c */ /* 0x000fe20003f04070 */
[----:B------:R-:W-:-:S03]  /*9380*/  HFMA2 R5, -RZ, RZ, 0, 0 ;  /* 0x00000000ff057431 */ /* 0x000fc600000001ff */
[----:B------:R-:W-:-:S13]  /*9390*/  ISETP.GT.OR P0, PT, R16, 0xfff, P0 ;  /* 0x00000fff1000780c */ /* 0x000fda0000704670 */
[----:B------:R-:W-:Y:S05]  /*93a0*/  @P0 BRA `(.L_x_156) ;  /* 0x0000000000040947 */ /* 0x000fea0003800000 */
[----:B------:R0:W5:Y:S02]  /*93b0*/  LDG.E.CONSTANT R5, desc[UR8][R82.64+0x100000] ;  /* 0x1000000852057981 */ /* 0x000164000c1e9900 */
.L_x_156:
[----:B------:R-:W-:Y:S05]  /*93c0*/  BSYNC.RECONVERGENT B0 ;  /* 0x0000000000007941 */ /* 0x000fea0003800200 */
.L_x_155:
[----:B-----5:R1:W-:Y:S01]  /*93d0*/  STS [R2], R5 ;  /* 0x0000000502007388 */ /* 0x0203e20000000800 */
        /* <DEDUP_REMOVED lines=11> */
[----:B-1----:R-:W-:Y:S01]  /*9490*/  FFMA R5, R47, R30, R34 ;  /* 0x0000001e2f057223 */ /* 0x002fe20000000022 */
[-C--:B------:R-:W-:Y:S01]  /*94a0*/  FFMA R62, R39, R31.reuse, R38 ;  /* 0x0000001f273e7223 */ /* 0x080fe20000000026 */
[-C--:B------:R-:W-:Y:S01]  /*94b0*/  FFMA R42, R43, R31.reuse, R42 ;  /* 0x0000001f2b2a7223 */ /* 0x080fe2000000002a */
[-C--:B------:R-:W-:Y:S01]  /*94c0*/  FFMA R30, R55, R31.reuse, R54 ;  /* 0x0000001f371e7223 */ /* 0x080fe20000000036 */
[-C--:B------:R-:W-:Y:S01]  /*94d0*/  FFMA R28, R63, R31.reuse, R26 ;  /* 0x0000001f3f1c7223 */ /* 0x080fe2000000001a */
[-C--:B------:R-:W-:Y:S01]  /*94e0*/  FFMA R84, R23, R31.reuse, R84 ;  /* 0x0000001f17547223 */ /* 0x080fe20000000054 */
[----:B------:R-:W-:Y:S01]  /*94f0*/  FFMA R48, R47, R31, R46 ;  /* 0x0000001f2f307223 */ /* 0x000fe2000000002e */
[----:B------:R-:W-:Y:S06]  /*9500*/  BRA.U UP0, `(.L_x_157) ;  /* 0x00000001000c7547 */ /* 0x000fec000b800000 */
[----:B------:R-:W2:Y:S04]  /*9510*/  LDG.E.CONSTANT R19, desc[UR8][R82.64+0x110000] ;  /* 0x1100000852137981 */ /* 0x000ea8000c1e9900 */
[----:B--2---:R3:W-:Y:S01]  /*9520*/  STS [R2+0x400], R19 ;  /* 0x0004001302007388 */ /* 0x0047e20000000800 */
[----:B------:R-:W-:Y:S05]  /*9530*/  BRA `(.L_x_158) ;  /* 0x0000000000247947 */ /* 0x000fea0003800000 */
.L_x_157:
[----:B------:R-:W-:Y:S01]  /*9540*/  IADD3 R18, PT, PT, R17, 0x44, RZ ;  /* 0x0000004411127810 */ /* 0x000fe20007ffe0ff */
[----:B------:R-:W-:Y:S01]  /*9550*/  BSSY.RECONVERGENT B0, `(.L_x_159) ;  /* 0x0000006000007945 */ /* 0x000fe20003800200 */
[----:B------:R-:W-:Y:S02]  /*9560*/  MOV R19, RZ ;  /* 0x000000ff00137202 */ /* 0x000fe40000000f00 */
[----:B------:R-:W-:-:S04]  /*9570*/  ISETP.GT.U32.AND P0, PT, R18, 0xfff, PT ;  /* 0x00000fff1200780c */ /* 0x000fc80003f04070 */
[----:B------:R-:W-:-:S13]  /*9580*/  ISETP.GT.OR P0, PT, R16, 0xfff, P0 ;  /* 0x00000fff1000780c */ /* 0x000fda0000704670 */
[----:B------:R-:W-:Y:S05]  /*9590*/  @P0 BRA `(.L_x_160) ;  /* 0x0000000000040947 */ /* 0x000fea0003800000 */
[----:B------:R1:W5:Y:S02]  /*95a0*/  LDG.E.CONSTANT R19, desc[UR8][R82.64+0x110000] ;  /* 0x1100000852137981 */ /* 0x000364000c1e9900 */
.L_x_160:
[----:B------:R-:W-:Y:S05]  /*95b0*/  BSYNC.RECONVERGENT B0 ;  /* 0x0000000000007941 */ /* 0x000fea0003800200 */
.L_x_159:
[----:B-----5:R2:W-:Y:S02]  /*95c0*/  STS [R2+0x400], R19 ;  /* 0x0004001302007388 */ /* 0x0205e40000000800 */
.L_x_158:
[----:B------:R-:W-:Y:S05]  /*95d0*/  BRA.U UP0, `(.L_x_161) ;  /* 0x00000001000c7547 */ /* 0x000fea000b800000 */
[----:B--23--:R-:W2:Y:S04]  /*95e0*/  LDG.E.CONSTANT R19, desc[UR8][R82.64+0x120000] ;  /* 0x1200000852137981 */ /* 0x00cea8000c1e9900 */
[----:B--2---:R4:W-:Y:S01]  /*95f0*/  STS [R2+0x800], R19 ;  /* 0x0008001302007388 */ /* 0x0049e20000000800 */
[----:B------:R-:W-:Y:S05]  /*9600*/  BRA `(.L_x_162) ;  /* 0x0000000000247947 */ /* 0x000fea0003800000 */
.L_x_161:
[----:B------:R-:W-:Y:S01]  /*9610*/  IADD3 R18, PT, PT, R17, 0x48, RZ ;  /* 0x0000004811127810 */ /* 0x000fe20007ffe0ff */
[----:B------:R-:W-:Y:S01]  /*9620*/  BSSY.RECONVERGENT B0, `(.L_x_163) ;  /* 0x0000006000007945 */ /* 0x000fe20003800200 */
[----:B--23--:R-:W-:Y:S02]  /*9630*/  HFMA2 R19, -RZ, RZ, 0, 0 ;  /* 0x00000000ff137431 */ /* 0x00cfe400000001ff */
[----:B------:R-:W-:-:S04]  /*9640*/  ISETP.GT.U32.AND P0, PT, R18, 0xfff, PT ;  /* 0x00000fff1200780c */ /* 0x000fc80003f04070 */
[----:B------:R-:W-:-:S13]  /*9650*/  ISETP.GT.OR P0, PT, R16, 0xfff, P0 ;  /* 0x00000fff1000780c */ /* 0x000fda0000704670 */
[----:B------:R-:W-:Y:S05]  /*9660*/  @P0 BRA `(.L_x_164) ;  /* 0x0000000000040947 */ /* 0x000fea0003800000 */
[----:B------:R2:W5:Y:S02]  /*9670*/  LDG.E.CONSTANT R19, desc[UR8][R82.64+0x120000] ;  /* 0x1200000852137981 */ /* 0x000564000c1e9900 */
.L_x_164:
[----:B------:R-:W-:Y:S05]  /*9680*/  BSYNC.RECONVERGENT B0 ;  /* 0x0000000000007941 */ /* 0x000fea0003800200 */
.L_x_163:
[----:B-----5:R3:W-:Y:S02]  /*9690*/  STS [R2+0x800], R19 ;  /* 0x0008001302007388 */ /* 0x0207e40000000800 */
.L_x_162:
[----:B------:R-:W-:Y:S05]  /*96a0*/  BRA.U UP0, `(.L_x_165) ;  /* 0x00000001000c7547 */ /* 0x000fea000b800000 */
[----:B---34-:R-:W3:Y:S04]  /*96b0*/  LDG.E.CONSTANT R19, desc[UR8][R82.64+0x130000] ;  /* 0x1300000852137981 */ /* 0x018ee8000c1e9900 */
[----:B---3--:R3:W-:Y:S01]  /*96c0*/  STS [R2+0xc00], R19 ;  /* 0x000c001302007388 */ /* 0x0087e20000000800 */
[----:B------:R-:W-:Y:S05]  /*96d0*/  BRA `(.L_x_166) ;  /* 0x0000000000247947 */ /* 0x000fea0003800000 */
.L_x_165:
[----:B------:R-:W-:Y:S01]  /*96e0*/  IADD3 R18, PT, PT, R17, 0x4c, RZ ;  /* 0x0000004c11127810 */ /* 0x000fe20007ffe0ff */
[----:B------:R-:W-:Y:S01]  /*96f0*/  BSSY.RECONVERGENT B0, `(.L_x_167) ;  /* 0x0000006000007945 */ /* 0x000fe20003800200 */
[----:B---34-:R-:W-:Y:S02]  /*9700*/  MOV R19, RZ ;  /* 0x000000ff00137202 */ /* 0x018fe40000000f00 */
[----:B------:R-:W-:-:S04]  /*9710*/  ISETP.GT.U32.AND P0, PT, R18, 0xfff, PT ;  /* 0x00000fff1200780c */ /* 0x000fc80003f04070 */
[----:B------:R-:W-:-:S13]  /*9720*/  ISETP.GT.OR P0, PT, R16, 0xfff, P0 ;  /* 0x00000fff1000780c */ /* 0x000fda0000704670 */
[----:B------:R-:W-:Y:S05]  /*9730*/  @P0 BRA `(.L_x_168) ;  /* 0x0000000000040947 */ /* 0x000fea0003800000 */
[----:B------:R3:W5:Y:S02]  /*9740*/  LDG.E.CONSTANT R19, desc[UR8][R82.64+0x130000] ;  /* 0x1300000852137981 */ /* 0x000764000c1e9900 */
.L_x_168:
[----:B------:R-:W-:Y:S05]  /*9750*/  BSYNC.RECONVERGENT B0 ;  /* 0x0000000000007941 */ /* 0x000fea0003800200 */
.L_x_167:
[----:B-----5:R4:W-:Y:S02]  /*9760*/  STS [R2+0xc00], R19 ;  /* 0x000c001302007388 */ /* 0x0209e40000000800 */
.L_x_166:
[----:B------:R-:W-:Y:S05]  /*9770*/  BRA.U UP0, `(.L_x_169) ;  /* 0x00000001000c7547 */ /* 0x000fea000b800000 */
[----:B---34-:R-:W3:Y:S04]  /*9780*/  LDG.E.CONSTANT R19, desc[UR8][R82.64+0x140000] ;  /* 0x1400000852137981 */ /* 0x018ee8000c1e9900 */
[----:B---3--:R3:W-:Y:S01]  /*9790*/  STS [R2+0x1000], R19 ;  /* 0x0010001302007388 */ /* 0x0087e20000000800 */
[----:B------:R-:W-:Y:S05]  /*97a0*/  BRA `(.L_x_170) ;  /* 0x0000000000247947 */ /* 0x000fea0003800000 */
.L_x_169:
[----:B------:R-:W-:Y:S01]  /*97b0*/  IADD3 R18, PT, PT, R17, 0x50, RZ ;  /* 0x0000005011127810 */ /* 0x000fe20007ffe0ff */
[----:B------:R-:W-:Y:S01]  /*97c0*/  BSSY.RECONVERGENT B0, `(.L_x_171) ;  /* 0x0000006000007945 */ /* 0x000fe20003800200 */
[----:B---34-:R-:W-:Y:S02]  /*97d0*/  HFMA2 R19, -RZ, RZ, 0, 0 ;  /* 0x00000000ff137431 */ /* 0x018fe400000001ff */
[----:B------:R-:W-:-:S04]  /*97e0*/  ISETP.GT.U32.AND P0, PT, R18, 0xfff, PT ;  /* 0x00000fff1200780c */ /* 0x000fc80003f04070 */
[----:B------:R-:W-:-:S13]  /*97f0*/  ISETP.GT.OR P0, PT, R16, 0xfff, P0 ;  /* 0x00000fff1000780c */ /* 0x000fda0000704670 */
[----:B------:R-:W-:Y:S05]  /*9800*/  @P0 BRA `(.L_x_172) ;  /* 0x0000000000040947 */ /* 0x000fea0003800000 */
[----:B------:R3:W5:Y:S02]  /*9810*/  LDG.E.CONSTANT R19, desc[UR8][R82.64+0x140000] ;  /* 0x1400000852137981 */ /* 0x000764000c1e9900 */
.L_x_172:
[----:B------:R-:W-:Y:S05]  /*9820*/  BSYNC.RECONVERGENT B0 ;  /* 0x0000000000007941 */ /* 0x000fea0003800200 */
.L_x_171:
[----:B-----5:R4:W-:Y:S02]  /*9830*/  STS [R2+0x1000], R19 ;  /* 0x0010001302007388 */ /* 0x0209e40000000800 */
.L_x_170:
[----:B------:R-:W-:Y:S05]  /*9840*/  BRA.U UP0, `(.L_x_173) ;  /* 0x00000001000c7547 */ /* 0x000fea000b800000 */
[----:B---34-:R-:W3:Y:S04]  /*9850*/  LDG.E.CONSTANT R19, desc[UR8][R82.64+0x150000] ;  /* 0x1500000852137981 */ /* 0x018ee8000c1e9900 */
[----:B---3--:R3:W-:Y:S01]  /*9860*/  STS [R2+0x1400], R19 ;  /* 0x0014001302007388 */ /* 0x0087e20000000800 */
[----:B------:R-:W-:Y:S05]  /*9870*/  BRA `(.L_x_174) ;  /* 0x0000000000247947 */ /* 0x000fea0003800000 */
.L_x_173:
[----:B------:R-:W-:Y:S01]  /*9880*/  IADD3 R18, PT, PT, R17, 0x54, RZ ;  /* 0x0000005411127810 */ /* 0x000fe20007ffe0ff */
[----:B------:R-:W-:Y:S01]  /*9890*/  BSSY.RECONVERGENT B0, `(.L_x_175) ;  /* 0x0000006000007945 */ /* 0x000fe20003800200 */
[----:B---34-:R-:W-:Y:S02]  /*98a0*/  MOV R19, RZ ;  /* 0x000000ff00137202 */ /* 0x018fe40000000f00 */
[----:B------:R-:W-:-:S04]  /*98b0*/  ISETP.GT.U32.AND P0, PT, R18, 0xfff, PT ;  /* 0x00000fff1200780c */ /* 0x000fc80003f04070 */
[----:B------:R-:W-:-:S13]  /*98c0*/  ISETP.GT.OR P0, PT, R16, 0xfff, P0 ;  /* 0x00000fff1000780c */ /* 0x000fda0000704670 */
[----:B------:R-:W-:Y:S05]  /*98d0*/  @P0 BRA `(.L_x_176) ;  /* 0x0000000000040947 */ /* 0x000fea0003800000 */
[----:B------:R3:W5:Y:S02]  /*98e0*/  LDG.E.CONSTANT R19, desc[UR8][R82.64+0x150000] ;  /* 0x1500000852137981 */ /* 0x000764000c1e9900 */
.L_x_176:
[----:B------:R-:W-:Y:S05]  /*98f0*/  BSYNC.RECONVERGENT B0 ;  /* 0x0000000000007941 */ /* 0x000fea0003800200 */
.L_x_175:
[----:B-----5:R4:W-:Y:S02]  /*9900*/  STS [R2+0x1400], R19 ;  /* 0x0014001302007388 */ /* 0x0209e40000000800 */
.L_x_174:
[----:B------:R-:W-:Y:S05]  /*9910*/  BRA.U UP0, `(.L_x_177) ;  /* 0x00000001000c7547 */ /* 0x000fea000b800000 */
[----:B---34-:R-:W3:Y:S04]  /*9920*/  LDG.E.CONSTANT R19, desc[UR8][R82.64+0x160000] ;  /* 0x1600000852137981 */ /* 0x018ee8000c1e9900 */
[----:B---3--:R3:W-:Y:S01]  /*9930*/  STS [R2+0x1800], R19 ;  /* 0x0018001302007388 */ /* 0x0087e20000000800 */
[----:B------:R-:W-:Y:S05]  /*9940*/  BRA `(.L_x_178) ;  /* 0x0000000000247947 */ /* 0x000fea0003800000 */
.L_x_177:
[----:B------:R-:W-:Y:S01]  /*9950*/  IADD3 R18, PT, PT, R17, 0x58, RZ ;  /* 0x0000005811127810 */ /* 0x000fe20007ffe0ff */
[----:B------:R-:W-:Y:S01]  /*9960*/  BSSY.RECONVERGENT B0, `(.L_x_179) ;  /* 0x0000006000007945 */ /* 0x000fe20003800200 */
[----:B---34-:R-:W-:Y:S02]  /*9970*/  HFMA2 R19, -RZ, RZ, 0, 0 ;  /* 0x00000000ff137431 */ /* 0x018fe400000001ff */
[----:B------:R-:W-:-:S04]  /*9980*/  ISETP.GT.U32.AND P0, PT, R18, 0xfff, PT ;  /* 0x00000fff1200780c */ /* 0x000fc80003f04070 */
[----:B------:R-:W-:-:S13]  /*9990*/  ISETP.GT.OR P0, PT, R16, 0xfff, P0 ;  /* 0x00000fff1000780c */ /* 0x000fda0000704670 */
[----:B------:R-:W-:Y:S05]  /*99a0*/  @P0 BRA `(.L_x_180) ;  /* 0x0000000000040947 */ /* 0x000fea0003800000 */
[----:B------:R3:W5:Y:S02]  /*99b0*/  LDG.E.CONSTANT R19, desc[UR8][R82.64+0x160000] ;  /* 0x1600000852137981 */ /* 0x000764000c1e9900 */
.L_x_180:
[----:B------:R-:W-:Y:S05]  /*99c0*/  BSYNC.RECONVERGENT B0 ;  /* 0x0000000000007941 */ /* 0x000fea0003800200 */
.L_x_179:
[----:B-----5:R4:W-:Y:S02]  /*99d0*/  STS [R2+0x1800], R19 ;  /* 0x0018001302007388 */ /* 0x0209e40000000800 */
.L_x_178:
[----:B------:R-:W-:Y:S05]  /*99e0*/  BRA.U UP0, `(.L_x_181) ;  /* 0x00000001000c7547 */ /* 0x000fea000b800000 */
[----:B------:R-:W5:Y:S04]  /*99f0*/  LDG.E.CONSTANT R17, desc[UR8][R82.64+0x170000] ;  /* 0x1700000852117981 */ /* 0x000f68000c1e9900 */
[----:B-----5:R0:W-:Y:S01]  /*9a00*/  STS [R2+0x1c00], R17 ;  /* 0x001c001102007388 */ /* 0x0201e20000000800 */
[----:B------:R-:W-:Y:S05]  /*9a10*/  BRA `(.L_x_182) ;  /* 0x0000000000247947 */ /* 0x000fea0003800000 */
.L_x_181:
[----:B------:R-:W-:Y:S01]  /*9a20*/  IADD3 R17, PT, PT, R17, 0x5c, RZ ;  /* 0x0000005c11117810 */ /* 0x000fe20007ffe0ff */
[----:B------:R-:W-:Y:S03]  /*9a30*/  BSSY.RECONVERGENT B0, `(.L_x_183) ;  /* 0x0000006000007945 */ /* 0x000fe60003800200 */
[----:B------:R-:W-:Y:S02]  /*9a40*/  ISETP.GT.U32.AND P0, PT, R17, 0xfff, PT ;  /* 0x00000fff1100780c */ /* 0x000fe40003f04070 */
[----:B------:R-:W-:Y:S02]  /*9a50*/  MOV R17, RZ ;  /* 0x000000ff00117202 */ /* 0x000fe40000000f00 */
[----:B------:R-:W-:-:S13]  /*9a60*/  ISETP.GT.OR P0, PT, R16, 0xfff, P0 ;  /* 0x00000fff1000780c */ /* 0x000fda0000704670 */
[----:B------:R-:W-:Y:S05]  /*9a70*/  @P0 BRA `(.L_x_184) ;  /* 0x0000000000040947 */ /* 0x000fea0003800000 */
[----:B------:R0:W5:Y:S02]  /*9a80*/  LDG.E.CONSTANT R17, desc[UR8][R82.64+0x170000] ;  /* 0x1700000852117981 */ /* 0x000164000c1e9900 */
.L_x_184:
[----:B------:R-:W-:Y:S05]  /*9a90*/  BSYNC.RECONVERGENT B0 ;  /* 0x0000000000007941 */ /* 0x000fea0003800200 */
.L_x_183:
[----:B-----5:R0:W-:Y:S02]  /*9aa0*/  STS [R2+0x1c00], R17 ;  /* 0x001c001102007388 */ /* 0x0201e40000000800 */
.L_x_182:
[----:B------:R-:W-:Y:S01]  /*9ab0*/  LEA.HI R32, R32, UR5, RZ, 0x1b ;  /* 0x0000000520207c11 */ /* 0x000fe2000f8fd8ff */
[----:B------:R-:W-:Y:S06]  /*9ac0*/  BRA.U UP0, `(.L_x_185) ;  /* 0x0000000100087547 */ /* 0x000fec000b800000 */
[----:B------:R0:W5:Y:S01]  /*9ad0*/  LDG.E.CONSTANT R16, desc[UR8][R80.64+0x100] ;  /* 0x0001000850107981 */ /* 0x000162000c1e9900 */
[----:B------:R-:W-:Y:S05]  /*9ae0*/  BRA `(.L_x_186) ;  /* 0x0000000000187947 */ /* 0x000fea0003800000 */
.L_x_185:
[----:B------:R-:W-:Y:S01]  /*9af0*/  ISETP.GT.U32.AND P0, PT, R32, 0xfff, PT ;  /* 0x00000fff2000780c */ /* 0x000fe20003f04070 */
[----:B------:R-:W-:Y:S01]  /*9b00*/  BSSY.RECONVERGENT B0, `(.L_x_186) ;  /* 0x0000004000007945 */ /* 0x000fe20003800200 */
[----:B------:R-:W-:-:S11]  /*9b10*/  HFMA2 R16, -RZ, RZ, 0, 0 ;  /* 0x00000000ff107431 */ /* 0x000fd600000001ff */
[----:B------:R-:W-:Y:S05]  /*9b20*/  @P0 BRA `(.L_x_187) ;  /* 0x0000000000040947 */ /* 0x000fea0003800000 */
[----:B------:R0:W5:Y:S02]  /*9b30*/  LDG.E.CONSTANT R16, desc[UR8][R80.64+0x100] ;  /* 0x0001000850107981 */ /* 0x000164000c1e9900 */
.L_x_187:
[----:B------:R-:W-:Y:S05]  /*9b40*/  BSYNC.RECONVERGENT B0 ;  /* 0x0000000000007941 */ /* 0x000fea0003800200 */
.L_x_186:
[----:B-----5:R0:W-:Y:S01]  /*9b50*/  STS [R3], R16 ;  /* 0x0000001003007388 */ /* 0x0201e20000000800 */
[----:B------:R-:W-:Y:S05]  /*9b60*/  BRA.U UP0, `(.L_x_188) ;  /* 0x00000001000c7547 */ /* 0x000fea000b800000 */
[----:B0-----:R-:W5:Y:S04]  /*9b70*/  LDG.E.CONSTANT R16, desc[UR8][R78.64+0x100] ;  /* 0x000100084e107981 */ /* 0x001f68000c1e9900 */
[----:B-----5:R0:W-:Y:S01]  /*9b80*/  STS [R3+0x400], R16 ;  /* 0x0004001003007388 */ /* 0x0201e20000000800 */
[----:B------:R-:W-:Y:S05]  /*9b90*/  BRA `(.L_x_189) ;  /* 0x00000000001c7947 */ /* 0x000fea0003800000 */
.L_x_188:
[----:B------:R-:W-:Y:S01]  /*9ba0*/  ISETP.GT.U32.AND P0, PT, R32, 0xff7, PT ;  /* 0x00000ff72000780c */ /* 0x000fe20003f04070 */
[----:B------:R-:W-:Y:S01]  /*9bb0*/  BSSY.RECONVERGENT B0, `(.L_x_190) ;  /* 0x0000004000007945 */ /* 0x000fe20003800200 */
[----:B0-----:R-:W-:-:S11]  /*9bc0*/  MOV R16, RZ ;  /* 0x000000ff00107202 */ /* 0x001fd60000000f00 */
[----:B------:R-:W-:Y:S05]  /*9bd0*/  @P0 BRA `(.L_x_191) ;  /* 0x0000000000040947 */ /* 0x000fea0003800000 */
[----:B------:R0:W5:Y:S02]  /*9be0*/  LDG.E.CONSTANT R16, desc[UR8][R78.64+0x100] ;  /* 0x000100084e107981 */ /* 0x000164000c1e9900 */
.L_x_191:
[----:B------:R-:W-:Y:S05]  /*9bf0*/  BSYNC.RECONVERGENT B0 ;  /* 0x0000000000007941 */ /* 0x000fea0003800200 */
.L_x_190:
[----:B-----5:R0:W-:Y:S02]  /*9c00*/  STS [R3+0x400], R16 ;  /* 0x0004001003007388 */ /* 0x0201e40000000800 */
.L_x_189:
[----:B------:R-:W-:Y:S05]  /*9c10*/  BRA.U UP0, `(.L_x_192) ;  /* 0x00000001000c7547 */ /* 0x000fea000b800000 */
[----:B0-----:R-:W5:Y:S04]  /*9c20*/  LDG.E.CONSTANT R16, desc[UR8][R76.64+0x100] ;  /* 0x000100084c107981 */ /* 0x001f68000c1e9900 */
[----:B-----5:R0:W-:Y:S01]  /*9c30*/  STS [R3+0x800], R16 ;  /* 0x0008001003007388 */ /* 0x0201e20000000800 */
[----:B------:R-:W-:Y:S05]  /*9c40*/  BRA `(.L_x_193) ;  /* 0x00000000001c7947 */ /* 0x000fea0003800000 */
.L_x_192:
[----:B------:R-:W-:Y:S01]  /*9c50*/  ISETP.GT.U32.AND P0, PT, R32, 0xfef, PT ;  /* 0x00000fef2000780c */ /* 0x000fe20003f04070 */
[----:B------:R-:W-:Y:S01]  /*9c60*/  BSSY.RECONVERGENT B0, `(.L_x_194) ;  /* 0x0000004000007945 */ /* 0x000fe20003800200 */
[----:B0-----:R-:W-:-:S11]  /*9c70*/  HFMA2 R16, -RZ, RZ, 0, 0 ;  /* 0x00000000ff107431 */ /* 0x001fd600000001ff */
[----:B------:R-:W-:Y:S05]  /*9c80*/  @P0 BRA `(.L_x_195) ;  /* 0x0000000000040947 */ /* 0x000fea0003800000 */
[----:B------:R0:W5:Y:S02]  /*9c90*/  LDG.E.CONSTANT R16, desc[UR8][R76.64+0x100] ;  /* 0x000100084c107981 */ /* 0x000164000c1e9900 */
.L_x_195:
[----:B------:R-:W-:Y:S05]  /*9ca0*/  BSYNC.RECONVERGENT B0 ;  /* 0x0000000000007941 */ /* 0x000fea0003800200 */
.L_x_194:
[----:B-----5:R0:W-:Y:S02]  /*9cb0*/  STS [R3+0x800], R16 ;  /* 0x0008001003007388 */ /* 0x0201e40000000800 */
.L_x_193:
[----:B------:R-:W-:Y:S05]  /*9cc0*/  BRA.U UP0, `(.L_x_196) ;  /* 0x00000001000c7547 */ /* 0x000fea000b800000 */
[----:B0-----:R-:W5:Y:S04]  /*9cd0*/  LDG.E.CONSTANT R16, desc[UR8][R74.64+0x100] ;  /* 0x000100084a107981 */ /* 0x001f68000c1e9900 */
[----:B-----5:R0:W-:Y:S01]  /*9ce0*/  STS [R3+0xc00], R16 ;  /* 0x000c001003007388 */ /* 0x0201e20000000800 */
[----:B------:R-:W-:Y:S05]  /*9cf0*/  BRA `(.L_x_197) ;  /* 0x00000000001c7947 */ /* 0x000fea0003800000 */
.L_x_196:
[----:B------:R-:W-:Y:S01]  /*9d00*/  ISETP.GT.U32.AND P0, PT, R32, 0xfe7, PT ;  /* 0x00000fe72000780c */ /* 0x000fe20003f04070 */
[----:B------:R-:W-:Y:S01]  /*9d10*/  BSSY.RECONVERGENT B0, `(.L_x_198) ;  /* 0x0000004000007945 */ /* 0x000fe20003800200 */
[----:B0-----:R-:W-:-:S11]  /*9d20*/  MOV R16, RZ ;  /* 0x000000ff00107202 */ /* 0x001fd60000000f00 */
[----:B------:R-:W-:Y:S05]  /*9d30*/  @P0 BRA `(.L_x_199) ;  /* 0x0000000000040947 */ /* 0x000fea0003800000 */
[----:B------:R0:W5:Y:S02]  /*9d40*/  LDG.E.CONSTANT R16, desc[UR8][R74.64+0x100] ;  /* 0x000100084a107981 */ /* 0x000164000c1e9900 */
.L_x_199:
[----:B------:R-:W-:Y:S05]  /*9d50*/  BSYNC.RECONVERGENT B0 ;  /* 0x0000000000007941 */ /* 0x000fea0003800200 */
.L_x_198:
[----:B-----5:R0:W-:Y:S02]  /*9d60*/  STS [R3+0xc00], R16 ;  /* 0x000c001003007388 */ /* 0x0201e40000000800 */
.L_x_197:
[----:B------:R-:W-:Y:S05]  /*9d70*/  BRA.U UP0, `(.L_x_200) ;  /* 0x00000001000c7547 */ /* 0x000fea000b800000 */
[----:B0-----:R-:W5:Y:S04]  /*9d80*/  LDG.E.CONSTANT R16, desc[UR8][R72.64+0x100] ;  /* 0x0001000848107981 */ /* 0x001f68000c1e9900 */
[----:B-----5:R0:W-:Y:S01]  /*9d90*/  STS [R3+0x1000], R16 ;  /* 0x0010001003007388 */ /* 0x0201e20000000800 */
[----:B------:R-:W-:Y:S05]  /*9da0*/  BRA `(.L_x_201) ;  /* 0x00000000001c7947 */ /* 0x000fea0003800000 */
.L_x_200:
[----:B------:R-:W-:Y:S01]  /*9db0*/  ISETP.GT.U32.AND P0, PT, R32, 0xfdf, PT ;  /* 0x00000fdf2000780c */ /* 0x000fe20003f04070 */
[----:B------:R-:W-:Y:S01]  /*9dc0*/  BSSY.RECONVERGENT B0, `(.L_x_202) ;  /* 0x0000004000007945 */ /* 0x000fe20003800200 */
[----:B0-----:R-:W-:-:S11]  /*9dd0*/  HFMA2 R16, -RZ, RZ, 0, 0 ;  /* 0x00000000ff107431 */ /* 0x001fd600000001ff */
[----:B------:R-:W-:Y:S05]  /*9de0*/  @P0 BRA `(.L_x_203) ;  /* 0x0000000000040947 */ /* 0x000fea0003800000 */
[----:B------:R0:W5:Y:S02]  /*9df0*/  LDG.E.CONSTANT R16, desc[UR8][R72.64+0x100] ;  /* 0x0001000848107981 */ /* 0x000164000c1e9900 */
.L_x_203:
[----:B------:R-:W-:Y:S05]  /*9e00*/  BSYNC.RECONVERGENT B0 ;  /* 0x0000000000007941 */ /* 0x000fea0003800200 */
.L_x_202:
[----:B-----5:R0:W-:Y:S02]  /*9e10*/  STS [R3+0x1000], R16 ;  /* 0x0010001003007388 */ /* 0x0201e40000000800 */
.L_x_201:
[----:B------:R-:W-:Y:S05]  /*9e20*/  BRA.U UP0, `(.L_x_204) ;  /* 0x00000001000c7547 */ /* 0x000fea000b800000 */
[----:B0-----:R-:W5:Y:S04]  /*9e30*/  LDG.E.CONSTANT R16, desc[UR8][R70.64+0x100] ;  /* 0x0001000846107981 */ /* 0x001f68000c1e9900 */
[----:B-----5:R0:W-:Y:S01]  /*9e40*/  STS [R3+0x1400], R16 ;  /* 0x0014001003007388 */ /* 0x0201e20000000800 */
[----:B------:R-:W-:Y:S05]  /*9e50*/  BRA `(.L_x_205) ;  /* 0x00000000001c7947 */ /* 0x000fea0003800000 */
.L_x_204:
[----:B------:R-:W-:Y:S01]  /*9e60*/  ISETP.GT.U32.AND P0, PT, R32, 0xfd7, PT ;  /* 0x00000fd72000780c */ /* 0x000fe20003f04070 */
[----:B------:R-:W-:Y:S01]  /*9e70*/  BSSY.RECONVERGENT B0, `(.L_x_206) ;  /* 0x0000004000007945 */ /* 0x000fe20003800200 */
[----:B0-----:R-:W-:-:S11]  /*9e80*/  MOV R16, RZ ;  /* 0x000000ff00107202 */ /* 0x001fd60000000f00 */
[----:B------:R-:W-:Y:S05]  /*9e90*/  @P0 BRA `(.L_x_207) ;  /* 0x0000000000040947 */ /* 0x000fea0003800000 */
[----:B------:R0:W5:Y:S02]  /*9ea0*/  LDG.E.CONSTANT R16, desc[UR8][R70.64+0x100] ;  /* 0x0001000846107981 */ /* 0x000164000c1e9900 */
.L_x_207:
[----:B------:R-:W-:Y:S05]  /*9eb0*/  BSYNC.RECONVERGENT B0 ;  /* 0x0000000000007941 */ /* 0x000fea0003800200 */
.L_x_206:
[----:B-----5:R0:W-:Y:S02]  /*9ec0*/  STS [R3+0x1400], R16 ;  /* 0x0014001003007388 */ /* 0x0201e40000000800 */
.L_x_205:
[----:B------:R-:W-:Y:S05]  /*9ed0*/  BRA.U UP0, `(.L_x_208) ;  /* 0x00000001000c7547 */ /* 0x000fea000b800000 */
[----:B0-----:R-:W5:Y:S04]  /*9ee0*/  LDG.E.CONSTANT R16, desc[UR8][R6.64+0x100] ;  /* 0x0001000806107981 */ /* 0x001f68000c1e9900 */
[----:B-----5:R0:W-:Y:S01]  /*9ef0*/  STS [R3+0x1800], R16 ;  /* 0x0018001003007388 */ /* 0x0201e20000000800 */
[----:B------:R-:W-:Y:S05]  /*9f00*/  BRA `(.L_x_209) ;  /* 0x00000000001c7947 */ /* 0x000fea0003800000 */
.L_x_208:
[----:B------:R-:W-:Y:S01]  /*9f10*/  ISETP.GT.U32.AND P0, PT, R32, 0xfcf, PT ;  /* 0x00000fcf2000780c */ /* 0x000fe20003f04070 */
[----:B------:R-:W-:Y:S01]  /*9f20*/  BSSY.RECONVERGENT B0, `(.L_x_210) ;  /* 0x0000004000007945 */ /* 0x000fe20003800200 */
[----:B0-----:R-:W-:-:S11]  /*9f30*/  HFMA2 R16, -RZ, RZ, 0, 0 ;  /* 0x00000000ff107431 */ /* 0x001fd600000001ff */
[----:B------:R-:W-:Y:S05]  /*9f40*/  @P0 BRA `(.L_x_211) ;  /* 0x0000000000040947 */ /* 0x000fea0003800000 */
[----:B------:R0:W5:Y:S02]  /*9f50*/  LDG.E.CONSTANT R16, desc[UR8][R6.64+0x100] ;  /* 0x0001000806107981 */ /* 0x000164000c1e9900 */
.L_x_211:
[----:B------:R-:W-:Y:S05]  /*9f60*/  BSYNC.RECONVERGENT B0 ;  /* 0x0000000000007941 */ /* 0x000fea0003800200 */
.L_x_210:
[----:B-----5:R0:W-:Y:S02]  /*9f70*/  STS [R3+0x1800], R16 ;  /* 0x0018001003007388 */ /* 0x0201e40000000800 */
.L_x_209:
[----:B------:R-:W-:Y:S05]  /*9f80*/  BRA.U UP0, `(.L_x_212) ;  /* 0x00000001000c7547 */ /* 0x000fea000b800000 */
[----:B0-----:R-:W5:Y:S04]  /*9f90*/  LDG.E.CONSTANT R16, desc[UR8][R8.64+0x100] ;  /* 0x0001000808107981 */ /* 0x001f68000c1e9900 */
[----:B-----5:R0:W-:Y:S01]  /*9fa0*/  STS [R3+0x1c00], R16 ;  /* 0x001c001003007388 */ /* 0x0201e20000000800 */
[----:B------:R-:W-:Y:S05]  /*9fb0*/  BRA `(.L_x_213) ;  /* 0x00000000001c7947 */ /* 0x000fea0003800000 */
.L_x_212:
[----:B------:R-:W-:Y:S01]  /*9fc0*/  ISETP.GT.U32.AND P0, PT, R32, 0xfc7, PT ;  /* 0x00000fc72000780c */ /* 0x000fe20003f04070 */
[----:B------:R-:W-:Y:S01]  /*9fd0*/  BSSY.RECONVERGENT B0, `(.L_x_214) ;  /* 0x0000004000007945 */ /* 0x000fe20003800200 */
[----:B0-----:R-:W-:-:S11]  /*9fe0*/  MOV R16, RZ ;  /* 0x000000ff00107202 */ /* 0x001fd60000000f00 */
[----:B------:R-:W-:Y:S05]  /*9ff0*/  @P0 BRA `(.L_x_215) ;  /* 0x0000000000040947 */ /* 0x000fea0003800000 */
[----:B------:R0:W5:Y:S02]  /*a000*/  LDG.E.CONSTANT R16, desc[UR8][R8.64+0x100] ;  /* 0x0001000808107981 */ /* 0x000164000c1e9900 */
.L_x_215:
[----:B------:R-:W-:Y:S05]  /*a010*/  BSYNC.RECONVERGENT B0 ;  /* 0x0000000000007941 */ /* 0x000fea0003800200 */
.L_x_214:
[----:B-----5:R0:W-:Y:S02]  /*a020*/  STS [R3+0x1c00], R16 ;  /* 0x001c001003007388 */ /* 0x0201e40000000800 */
.L_x_213:
[----:B------:R-:W-:Y:S05]  /*a030*/  BRA.U UP0, `(.L_x_216) ;  /* 0x00000001000c7547 */ /* 0x000fea000b800000 */
[----:B0-----:R-:W5:Y:S04]  /*a040*/  LDG.E.CONSTANT R16, desc[UR8][R10.64+0x100] ;  /* 0x000100080a107981 */ /* 0x001f68000c1e9900 */
[----:B-----5:R0:W-:Y:S01]  /*a050*/  STS [R3+0x2000], R16 ;  /* 0x0020001003007388 */ /* 0x0201e20000000800 */
[----:B------:R-:W-:Y:S05]  /*a060*/  BRA `(.L_x_217) ;  /* 0x00000000001c7947 */ /* 0x000fea0003800000 */
.L_x_216:
[----:B------:R-:W-:Y:S01]  /*a070*/  ISETP.GT.U32.AND P0, PT, R32, 0xfbf, PT ;  /* 0x00000fbf2000780c */ /* 0x000fe20003f04070 */
[----:B------:R-:W-:Y:S01]  /*a080*/  BSSY.RECONVERGENT B0, `(.L_x_218) ;  /* 0x0000004000007945 */ /* 0x000fe20003800200 */
[----:B0-----:R-:W-:-:S11]  /*a090*/  HFMA2 R16, -RZ, RZ, 0, 0 ;  /* 0x00000000ff107431 */ /* 0x001fd600000001ff */
[----:B------:R-:W-:Y:S05]  /*a0a0*/  @P0 BRA `(.L_x_219) ;  /* 0x0000000000040947 */ /* 0x000fea0003800000 */
[----:B------:R0:W5:Y:S02]  /*a0b0*/  LDG.E.CONSTANT R16, desc[UR8][R10.64+0x100] ;  /* 0x000100080a107981 */ /* 0x000164000c1e9900 */
.L_x_219:
[----:B------:R-:W-:Y:S05]  /*a0c0*/  BSYNC.RECONVERGENT B0 ;  /* 0x0000000000007941 */ /* 0x000fea0003800200 */
.L_x_218:
[----:B-----5:R0:W-:Y:S02]  /*a0d0*/  STS [R3+0x2000], R16 ;  /* 0x0020001003007388 */ /* 0x0201e40000000800 */
.L_x_217:
[----:B------:R-:W-:Y:S05]  /*a0e0*/  BRA.U UP0, `(.L_x_220) ;  /* 0x00000001000c7547 */ /* 0x000fea000b800000 */
[----:B0-----:R-:W5:Y:S04]  /*a0f0*/  LDG.E.CONSTANT R16, desc[UR8][R12.64+0x100] ;  /* 0x000100080c107981 */ /* 0x001f68000c1e9900 */
[----:B-----5:R0:W-:Y:S01]  /*a100*/  STS [R3+0x2400], R16 ;  /* 0x0024001003007388 */ /* 0x0201e20000000800 */
[----:B------:R-:W-:Y:S05]  /*a110*/  BRA `(.L_x_221) ;  /* 0x00000000001c7947 */ /* 0x000fea0003800000 */
.L_x_220:
[----:B------:R-:W-:Y:S01]  /*a120*/  ISETP.GT.U32.AND P0, PT, R32, 0xfb7, PT ;  /* 0x00000fb72000780c */ /* 0x000fe20003f04070 */
[----:B------:R-:W-:Y:S01]  /*a130*/  BSSY.RECONVERGENT B0, `(.L_x_222) ;  /* 0x0000004000007945 */ /* 0x000fe20003800200 */
[----:B0-----:R-:W-:-:S11]  /*a140*/  MOV R16, RZ ;  /* 0x000000ff00107202 */ /* 0x001fd60000000f00 */
[----:B------:R-:W-:Y:S05]  /*a150*/  @P0 BRA `(.L_x_223) ;  /* 0x0000000000040947 */ /* 0x000fea0003800000 */
[----:B------:R0:W5:Y:S02]  /*a160*/  LDG.E.CONSTANT R16, desc[UR8][R12.64+0x100] ;  /* 0x000100080c107981 */ /* 0x000164000c1e9900 */
.L_x_223:
[----:B------:R-:W-:Y:S05]  /*a170*/  BSYNC.RECONVERGENT B0 ;  /* 0x0000000000007941 */ /* 0x000fea0003800200 */
.L_x_222:
[----:B-----5:R0:W-:Y:S02]  /*a180*/  STS [R3+0x2400], R16 ;  /* 0x0024001003007388 */ /* 0x0201e40000000800 */
.L_x_221:
[----:B------:R-:W-:Y:S05]  /*a190*/  BRA.U UP0, `(.L_x_224) ;  /* 0x00000001000c7547 */ /* 0x000fea000b800000 */
[----:B0-----:R-:W5:Y:S04]  /*a1a0*/  LDG.E.CONSTANT R16, desc[UR8][R14.64+0x100] ;  /* 0x000100080e107981 */ /* 0x001f68000c1e9900 */
[----:B-----5:R0:W-:Y:S01]  /*a1b0*/  STS [R3+0x2800], R16 ;  /* 0x0028001003007388 */ /* 0x0201e20000000800 */
[----:B------:R-:W-:Y:S05]  /*a1c0*/  BRA `(.L_x_225) ;  /* 0x00000000001c7947 */ /* 0x000fea0003800000 */
.L_x_224:
[----:B------:R-:W-:Y:S01]  /*a1d0*/  ISETP.GT.U32.AND P0, PT, R32, 0xfaf, PT ;  /* 0x00000faf2000780c */ /* 0x000fe20003f04070 */
[----:B------:R-:W-:Y:S01]  /*a1e0*/  BSSY.RECONVERGENT B0, `(.L_x_226) ;  /* 0x0000004000007945 */ /* 0x000fe20003800200 */
[----:B0-----:R-:W-:-:S11]  /*a1f0*/  HFMA2 R16, -RZ, RZ, 0, 0 ;  /* 0x00000000ff107431 */ /* 0x001fd600000001ff */
[----:B------:R-:W-:Y:S05]  /*a200*/  @P0 BRA `(.L_x_227) ;  /* 0x0000000000040947 */ /* 0x000fea0003800000 */
[----:B------:R0:W5:Y:S02]  /*a210*/  LDG.E.CONSTANT R16, desc[UR8][R14.64+0x100] ;  /* 0x000100080e107981 */ /* 0x000164000c1e9900 */
.L_x_227:
[----:B------:R-:W-:Y:S05]  /*a220*/  BSYNC.RECONVERGENT B0 ;  /* 0x0000000000007941 */ /* 0x000fea0003800200 */
.L_x_226:
[----:B-----5:R0:W-:Y:S02]  /*a230*/  STS [R3+0x2800], R16 ;  /* 0x0028001003007388 */ /* 0x0201e40000000800 */
.L_x_225:
[----:B------:R-:W-:Y:S05]  /*a240*/  BRA.U UP0, `(.L_x_228) ;  /* 0x00000001000c7547 */ /* 0x000fea000b800000 */
[----:B0-----:R-:W5:Y:S04]  /*a250*/  LDG.E.CONSTANT R16, desc[UR8][R68.64+0x100] ;  /* 0x0001000844107981 */ /* 0x001f68000c1e9900 */
[----:B-----5:R0:W-:Y:S01]  /*a260*/  STS [R3+0x2c00], R16 ;  /* 0x002c001003007388 */ /* 0x0201e20000000800 */
[----:B------:R-:W-:Y:S05]  /*a270*/  BRA `(.L_x_229) ;  /* 0x00000000001c7947 */ /* 0x000fea0003800000 */
.L_x_228:
[----:B------:R-:W-:Y:S01]  /*a280*/  ISETP.GT.U32.AND P0, PT, R32, 0xfa7, PT ;  /* 0x00000fa72000780c */ /* 0x000fe20003f04070 */
[----:B------:R-:W-:Y:S01]  /*a290*/  BSSY.RECONVERGENT B0, `(.L_x_230) ;  /* 0x0000004000007945 */ /* 0x000fe20003800200 */
[----:B0-----:R-:W-:-:S11]  /*a2a0*/  MOV R16, RZ ;  /* 0x000000ff00107202 */ /* 0x001fd60000000f00 */
[----:B------:R-:W-:Y:S05]  /*a2b0*/  @P0 BRA `(.L_x_231) ;  /* 0x0000000000040947 */ /* 0x000fea0003800000 */
[----:B------:R0:W5:Y:S02]  /*a2c0*/  LDG.E.CONSTANT R16, desc[UR8][R68.64+0x100] ;  /* 0x0001000844107981 */ /* 0x000164000c1e9900 */
.L_x_231:
[----:B------:R-:W-:Y:S05]  /*a2d0*/  BSYNC.RECONVERGENT B0 ;  /* 0x0000000000007941 */ /* 0x000fea0003800200 */
.L_x_230:
[----:B-----5:R0:W-:Y:S02]  /*a2e0*/  STS [R3+0x2c00], R16 ;  /* 0x002c001003007388 */ /* 0x0201e40000000800 */
.L_x_229:
        /* <DEDUP_REMOVED lines=26> */
[----:B------:R-:W1:Y:S01]  /*a490*/  LDS.128 R28, [R0+0x200] ;  /* 0x00020000001c7984 */ /* 0x000e620000000c00 */
[CC--:B------:R-:W-:Y:S01]  /*a4a0*/  FFMA R61, R52.reuse, R21.reuse, R61 ;  /* 0x00000015343d7223 */ /* 0x0c0fe2000000003d */
[----:B------:R-:W-:Y:S01]  /*a4b0*/  FFMA R64, R52, R22, R65 ;  /* 0x0000001634407223 */ /* 0x000fe20000000041 */
[----:B------:R-:W-:Y:S01]  /*a4c0*/  FFMA R41, R20, R32, R41 ;  /* 0x0000002014297223 */ /* 0x000fe20000000029 */
[----:B------:R-:W-:Y:S01]  /*a4d0*/  FFMA R20, R32, R21, R51 ;  /* 0x0000001520147223 */ /* 0x000fe20000000033 */
[-C--:B------:R-:W-:Y:S01]  /*a4e0*/  FFMA R52, R52, R23.reuse, R84 ;  /* 0x0000001734347223 */ /* 0x080fe20000000054 */
[C---:B------:R-:W-:Y:S01]  /*a4f0*/  FFMA R84, R32.reuse, R22, R5 ;  /* 0x0000001620547223 */ /* 0x040fe20000000005 */
[----:B------:R-:W-:Y:S01]  /*a500*/  FFMA R48, R32, R23, R48 ;  /* 0x0000001720307223 */ /* 0x000fe20000000030 */
[----:B0-----:R-:W-:Y:S01]  /*a510*/  FFMA R67, R33, R17, R20 ;  /* 0x0000001121437223 */ /* 0x001fe20000000014 */
[C---:B------:R-:W-:Y:S01]  /*a520*/  FFMA R32, R16.reuse, R57, R40 ;  /* 0x0000003910207223 */ /* 0x040fe20000000028 */
[----:B------:R-:W0:Y:S01]  /*a530*/  LDS.128 R20, [R0+0x300] ;  /* 0x0003000000147984 */ /* 0x000e220000000c00 */
[C---:B------:R-:W-:Y:S01]  /*a540*/  FFMA R93, R16.reuse, R25, R42 ;  /* 0x00000019105d7223 */ /* 0x040fe2000000002a */
[C---:B------:R-:W-:Y:S01]  /*a550*/  FFMA R42, R16.reuse, R37, R63 ;  /* 0x00000025102a7223 */ /* 0x040fe2000000003f */
[C---:B------:R-:W-:Y:S01]  /*a560*/  FFMA R40, R16.reuse, R53, R49 ;  /* 0x0000003510287223 */ /* 0x040fe20000000031 */
[-C--:B------:R-:W-:Y:S01]  /*a570*/  FFMA R89, R45, R17.reuse, R86 ;  /* 0x000000112d597223 */ /* 0x080fe20000000056 */
[-C--:B------:R-:W-:Y:S01]  /*a580*/  FFMA R87, R57, R17.reuse, R88 ;  /* 0x0000001139577223 */ /* 0x080fe20000000058 */
[-C--:B------:R-:W-:Y:S01]  /*a590*/  FFMA R91, R25, R17.reuse, R90 ;  /* 0x00000011195b7223 */ /* 0x080fe2000000005a */
[-C--:B------:R-:W-:Y:S01]  /*a5a0*/  FFMA R85, R37, R17.reuse, R92 ;  /* 0x0000001125557223 */ /* 0x080fe2000000005c */
[----:B------:R-:W-:Y:S01]  /*a5b0*/  FFMA R65, R53, R17, R61 ;  /* 0x0000001135417223 */ /* 0x000fe2000000003d */
        /* <DEDUP_REMOVED lines=20> */
[CC--:B------:R-:W-:Y:S01]  /*a700*/  FFMA R91, R26.reuse, R29.reuse, R91 ;  /* 0x0000001d1a5b7223 */ /* 0x0c0fe2000000005b */
        /* <DEDUP_REMOVED lines=11> */
[----:B------:R-:W-:Y:S01]  /*a7c0*/  LDS.128 R48, [R4+0x10] ;  /* 0x0000100004307984 */ /* 0x000fe20000000c00 */
[----:B0-----:R-:W-:Y:S01]  /*a7d0*/  FFMA R84, R20, R47, R5 ;  /* 0x0000002f14547223 */ /* 0x001fe20000000005 */
[-C--:B------:R-:W-:Y:S01]  /*a7e0*/  FFMA R90, R46, R30.reuse, R63 ;  /* 0x0000001e2e5a7223 */ /* 0x080fe2000000003f */
[-C--:B------:R-:W-:Y:S01]  /*a7f0*/  FFMA R56, R58, R30.reuse, R61 ;  /* 0x0000001e3a387223 */ /* 0x080fe2000000003d */
[----:B------:R-:W0:Y:S01]  /*a800*/  LDS.128 R16, [R0+0x400] ;  /* 0x0004000000107984 */ /* 0x000e220000000c00 */
[C---:B------:R-:W-:Y:S01]  /*a810*/  FFMA R52, R20.reuse, R59, R52 ;  /* 0x0000003b14347223 */ /* 0x040fe20000000034 */
[C---:B------:R-:W-:Y:S01]  /*a820*/  FFMA R93, R20.reuse, R27, R93 ;  /* 0x0000001b145d7223 */ /* 0x040fe2000000005d */
[C---:B------:R-:W-:Y:S01]  /*a830*/  FFMA R87, R20.reuse, R39, R42 ;  /* 0x0000002714577223 */ /* 0x040fe2000000002a */
[C---:B------:R-:W-:Y:S01]  /*a840*/  FFMA R53, R20.reuse, R55, R40 ;  /* 0x0000003714357223 */ /* 0x040fe20000000028 */
[----:B------:R-:W-:Y:S01]  /*a850*/  FFMA R5, R20, R35, R28 ;  /* 0x0000002314057223 */ /* 0x000fe2000000001c */
[----:B------:R-:W-:Y:S01]  /*a860*/  FFMA R32, R34, R30, R41 ;  /* 0x0000001e22207223 */ /* 0x000fe20000000029 */
[-C--:B------:R-:W-:Y:S01]  /*a870*/  FFMA R46, R46, R31.reuse, R45 ;  /* 0x0000001f2e2e7223 */ /* 0x080fe2000000002d */
[----:B------:R-:W-:Y:S01]  /*a880*/  FFMA R36, R38, R31, R37 ;  /* 0x0000001f26247223 */ /* 0x000fe20000000025 */
[----:B------:R-:W1:Y:S01]  /*a890*/  LDS.128 R60, [R4+0x90] ;  /* 0x00009000043c7984 */ /* 0x000e620000000c00 */
[-C--:B------:R-:W-:Y:S01]  /*a8a0*/  FFMA R20, R47, R21.reuse, R33 ;  /* 0x000000152f147223 */ /* 0x080fe20000000021 */
        /* <DEDUP_REMOVED lines=8> */
[-C--:B------:R-:W-:Y:S01]  /*a930*/  FFMA R38, R27, R23.reuse, R26 ;  /* 0x000000171b267223 */ /* 0x080fe2000000001a */
[----:B------:R-:W2:Y:S01]  /*a940*/  LDS.128 R28, [R4+0x110] ;  /* 0x00011000041c7984 */ /* 0x000ea20000000c00 */
[-C--:B------:R-:W-:Y:S01]  /*a950*/  FFMA R58, R47, R22.reuse, R90 ;  /* 0x000000162f3a7223 */ /* 0x080fe2000000005a */
[-C--:B------:R-:W-:Y:S01]  /*a960*/  FFMA R56, R59, R22.reuse, R56 ;  /* 0x000000163b387223 */ /* 0x080fe20000000038 */
[-C--:B------:R-:W-:Y:S01]  /*a970*/  FFMA R37, R39, R22.reuse, R44 ;  /* 0x0000001627257223 */ /* 0x080fe2000000002c */
[----:B------:R-:W3:Y:S01]  /*a980*/  LDS.128 R40, [R4+0x190] ;  /* 0x0001900004287984 */ /* 0x000ee20000000c00 */
[----:B------:R-:W-:Y:S01]  /*a990*/  FFMA R57, R35, R22, R32 ;  /* 0x0000001623397223 */ /* 0x000fe20000000020 */
[-C--:B------:R-:W-:Y:S01]  /*a9a0*/  FFMA R22, R47, R23.reuse, R46 ;  /* 0x000000172f167223 */ /* 0x080fe2000000002e */
[-C--:B------:R-:W-:Y:S01]  /*a9b0*/  FFMA R54, R35, R23.reuse, R54 ;  /* 0x0000001723367223 */ /* 0x080fe20000000036 */
[----:B------:R-:W4:Y:S01]  /*a9c0*/  LDS.128 R24, [R4+0x290] ;  /* 0x0002900004187984 */ /* 0x000f220000000c00 */
[-C--:B------:R-:W-:Y:S01]  /*a9d0*/  FFMA R66, R59, R23.reuse, R66 ;  /* 0x000000173b427223 */ /* 0x080fe20000000042 */
[-C--:B------:R-:W-:Y:S01]  /*a9e0*/  FFMA R36, R39, R23.reuse, R36 ;  /* 0x0000001727247223 */ /* 0x080fe20000000024 */
[----:B------:R-:W-:Y:S01]  /*a9f0*/  FFMA R86, R55, R23, R86 ;  /* 0x0000001737567223 */ /* 0x000fe20000000056 */
[----:B------:R-:W4:Y:S04]  /*aa00*/  LDS.128 R44, [R4+0x210] ;  /* 0x00021000042c7984 */ /* 0x000f280000000c00 */
        /* <DEDUP_REMOVED lines=18> */
[----:B------:R-:W0:Y:S01]  /*ab30*/  LDS.128 R36, [R0+0x600] ;  /* 0x0006000000247984 */ /* 0x000e220000000c00 */
[----:B------:R-:W-:Y:S01]  /*ab40*/  FFMA R59, R16, R24, R5 ;  /* 0x00000018103b7223 */ /* 0x000fe20000000005 */
[----:B------:R-:W-:Y:S01]  /*ab50*/  FFMA R54, R24, R19, R54 ;  /* 0x0000001318367223 */ /* 0x000fe20000000036 */
[----:B------:R-:W-:Y:S01]  /*ab60*/  FFMA R64, R44, R18, R67 ;  /* 0x000000122c407223 */ /* 0x000fe20000000043 */
[----:B------:R-:W-:Y:S01]  /*ab70*/  FFMA R53, R16, R44, R53 ;  /* 0x0000002c10357223 */ /* 0x000fe20000000035 */
[C---:B------:R-:W-:Y:S01]  /*ab80*/  FFMA R92, R44.reuse, R17, R65 ;  /* 0x000000112c5c7223 */ /* 0x040fe20000000041 */
[----:B------:R-:W-:Y:S01]  /*ab90*/  FFMA R44, R44, R19, R86 ;  /* 0x000000132c2c7223 */ /* 0x000fe20000000056 */
[----:B------:R-:W-:Y:S01]  /*aba0*/  FFMA R5, R32, R49, R23 ;  /* 0x0000003120057223 */ /* 0x000fe20000000017 */
[-C--:B------:R-:W-:Y:S01]  /*abb0*/  FFMA R89, R49, R33.reuse, R20 ;  /* 0x0000002131597223 */ /* 0x080fe20000000014 */
[-C--:B------:R-:W-:Y:S01]  /*abc0*/  FFMA R87, R61, R33.reuse, R22 ;  /* 0x000000213d577223 */ /* 0x080fe20000000016 */
[----:B------:R-:W-:Y:S01]  /*abd0*/  FFMA R67, R25, R33, R21 ;  /* 0x0000002119437223 */ /* 0x000fe20000000015 */
[----:B------:R-:W-:Y:S01]  /*abe0*/  FFMA R86, R24, R18, R57 ;  /* 0x0000001218567223 */ /* 0x000fe20000000039 */
[----:B------:R-:W1:Y:S01]  /*abf0*/  LDS.128 R20, [R0+0x700] ;  /* 0x0007000000147984 */ /* 0x000e620000000c00 */
        /* <DEDUP_REMOVED lines=35> */
[C---:B------:R-:W-:Y:S01]  /*ae30*/  FFMA R25, R62.reuse, R37, R87 ;  /* 0x000000253e197223 */ /* 0x040fe20000000057 */
[----:B------:R-:W-:Y:S01]  /*ae40*/  FFMA R88, R62, R38, R57 ;  /* 0x000000263e587223 */ /* 0x000fe20000000039 */
[-C--:B------:R-:W-:Y:S01]  /*ae50*/  FFMA R50, R50, R39.reuse, R49 ;  /* 0x0000002732327223 */ /* 0x080fe20000000031 */
[----:B------:R-:W0:Y:S01]  /*ae60*/  LDS.128 R52, [R4+0x20] ;  /* 0x0000200004347984 */ /* 0x000e220000000c00 */
[----:B------:R-:W-:Y:S01]  /*ae70*/  FFMA R86, R46, R39, R45 ;  /* 0x000000272e567223 */ /* 0x000fe2000000002d */
[----:B-1----:R-:W-:Y:S01]  /*ae80*/  FFMA R66, R20, R51, R5 ;  /* 0x0000003314427223 */ /* 0x002fe20000000005 */
[-C--:B------:R-:W-:Y:S01]  /*ae90*/  FFMA R85, R42, R37.reuse, R85 ;  /* 0x000000252a557223 */ /* 0x080fe20000000055 */
[----:B------:R-:W-:Y:S01]  /*aea0*/  FFMA R92, R26, R37, R67 ;  /* 0x000000251a5c7223 */ /* 0x000fe20000000043 */
[-C--:B------:R-:W-:Y:S01]  /*aeb0*/  FFMA R64, R62, R39.reuse, R61 ;  /* 0x000000273e407223 */ /* 0x080fe2000000003d */
[----:B------:R-:W-:Y:S01]  /*aec0*/  FFMA R40, R42, R39, R41 ;  /* 0x000000272a287223 */ /* 0x000fe20000000029 */
[----:B------:R-:W1:Y:S01]  /*aed0*/  LDS.128 R56, [R4+0xa0] ;  /* 0x0000a00004387984 */ /* 0x000e620000000c00 */
        /* <DEDUP_REMOVED lines=8> */
[C---:B------:R-:W-:Y:S01]  /*af60*/  FFMA R91, R31.reuse, R21, R91 ;  /* 0x000000151f5b7223 */ /* 0x040fe2000000005b */
        /* <DEDUP_REMOVED lines=9> */
[----:B------:R-:W-:Y:S01]  /*b000*/  FFMA R22, R51, R23, R50 ;  /* 0x0000001733167223 */ /* 0x000fe20000000032 */
[-C--:B------:R-:W-:Y:S01]  /*b010*/  FFMA R46, R63, R21.reuse, R25 ;  /* 0x000000153f2e7223 */ /* 0x080fe20000000019 */
[----:B------:R-:W4:Y:S01]  /*b020*/  LDS.128 R28, [R4+0x2a0] ;  /* 0x0002a000041c7984 */ /* 0x000f220000000c00 */
[-C--:B------:R-:W-:Y:S01]  /*b030*/  FFMA R85, R43, R21.reuse, R85 ;  /* 0x000000152b557223 */ /* 0x080fe20000000055 */
[----:B------:R-:W-:Y:S01]  /*b040*/  FFMA R65, R47, R21, R90 ;  /* 0x000000152f417223 */ /* 0x000fe2000000005a */
[----:B------:R-:W-:Y:S01]  /*b050*/  FFMA R64, R63, R23, R64 ;  /* 0x000000173f407223 */ /* 0x000fe20000000040 */
[----:B------:R-:W4:Y:S01]  /*b060*/  LDS.128 R48, [R4+0x220] ;  /* 0x0002200004307984 */ /* 0x000f220000000c00 */
[C---:B------:R-:W-:Y:S01]  /*b070*/  FFMA R21, R27.reuse, R21, R92 ;  /* 0x000000151b157223 */ /* 0x040fe2000000005c */
[-C--:B------:R-:W-:Y:S01]  /*b080*/  FFMA R63, R27, R23.reuse, R26 ;  /* 0x000000171b3f7223 */ /* 0x080fe2000000001a */
[-C--:B------:R-:W-:Y:S01]  /*b090*/  FFMA R40, R43, R23.reuse, R40 ;  /* 0x000000172b287223 */ /* 0x080fe20000000028 */
[----:B------:R-:W4:Y:S01]  /*b0a0*/  LDS.128 R24, [R0+0x900] ;  /* 0x0009000000187984 */ /* 0x000f220000000c00 */
[----:B------:R-:W-:Y:S01]  /*b0b0*/  FFMA R86, R47, R23, R86 ;  /* 0x000000172f567223 */ /* 0x000fe20000000056 */
        /* <DEDUP_REMOVED lines=16> */
[-C--:B----4-:R-:W-:Y:S01]  /*b1c0*/  FFMA R21, R28, R17.reuse, R21 ;  /* 0x000000111c157223 */ /* 0x090fe20000000015 */
[----:B------:R-:W0:Y:S01]  /*b1d0*/  LDS.128 R40, [R0+0xa00] ;  /* 0x000a000000287984 */ /* 0x000e220000000c00 */
[----:B------:R-:W-:Y:S01]  /*b1e0*/  FFMA R45, R16, R48, R45 ;  /* 0x00000030102d7223 */ /* 0x000fe2000000002d */
[----:B------:R-:W-:Y:S01]  /*b1f0*/  FFMA R84, R48, R18, R67 ;  /* 0x0000001230547223 */ /* 0x000fe20000000043 */
[----:B------:R-:W-:Y:S01]  /*b200*/  FFMA R16, R16, R28, R5 ;  /* 0x0000001c10107223 */ /* 0x000fe20000000005 */
[----:B------:R-:W-:Y:S01]  /*b210*/  FFMA R92, R48, R17, R65 ;  /* 0x00000011305c7223 */ /* 0x000fe20000000041 */
[----:B------:R-:W-:Y:S01]  /*b220*/  FFMA R5, R24, R53, R23 ;  /* 0x0000003518057223 */ /* 0x000fe20000000017 */
[-C--:B------:R-:W-:Y:S01]  /*b230*/  FFMA R89, R53, R25.reuse, R20 ;  /* 0x0000001935597223 */ /* 0x080fe20000000014 */
[-C--:B------:R-:W-:Y:S01]  /*b240*/  FFMA R87, R57, R25.reuse, R22 ;  /* 0x0000001939577223 */ /* 0x080fe20000000016 */
[----:B------:R-:W-:Y:S01]  /*b250*/  FFMA R67, R29, R25, R21 ;  /* 0x000000191d437223 */ /* 0x000fe20000000015 */
[-C--:B------:R-:W-:Y:S01]  /*b260*/  FFMA R48, R48, R19.reuse, R86 ;  /* 0x0000001330307223 */ /* 0x080fe20000000056 */
[----:B------:R-:W1:Y:S01]  /*b270*/  LDS.128 R20, [R0+0xb00] ;  /* 0x000b000000147984 */ /* 0x000e620000000c00 */
[C---:B------:R-:W-:Y:S01]  /*b280*/  FFMA R86, R28.reuse, R18, R61 ;  /* 0x000000121c567223 */ /* 0x040fe2000000003d */
[----:B------:R-:W-:Y:S01]  /*b290*/  FFMA R28, R28, R19, R63 ;  /* 0x000000131c1c7223 */ /* 0x000fe2000000003f */
[C---:B------:R-:W-:Y:S01]  /*b2a0*/  FFMA R18, R24.reuse, R57, R44 ;  /* 0x0000003918127223 */ /* 0x040fe2000000002c */
[C---:B------:R-:W-:Y:S01]  /*b2b0*/  FFMA R93, R24.reuse, R49, R45 ;  /* 0x00000031185d7223 */ /* 0x040fe2000000002d */
[C---:B------:R-:W-:Y:S01]  /*b2c0*/  FFMA R44, R24.reuse, R37, R47 ;  /* 0x00000025182c7223 */ /* 0x040fe2000000002f */
[-C--:B------:R-:W-:Y:S01]  /*b2d0*/  FFMA R91, R33, R25.reuse, R88 ;  /* 0x00000019215b7223 */ /* 0x080fe20000000058 */
[-C--:B------:R-:W-:Y:S01]  /*b2e0*/  FFMA R85, R37, R25.reuse, R90 ;  /* 0x0000001925557223 */ /* 0x080fe2000000005a */
[----:B------:R-:W-:Y:S01]  /*b2f0*/  FFMA R65, R49, R25, R92 ;  /* 0x0000001931417223 */ /* 0x000fe2000000005c */
[-C--:B------:R-:W-:Y:S01]  /*b300*/  FFMA R63, R53, R26.reuse, R60 ;  /* 0x0000001a353f7223 */ /* 0x080fe2000000003c */
[-C--:B------:R-:W-:Y:S01]  /*b310*/  FFMA R61, R57, R26.reuse, R62 ;  /* 0x0000001a393d7223 */ /* 0x080fe2000000003e */
[-C--:B------:R-:W-:Y:S01]  /*b320*/  FFMA R45, R37, R26.reuse, R66 ;  /* 0x0000001a252d7223 */ /* 0x080fe20000000042 */
[-C--:B------:R-:W-:Y:S01]  /*b330*/  FFMA R17, R49, R26.reuse, R84 ;  /* 0x0000001a31117223 */ /* 0x080fe20000000054 */
[C---:B------:R-:W-:Y:S01]  /*b340*/  FFMA R46, R24.reuse, R33, R46 ;  /* 0x00000021182e7223 */ /* 0x040fe2000000002e */
        /* <DEDUP_REMOVED lines=14> */
[-C--:B------:R-:W-:Y:S01]  /*b430*/  FFMA R91, R34, R41.reuse, R91 ;  /* 0x00000029225b7223 */ /* 0x080fe2000000005b */
[----:B------:R-:W-:Y:S01]  /*b440*/  FFMA R65, R50, R41, R65 ;  /* 0x0000002932417223 */ /* 0x000fe20000000041 */
[-C--:B------:R-:W-:Y:S01]  /*b450*/  FFMA R90, R34, R42.reuse, R47 ;  /* 0x0000002a225a7223 */ /* 0x080fe2000000002f */
[C---:B------:R-:W-:Y:S01]  /*b460*/  FFMA R28, R50.reuse, R42, R17 ;  /* 0x0000002a321c7223 */ /* 0x040fe20000000011 */
        /* <DEDUP_REMOVED lines=16> */
[C---:B-1----:R-:W-:Y:S01]  /*b570*/  FFMA R84, R20.reuse, R55, R5 ;  /* 0x0000003714547223 */ /* 0x042fe20000000005 */
[C---:B------:R-:W-:Y:S01]  /*b580*/  FFMA R48, R20.reuse, R59, R48 ;  /* 0x0000003b14307223 */ /* 0x040fe20000000030 */
[C---:B------:R-:W-:Y:S01]  /*b590*/  FFMA R93, R20.reuse, R35, R46 ;  /* 0x00000023145d7223 */ /* 0x040fe2000000002e */
[----:B------:R-:W0:Y:S01]  /*b5a0*/  LDS.128 R40, [R4+0x30] ;  /* 0x0000300004287984 */ /* 0x000e220000000c00 */
[C---:B------:R-:W-:Y:S01]  /*b5b0*/  FFMA R87, R20.reuse, R39, R44 ;  /* 0x0000002714577223 */ /* 0x040fe2000000002c */
[C---:B------:R-:W-:Y:S01]  /*b5c0*/  FFMA R49, R20.reuse, R51, R24 ;  /* 0x0000003314317223 */ /* 0x040fe20000000018 */
[----:B------:R-:W-:Y:S01]  /*b5d0*/  FFMA R5, R20, R31, R26 ;  /* 0x0000001f14057223 */ /* 0x000fe2000000001a */
[----:B------:R-:W1:Y:S01]  /*b5e0*/  LDS.128 R60, [R4+0xb0] ;  /* 0x0000b000043c7984 */ /* 0x000e620000000c00 */
[-C--:B------:R-:W-:Y:S01]  /*b5f0*/  FFMA R20, R55, R21.reuse, R33 ;  /* 0x0000001537147223 */ /* 0x080fe20000000021 */
[C---:B------:R-:W-:Y:S01]  /*b600*/  FFMA R91, R35.reuse, R21, R91 ;  /* 0x00000015235b7223 */ /* 0x040fe2000000005b */
[-C--:B------:R-:W-:Y:S01]  /*b610*/  FFMA R89, R35, R22.reuse, R90 ;  /* 0x0000001623597223 */ /* 0x080fe2000000005a */
[----:B------:R-:W2:Y:S01]  /*b620*/  LDS.128 R24, [R4+0x130] ;  /* 0x0001300004187984 */ /* 0x000ea20000000c00 */
[-C--:B------:R-:W-:Y:S01]  /*b630*/  FFMA R53, R31, R22.reuse, R32 ;  /* 0x000000161f357223 */ /* 0x080fe20000000020 */
[----:B------:R-:W-:Y:S01]  /*b640*/  FFMA R38, R35, R23, R34 ;  /* 0x0000001723267223 */ /* 0x000fe20000000022 */
[-C--:B------:R-:W-:Y:S01]  /*b650*/  FFMA R64, R55, R22.reuse, R64 ;  /* 0x0000001637407223 */ /* 0x080fe20000000040 */
[----:B------:R-:W3:Y:S01]  /*b660*/  LDS.128 R44, [R4+0x1b0] ;  /* 0x0001b000042c7984 */ /* 0x000ee20000000c00 */
[-C--:B------:R-:W-:Y:S01]  /*b670*/  FFMA R54, R59, R22.reuse, R92 ;  /* 0x000000163b367223 */ /* 0x080fe2000000005c */
[-C--:B------:R-:W-:Y:S01]  /*b680*/  FFMA R37, R39, R22.reuse, R88 ;  /* 0x0000001627257223 */ /* 0x080fe20000000058 */
[----:B------:R-:W-:Y:S01]  /*b690*/  FFMA R67, R51, R22, R28 ;  /* 0x0000001633437223 */ /* 0x000fe2000000001c */
[----:B------:R-:W4:Y:S01]  /*b6a0*/  LDS.128 R32, [R4+0x2b0] ;  /* 0x0002b00004207984 */ /* 0x000f220000000c00 */
[-C--:B------:R-:W-:Y:S01]  /*b6b0*/  FFMA R52, R59, R21.reuse, R52 ;  /* 0x000000153b347223 */ /* 0x080fe20000000034 */
[-C--:B------:R-:W-:Y:S01]  /*b6c0*/  FFMA R85, R39, R21.reuse, R85 ;  /* 0x0000001527557223 */ /* 0x080fe20000000055 */
[----:B------:R-:W-:Y:S01]  /*b6d0*/  FFMA R65, R51, R21, R65 ;  /* 0x0000001533417223 */ /* 0x000fe20000000041 */
[-C--:B------:R-:W-:Y:S01]  /*b6e0*/  FFMA R22, R55, R23.reuse, R56 ;  /* 0x0000001737167223 */ /* 0x080fe20000000038 */
[----:B------:R-:W-:Y:S01]  /*b6f0*/  FFMA R66, R59, R23, R66 ;  /* 0x000000173b427223 */ /* 0x000fe20000000042 */
[C---:B------:R-:W-:Y:S01]  /*b700*/  FFMA R21, R31.reuse, R21, R29 ;  /* 0x000000151f157223 */ /* 0x040fe2000000001d */
[----:B------:R-:W4:Y:S01]  /*b710*/  LDS.128 R56, [R4+0x230] ;  /* 0x0002300004387984 */ /* 0x000f220000000c00 */
[-C--:B------:R-:W-:Y:S01]  /*b720*/  FFMA R50, R31, R23.reuse, R50 ;  /* 0x000000171f327223 */ /* 0x080fe20000000032 */
[-C--:B------:R-:W-:Y:S01]  /*b730*/  FFMA R36, R39, R23.reuse, R36 ;  /* 0x0000001727247223 */ /* 0x080fe20000000024 */
[----:B------:R-:W-:Y:S01]  /*b740*/  FFMA R86, R51, R23, R86 ;  /* 0x0000001733567223 */ /* 0x000fe20000000056 */
        /* <DEDUP_REMOVED lines=69> */
[----:B------:R-:W-:Y:S01]  /*bba0*/  LDS.128 R16, [R0+0x1000] ;  /* 0x0010000000107984 */ /* 0x000fe20000000c00 */
[----:B------:R-:W-:Y:S01]  /*bbb0*/  FFMA R42, R42, R39, R41 ;  /* 0x000000272a2a7223 */ /* 0x000fe20000000029 */
[-C--:B------:R-:W-:Y:S01]  /*bbc0*/  FFMA R88, R58, R37.reuse, R65 ;  /* 0x000000253a587223 */ /* 0x080fe20000000041 */
[----:B------:R-:W-:Y:S01]  /*bbd0*/  FFMA R90, R34, R37, R67 ;  /* 0x00000025225a7223 */ /* 0x000fe20000000043 */
[----:B------:R-:W0:Y:S01]  /*bbe0*/  LDS.128 R48, [R4+0x40] ;  /* 0x0000400004307984 */ /* 0x000e220000000c00 */
[----:B-1----:R-:W-:Y:S01]  /*bbf0*/  FFMA R66, R20, R43, R5 ;  /* 0x0000002b14427223 */ /* 0x002fe20000000005 */
[C---:B------:R-:W-:Y:S01]  /*bc00*/  FFMA R92, R46.reuse, R37, R85 ;  /* 0x000000252e5c7223 */ /* 0x040fe20000000055 */
[-C--:B------:R-:W-:Y:S01]  /*bc10*/  FFMA R44, R46, R39.reuse, R45 ;  /* 0x000000272e2c7223 */ /* 0x080fe2000000002d */
[----:B------:R-:W1:Y:S01]  /*bc20*/  LDS.128 R52, [R4+0xc0] ;  /* 0x0000c00004347984 */ /* 0x000e620000000c00 */
[----:B------:R-:W-:Y:S01]  /*bc30*/  FFMA R34, R34, R39, R31 ;  /* 0x0000002722227223 */ /* 0x000fe2000000001f */
[C---:B------:R-:W-:Y:S01]  /*bc40*/  FFMA R60, R20.reuse, R63, R60 ;  /* 0x0000003f143c7223 */ /* 0x040fe2000000003c */
[C---:B------:R-:W-:Y:S01]  /*bc50*/  FFMA R87, R20.reuse, R47, R30 ;  /* 0x0000002f14577223 */ /* 0x040fe2000000001e */
[C---:B------:R-:W-:Y:S01]  /*bc60*/  FFMA R57, R20.reuse, R59, R28 ;  /* 0x0000003b14397223 */ /* 0x040fe2000000001c */
[C---:B------:R-:W-:Y:S01]  /*bc70*/  FFMA R5, R20.reuse, R35, R36 ;  /* 0x0000002314057223 */ /* 0x040fe20000000024 */
[C---:B------:R-:W-:Y:S01]  /*bc80*/  FFMA R58, R63.reuse, R21, R25 ;  /* 0x000000153f3a7223 */ /* 0x040fe20000000019 */
[CC--:B------:R-:W-:Y:S01]  /*bc90*/  FFMA R64, R63.reuse, R22.reuse, R64 ;  /* 0x000000163f407223 */ /* 0x0c0fe20000000040 */
[----:B------:R-:W-:Y:S01]  /*bca0*/  FFMA R62, R63, R23, R62 ;  /* 0x000000173f3e7223 */ /* 0x000fe2000000003e */
[----:B------:R-:W-:Y:S01]  /*bcb0*/  FFMA R93, R20, R27, R93 ;  /* 0x0000001b145d7223 */ /* 0x000fe2000000005d */
[----:B------:R-:W2:Y:S01]  /*bcc0*/  LDS.128 R28, [R4+0x140] ;  /* 0x00014000041c7984 */ /* 0x000ea20000000c00 */
[C---:B------:R-:W-:Y:S01]  /*bcd0*/  FFMA R91, R27.reuse, R21, R91 ;  /* 0x000000151b5b7223 */ /* 0x040fe2000000005b */
[CC--:B------:R-:W-:Y:S01]  /*bce0*/  FFMA R89, R27.reuse, R22.reuse, R86 ;  /* 0x000000161b597223 */ /* 0x0c0fe20000000056 */
[-C--:B------:R-:W-:Y:S01]  /*bcf0*/  FFMA R46, R27, R23.reuse, R26 ;  /* 0x000000171b2e7223 */ /* 0x080fe2000000001a */
[----:B------:R-:W3:Y:S01]  /*bd00*/  LDS.128 R36, [R4+0x1c0] ;  /* 0x0001c00004247984 */ /* 0x000ee20000000c00 */
[----:B------:R-:W-:Y:S01]  /*bd10*/  FFMA R63, R59, R23, R24 ;  /* 0x000000173b3f7223 */ /* 0x000fe20000000018 */
[-C--:B------:R-:W-:Y:S01]  /*bd20*/  FFMA R56, R43, R22.reuse, R56 ;  /* 0x000000162b387223 */ /* 0x080fe20000000038 */
[-C--:B------:R-:W-:Y:S01]  /*bd30*/  FFMA R45, R47, R22.reuse, R84 ;  /* 0x000000162f2d7223 */ /* 0x080fe20000000054 */
[-C--:B------:R-:W-:Y:S01]  /*bd40*/  FFMA R67, R59, R22.reuse, R32 ;  /* 0x000000163b437223 */ /* 0x080fe20000000020 */
[----:B------:R-:W-:Y:S01]  /*bd50*/  FFMA R61, R35, R22, R40 ;  /* 0x00000016233d7223 */ /* 0x000fe20000000028 */
[----:B------:R-:W4:Y:S01]  /*bd60*/  LDS.128 R24, [R4+0x2c0] ;  /* 0x0002c00004187984 */ /* 0x000f220000000c00 */
[C---:B------:R-:W-:Y:S01]  /*bd70*/  FFMA R20, R43.reuse, R21, R33 ;  /* 0x000000152b147223 */ /* 0x040fe20000000021 */
[----:B------:R-:W-:Y:S01]  /*bd80*/  FFMA R22, R43, R23, R42 ;  /* 0x000000172b167223 */ /* 0x000fe2000000002a */
[-C--:B------:R-:W-:Y:S01]  /*bd90*/  FFMA R85, R47, R21.reuse, R92 ;  /* 0x000000152f557223 */ /* 0x080fe2000000005c */
[----:B------:R-:W4:Y:S01]  /*bda0*/  LDS.128 R40, [R4+0x240] ;  /* 0x0002400004287984 */ /* 0x000f220000000c00 */
[-C--:B------:R-:W-:Y:S01]  /*bdb0*/  FFMA R65, R59, R21.reuse, R88 ;  /* 0x000000153b417223 */ /* 0x080fe20000000058 */
[C---:B------:R-:W-:Y:S01]  /*bdc0*/  FFMA R21, R35.reuse, R21, R90 ;  /* 0x0000001523157223 */ /* 0x040fe2000000005a */
        /* <DEDUP_REMOVED lines=18> */
[----:B------:R-:W-:-:S02]  /*bef0*/  FFMA R36, R36, R19, R44 ;  /* 0x0000001324247223 */ /* 0x000fc4000000002c */
[----:B------:R-:W0:Y:S01]  /*bf00*/  LDS.128 R44, [R0+0x1200] ;  /* 0x00120000002c7984 */ /* 0x000e220000000c00 */
[-C--:B----4-:R-:W-:Y:S01]  /*bf10*/  FFMA R21, R24, R17.reuse, R21 ;  /* 0x0000001118157223 */ /* 0x090fe20000000015 */
[----:B------:R-:W-:Y:S01]  /*bf20*/  FFMA R57, R16, R40, R57 ;  /* 0x0000002810397223 */ /* 0x000fe20000000039 */
        /* <DEDUP_REMOVED lines=46> */
[----:B------:R-:W-:Y:S01]  /*c210*/  LDS.128 R16, [R0+0x1400] ;  /* 0x0014000000107984 */ /* 0x000fe20000000c00 */
[----:B-1----:R-:W-:Y:S01]  /*c220*/  FFMA R84, R20, R51, R5 ;  /* 0x0000003314547223 */ /* 0x002fe20000000005 */
[-C--:B------:R-:W-:Y:S01]  /*c230*/  FFMA R36, R50, R45.reuse, R89 ;  /* 0x0000002d32247223 */ /* 0x080fe20000000059 */
[-C--:B------:R-:W-:Y:S01]  /*c240*/  FFMA R87, R38, R45.reuse, R87 ;  /* 0x0000002d26577223 */ /* 0x080fe20000000057 */
[----:B------:R-:W0:Y:S01]  /*c250*/  LDS.128 R56, [R4+0xd0] ;  /* 0x0000d00004387984 */ /* 0x000e220000000c00 */
[-C--:B------:R-:W-:Y:S01]  /*c260*/  FFMA R65, R42, R45.reuse, R65 ;  /* 0x0000002d2a417223 */ /* 0x080fe20000000041 */
[----:B------:R-:W-:Y:S01]  /*c270*/  FFMA R29, R26, R45, R67 ;  /* 0x0000002d1a1d7223 */ /* 0x000fe20000000043 */
[C---:B------:R-:W-:Y:S01]  /*c280*/  FFMA R92, R50.reuse, R46, R63 ;  /* 0x0000002e325c7223 */ /* 0x040fe2000000003f */
[-C--:B------:R-:W-:Y:S01]  /*c290*/  FFMA R86, R50, R47.reuse, R49 ;  /* 0x0000002f32567223 */ /* 0x080fe20000000031 */
[-C--:B------:R-:W-:Y:S01]  /*c2a0*/  FFMA R54, R54, R47.reuse, R53 ;  /* 0x0000002f36367223 */ /* 0x080fe20000000035 */
[-C--:B------:R-:W-:Y:S01]  /*c2b0*/  FFMA R52, R42, R47.reuse, R41 ;  /* 0x0000002f2a347223 */ /* 0x080fe20000000029 */
[----:B------:R-:W-:Y:S01]  /*c2c0*/  FFMA R30, R26, R47, R35 ;  /* 0x0000002f1a1e7223 */ /* 0x000fe20000000023 */
[C---:B------:R-:W-:Y:S01]  /*c2d0*/  FFMA R85, R20.reuse, R39, R62 ;  /* 0x0000002714557223 */ /* 0x040fe2000000003e */
[C---:B------:R-:W-:Y:S01]  /*c2e0*/  FFMA R37, R20.reuse, R43, R60 ;  /* 0x0000002b14257223 */ /* 0x040fe2000000003c */
[C---:B------:R-:W-:Y:S01]  /*c2f0*/  FFMA R5, R20.reuse, R27, R44 ;  /* 0x0000001b14057223 */ /* 0x040fe2000000002c */
[----:B------:R-:W1:Y:S01]  /*c300*/  LDS.128 R60, [R4+0x150] ;  /* 0x00015000043c7984 */ /* 0x000e620000000c00 */
[-C--:B------:R-:W-:Y:S01]  /*c310*/  FFMA R26, R31, R23.reuse, R24 ;  /* 0x000000171f1a7223 */ /* 0x080fe20000000018 */
[-C--:B------:R-:W-:Y:S01]  /*c320*/  FFMA R41, R27, R22.reuse, R66 ;  /* 0x000000161b297223 */ /* 0x080fe20000000042 */
[----:B------:R-:W-:Y:S01]  /*c330*/  FFMA R24, R39, R23, R28 ;  /* 0x0000001727187223 */ /* 0x000fe2000000001c */
[----:B------:R-:W2:Y:S01]  /*c340*/  LDS.128 R44, [R4+0x1d0] ;  /* 0x0001d000042c7984 */ /* 0x000ea20000000c00 */
[C---:B------:R-:W-:Y:S01]  /*c350*/  FFMA R40, R20.reuse, R55, R40 ;  /* 0x0000003714287223 */ /* 0x040fe20000000028 */
[C---:B------:R-:W-:Y:S01]  /*c360*/  FFMA R38, R55.reuse, R21, R25 ;  /* 0x0000001537267223 */ /* 0x040fe20000000019 */
[CC--:B------:R-:W-:Y:S01]  /*c370*/  FFMA R64, R55.reuse, R22.reuse, R64 ;  /* 0x0000001637407223 */ /* 0x0c0fe20000000040 */
[-C--:B------:R-:W-:Y:S01]  /*c380*/  FFMA R66, R55, R23.reuse, R54 ;  /* 0x0000001737427223 */ /* 0x080fe20000000036 */
[----:B------:R-:W-:Y:S01]  /*c390*/  FFMA R28, R43, R23, R52 ;  /* 0x000000172b1c7223 */ /* 0x000fe20000000034 */
[----:B------:R-:W3:Y:S01]  /*c3a0*/  LDS.128 R32, [R4+0x50] ;  /* 0x0000500004207984 */ /* 0x000ee20000000c00 */
[C---:B------:R-:W-:Y:S01]  /*c3b0*/  FFMA R36, R51.reuse, R21, R36 ;  /* 0x0000001533247223 */ /* 0x040fe20000000024 */
[-C--:B------:R-:W-:Y:S01]  /*c3c0*/  FFMA R42, R51, R22.reuse, R92 ;  /* 0x00000016332a7223 */ /* 0x080fe2000000005c */
[-C--:B------:R-:W-:Y:S01]  /*c3d0*/  FFMA R67, R43, R22.reuse, R48 ;  /* 0x000000162b437223 */ /* 0x080fe20000000030 */
        /* <DEDUP_REMOVED lines=9> */
[----:B------:R-:W-:Y:S01]  /*c470*/  FFMA R25, R39, R22, R88 ;  /* 0x0000001627197223 */ /* 0x000fe20000000058 */
        /* <DEDUP_REMOVED lines=13> */
[----:B------:R-:W-:-:S02]  /*c550*/  FFMA R44, R44, R19, R24 ;  /* 0x000000132c2c7223 */ /* 0x000fc40000000018 */
[----:B------:R-:W0:Y:S01]  /*c560*/  LDS.128 R24, [R0+0x1600] ;  /* 0x0016000000187984 */ /* 0x000e220000000c00 */
[----:B---3--:R-:W-:Y:S01]  /*c570*/  FFMA R31, R16, R32, R84 ;  /* 0x00000020101f7223 */ /* 0x008fe20000000054 */
[C---:B------:R-:W-:Y:S01]  /*c580*/  FFMA R36, R32.reuse, R17, R36 ;  /* 0x0000001120247223 */ /* 0x040fe20000000024 */
[C---:B------:R-:W-:Y:S01]  /*c590*/  FFMA R42, R32.reuse, R18, R42 ;  /* 0x00000012202a7223 */ /* 0x040fe2000000002a */
[----:B------:R-:W-:Y:S01]  /*c5a0*/  FFMA R32, R32, R19, R86 ;  /* 0x0000001320207223 */ /* 0x000fe20000000056 */
        /* <DEDUP_REMOVED lines=8> */
[C---:B------:R-:W-:Y:S01]  /*c630*/  FFMA R91, R20.reuse, R53, R5 ;  /* 0x00000035145b7223 */ /* 0x040fe20000000005 */
[-C--:B------:R-:W-:Y:S01]  /*c640*/  FFMA R5, R49, R22.reuse, R84 ;  /* 0x0000001631057223 */ /* 0x080fe20000000054 */
[C---:B------:R-:W-:Y:S01]  /*c650*/  FFMA R28, R20.reuse, R33, R31 ;  /* 0x00000021141c7223 */ /* 0x040fe2000000001f */
[C---:B------:R-:W-:Y:S01]  /*c660*/  FFMA R89, R33.reuse, R21, R36 ;  /* 0x0000001521597223 */ /* 0x040fe20000000024 */
[CC--:B------:R-:W-:Y:S01]  /*c670*/  FFMA R41, R33.reuse, R22.reuse, R42 ;  /* 0x0000001621297223 */ /* 0x0c0fe2000000002a */
[----:B------:R-:W-:Y:S01]  /*c680*/  FFMA R33, R33, R23, R32 ;  /* 0x0000001721217223 */ /* 0x000fe20000000020 */
[C---:B------:R-:W-:Y:S01]  /*c690*/  FFMA R18, R20.reuse, R57, R39 ;  /* 0x0000003914127223 */ /* 0x040fe20000000027 */
[C---:B------:R-:W-:Y:S01]  /*c6a0*/  FFMA R67, R20.reuse, R49, R37 ;  /* 0x0000003114437223 */ /* 0x040fe20000000025 */
[----:B------:R-:W-:Y:S01]  /*c6b0*/  FFMA R87, R57, R21, R38 ;  /* 0x0000001539577223 */ /* 0x000fe20000000026 */
[C---:B------:R-:W-:Y:S01]  /*c6c0*/  FFMA R52, R20.reuse, R61, R43 ;  /* 0x0000003d14347223 */ /* 0x040fe2000000002b */
[----:B------:R-:W1:Y:S01]  /*c6d0*/  LDS.128 R36, [R0+0x1700] ;  /* 0x0017000000247984 */ /* 0x000e620000000c00 */
        /* <DEDUP_REMOVED lines=12> */
[----:B0-----:R-:W-:Y:S01]  /*c7a0*/  FFMA R32, R50, R26, R5 ;  /* 0x0000001a32207223 */ /* 0x001fe20000000005 */
[C---:B------:R-:W-:Y:S01]  /*c7b0*/  FFMA R21, R24.reuse, R34, R28 ;  /* 0x0000002218157223 */ /* 0x040fe2000000001c */
[----:B------:R0:W5:Y:S01]  /*c7c0*/  @!P1 LDG.E.CONSTANT R5, desc[UR8][R82.64+0x180000] ;  /* 0x1800000852059981 */ /* 0x000162000c1e9900 */
[C---:B------:R-:W-:Y:S01]  /*c7d0*/  FFMA R22, R24.reuse, R58, R18 ;  /* 0x0000003a18167223 */ /* 0x040fe20000000012 */
[C---:B------:R-:W-:Y:S01]  /*c7e0*/  FFMA R52, R24.reuse, R62, R52 ;  /* 0x0000003e18347223 */ /* 0x040fe20000000034 */
[C---:B------:R-:W-:Y:S01]  /*c7f0*/  FFMA R48, R24.reuse, R46, R16 ;  /* 0x0000002e18307223 */ /* 0x040fe20000000010 */
[C---:B------:R-:W-:Y:S01]  /*c800*/  FFMA R20, R24.reuse, R50, R67 ;  /* 0x0000003218147223 */ /* 0x040fe20000000043 */
[-C--:B------:R-:W-:Y:S01]  /*c810*/  FFMA R45, R45, R23.reuse, R44 ;  /* 0x000000172d2d7223 */ /* 0x080fe2000000002c */
[----:B------:R-:W-:Y:S01]  /*c820*/  FFMA R24, R24, R54, R91 ;  /* 0x0000003618187223 */ /* 0x000fe2000000005b */
        /* <DEDUP_REMOVED lines=17> */
[----:B------:R-:W-:Y:S01]  /*c940*/  FFMA R58, R54, R27, R23 ;  /* 0x0000001b363a7223 */ /* 0x000fe20000000017 */
[----:B-1----:R-:W-:Y:S01]  /*c950*/  FFMA R53, R36, R55, R24 ;  /* 0x0000003724357223 */ /* 0x002fe20000000018 */
[----:B------:R-:W-:Y:S01]  /*c960*/  LDS.128 R40, [R0+0x1800] ;  /* 0x0018000000287984 */ /* 0x000fe20000000c00 */
[-C--:B------:R-:W-:Y:S01]  /*c970*/  FFMA R91, R51, R37.reuse, R28 ;  /* 0x00000025335b7223 */ /* 0x080fe2000000001c */
[----:B------:R-:W-:-:S02]  /*c980*/  FFMA R57, R55, R37, R30 ;  /* 0x0000002537397223 */ /* 0x000fc4000000001e */
[----:B------:R-:W1:Y:S01]  /*c990*/  LDS.128 R16, [R4+0x60] ;  /* 0x0000600004107984 */ /* 0x000e620000000c00 */
[C---:B------:R-:W-:Y:S01]  /*c9a0*/  FFMA R86, R36.reuse, R35, R21 ;  /* 0x0000002324567223 */ /* 0x040fe20000000015 */
[C---:B------:R-:W-:Y:S02]  /*c9b0*/  FFMA R54, R36.reuse, R59, R22 ;  /* 0x0000003b24367223 */ /* 0x040fe40000000016 */
[----:B------:R-:W2:Y:S01]  /*c9c0*/  LDS.128 R24, [R4+0x160] ;  /* 0x0001600004187984 */ /* 0x000ea20000000c00 */
[C---:B------:R-:W-:Y:S01]  /*c9d0*/  FFMA R65, R36.reuse, R51, R20 ;  /* 0x0000003324417223 */ /* 0x040fe20000000014 */
[C---:B------:R-:W-:Y:S01]  /*c9e0*/  FFMA R89, R35.reuse, R37, R89 ;  /* 0x0000002523597223 */ /* 0x040fe20000000059 */
[-C--:B------:R-:W-:Y:S01]  /*c9f0*/  FFMA R84, R35, R38.reuse, R84 ;  /* 0x0000002623547223 */ /* 0x080fe20000000054 */
[----:B------:R-:W3:Y:S01]  /*ca00*/  LDS.128 R28, [R4+0x1e0] ;  /* 0x0001e000041c7984 */ /* 0x000ee20000000c00 */
[-C--:B------:R-:W-:Y:S01]  /*ca10*/  FFMA R67, R51, R38.reuse, R32 ;  /* 0x0000002633437223 */ /* 0x080fe20000000020 */
[----:B------:R-:W-:Y:S01]  /*ca20*/  FFMA R88, R35, R39, R88 ;  /* 0x0000002723587223 */ /* 0x000fe20000000058 */
[C---:B------:R-:W-:Y:S01]  /*ca30*/  FFMA R52, R36.reuse, R63, R52 ;  /* 0x0000003f24347223 */ /* 0x040fe20000000034 */
[----:B------:R-:W-:Y:S01]  /*ca40*/  FFMA R48, R36, R47, R48 ;  /* 0x0000002f24307223 */ /* 0x000fe20000000030 */
[----:B------:R-:W4:Y:S01]  /*ca50*/  LDS.128 R20, [R4+0xe0] ;  /* 0x0000e00004147984 */ /* 0x000f220000000c00 */
        /* <DEDUP_REMOVED lines=12> */
[----:B------:R-:W-:Y:S01]  /*cb20*/  FFMA R58, R55, R39, R58 ;  /* 0x00000027373a7223 */ /* 0x000fe2000000003a */
[----:B------:R-:W-:Y:S04]  /*cb30*/  LDS.128 R44, [R0+0x1900] ;  /* 0x00190000002c7984 */ /* 0x000fe80000000c00 */
[----:B------:R-:W0:Y:S01]  /*cb40*/  LDS.128 R36, [R4+0x2e0] ;  /* 0x0002e00004247984 */ /* 0x000e220000000c00 */
        /* <DEDUP_REMOVED lines=13> */
[----:B------:R-:W1:Y:S01]  /*cc20*/  LDS.128 R48, [R0+0x1a00] ;  /* 0x001a000000307984 */ /* 0x000e620000000c00 */
[C---:B------:R-:W-:Y:S01]  /*cc30*/  FFMA R87, R20.reuse, R41, R87 ;  /* 0x0000002914577223 */ /* 0x040fe20000000057 */
        /* <DEDUP_REMOVED lines=69> */
[----:B------:R-:W0:Y:S01]  /*d090*/  LDS.128 R48, [R4+0x70] ;  /* 0x0000700004307984 */ /* 0x000e220000000c00 */
[-C--:B------:R-:W-:Y:S01]  /*d0a0*/  FFMA R26, R31, R41.reuse, R58 ;  /* 0x000000291f1a7223 */ /* 0x080fe2000000003a */
[CC--:B------:R-:W-:Y:S01]  /*d0b0*/  FFMA R28, R35.reuse, R41.reuse, R28 ;  /* 0x00000029231c7223 */ /* 0x0c0fe2000000001c */
[-C--:B------:R-:W-:Y:S01]  /*d0c0*/  FFMA R38, R35, R42.reuse, R64 ;  /* 0x0000002a23267223 */ /* 0x080fe20000000040 */
[CC--:B------:R-:W-:Y:S01]  /*d0d0*/  FFMA R33, R39.reuse, R42.reuse, R66 ;  /* 0x0000002a27217223 */ /* 0x0c0fe20000000042 */
[----:B------:R-:W1:Y:S01]  /*d0e0*/  LDS.128 R52, [R4+0xf0] ;  /* 0x0000f00004347984 */ /* 0x000e620000000c00 */
[----:B------:R-:W-:Y:S01]  /*d0f0*/  FFMA R41, R39, R41, R56 ;  /* 0x0000002927297223 */ /* 0x000fe20000000038 */
[----:B------:R-:W-:-:S02]  /*d100*/  FFMA R30, R19, R42, R90 ;  /* 0x0000002a131e7223 */ /* 0x000fc4000000005a */
[----:B------:R-:W2:Y:S01]  /*d110*/  LDS.128 R64, [R4+0x270] ;  /* 0x0002700004407984 */ /* 0x000ea20000000c00 */
[-C--:B------:R-:W-:Y:S01]  /*d120*/  FFMA R32, R23, R42.reuse, R32 ;  /* 0x0000002a17207223 */ /* 0x080fe20000000020 */
[-C--:B------:R-:W-:Y:S01]  /*d130*/  FFMA R34, R27, R42.reuse, R86 ;  /* 0x0000002a1b227223 */ /* 0x080fe20000000056 */
[----:B------:R-:W-:Y:S01]  /*d140*/  FFMA R36, R31, R42, R36 ;  /* 0x0000002a1f247223 */ /* 0x000fe20000000024 */
[----:B------:R-:W3:Y:S01]  /*d150*/  LDS.128 R56, [R4+0x170] ;  /* 0x0001700004387984 */ /* 0x000ee20000000c00 */
[-C--:B------:R-:W-:Y:S01]  /*d160*/  FFMA R42, R23, R43.reuse, R22 ;  /* 0x0000002b172a7223 */ /* 0x080fe20000000016 */
[-C--:B------:R-:W-:Y:S02]  /*d170*/  FFMA R90, R31, R43.reuse, R20 ;  /* 0x0000002b1f5a7223 */ /* 0x080fe40000000014 */
[----:B------:R-:W4:Y:S01]  /*d180*/  LDS.128 R60, [R4+0x1f0] ;  /* 0x0001f000043c7984 */ /* 0x000f220000000c00 */
[-C--:B------:R-:W-:Y:S01]  /*d190*/  FFMA R40, R19, R43.reuse, R18 ;  /* 0x0000002b13287223 */ /* 0x080fe20000000012 */
[----:B------:R-:W-:-:S02]  /*d1a0*/  FFMA R86, R27, R43, R16 ;  /* 0x0000002b1b567223 */ /* 0x000fc40000000010 */
[----:B------:R-:W4:Y:S04]  /*d1b0*/  LDS.128 R20, [R4+0x2f0] ;  /* 0x0002f00004147984 */ /* 0x000f280000000c00 */
[----:B------:R-:W4:Y:S01]  /*d1c0*/  LDS.128 R16, [R0+0x1d00] ;  /* 0x001d000000107984 */ /* 0x000f220000000c00 */
[-C--:B------:R-:W-:Y:S01]  /*d1d0*/  FFMA R92, R35, R43.reuse, R84 ;  /* 0x0000002b235c7223 */ /* 0x080fe20000000054 */
[----:B------:R-:W-:Y:S01]  /*d1e0*/  FFMA R88, R39, R43, R88 ;  /* 0x0000002b27587223 */ /* 0x000fe20000000058 */
[----:B0-----:R-:W-:Y:S01]  /*d1f0*/  FFMA R84, R48, R46, R30 ;  /* 0x0000002e30547223 */ /* 0x001fe2000000001e */
[----:B------:R-:W-:Y:S01]  /*d200*/  FFMA R31, R44, R48, R25 ;  /* 0x000000302c1f7223 */ /* 0x000fe20000000019 */
[C---:B------:R-:W-:Y:S01]  /*d210*/  FFMA R91, R48.reuse, R45, R91 ;  /* 0x0000002d305b7223 */ /* 0x040fe2000000005b */
[----:B------:R-:W-:Y:S01]  /*d220*/  FFMA R40, R48, R47, R40 ;  /* 0x0000002f30287223 */ /* 0x000fe20000000028 */
[----:B-1----:R-:W-:Y:S01]  /*d230*/  FFMA R30, R44, R52, R37 ;  /* 0x000000342c1e7223 */ /* 0x002fe20000000025 */
[C---:B------:R-:W-:Y:S01]  /*d240*/  FFMA R48, R52.reuse, R45, R93 ;  /* 0x0000002d34307223 */ /* 0x040fe2000000005d */
[CC--:B------:R-:W-:Y:S01]  /*d250*/  FFMA R32, R52.reuse, R46.reuse, R32 ;  /* 0x0000002e34207223 */ /* 0x0c0fe20000000020 */
[----:B------:R-:W-:Y:S01]  /*d260*/  FFMA R42, R52, R47, R42 ;  /* 0x0000002f342a7223 */ /* 0x000fe2000000002a */
[CC--:B--2---:R-:W-:Y:S01]  /*d270*/  FFMA R28, R64.reuse, R45.reuse, R28 ;  /* 0x0000002d401c7223 */ /* 0x0c4fe2000000001c */
[----:B------:R-:W-:Y:S01]  /*d280*/  FFMA R38, R64, R46, R38 ;  /* 0x0000002e40267223 */ /* 0x000fe20000000026 */
[----:B---3--:R-:W-:Y:S01]  /*d290*/  FFMA R35, R56, R45, R24 ;  /* 0x0000002d38237223 */ /* 0x008fe20000000018 */
[----:B------:R-:W-:Y:S01]  /*d2a0*/  FFMA R52, R44, R56, R85 ;  /* 0x000000382c347223 */ /* 0x000fe20000000055 */
[C---:B------:R-:W-:Y:S01]  /*d2b0*/  FFMA R34, R56.reuse, R46, R34 ;  /* 0x0000002e38227223 */ /* 0x040fe20000000022 */
[----:B------:R-:W-:Y:S01]  /*d2c0*/  FFMA R86, R56, R47, R86 ;  /* 0x0000002f38567223 */ /* 0x000fe20000000056 */
[----:B----4-:R-:W-:Y:S01]  /*d2d0*/  FFMA R37, R60, R45, R26 ;  /* 0x0000002d3c257223 */ /* 0x010fe2000000001a */
[----:B------:R-:W-:Y:S01]  /*d2e0*/  FFMA R56, R44, R60, R87 ;  /* 0x0000003c2c387223 */ /* 0x000fe20000000057 */
[----:B------:R-:W0:Y:S01]  /*d2f0*/  LDS.128 R24, [R0+0x1e00] ;  /* 0x001e000000187984 */ /* 0x000e220000000c00 */
[C---:B------:R-:W-:Y:S01]  /*d300*/  FFMA R36, R60.reuse, R46, R36 ;  /* 0x0000002e3c247223 */ /* 0x040fe20000000024 */
[-C--:B------:R-:W-:Y:S01]  /*d310*/  FFMA R90, R60, R47.reuse, R90 ;  /* 0x0000002f3c5a7223 */ /* 0x080fe2000000005a */
[----:B------:R-:W-:Y:S01]  /*d320*/  FFMA R60, R44, R64, R89 ;  /* 0x000000402c3c7223 */ /* 0x000fe20000000059 */
[----:B------:R-:W-:Y:S01]  /*d330*/  FFMA R92, R64, R47, R92 ;  /* 0x0000002f405c7223 */ /* 0x000fe2000000005c */
[----:B------:R-:W-:Y:S01]  /*d340*/  FFMA R46, R20, R46, R33 ;  /* 0x0000002e142e7223 */ /* 0x000fe20000000021 */
[----:B------:R-:W-:Y:S01]  /*d350*/  FFMA R64, R44, R20, R29 ;  /* 0x000000142c407223 */ /* 0x000fe2000000001d */
[C---:B------:R-:W-:Y:S01]  /*d360*/  FFMA R33, R16.reuse, R49, R31 ;  /* 0x0000003110217223 */ /* 0x040fe2000000001f */
[----:B------:R-:W-:Y:S01]  /*d370*/  FFMA R39, R16, R53, R30 ;  /* 0x0000003510277223 */ /* 0x000fe2000000001e */
[----:B------:R-:W-:Y:S01]  /*d380*/  FFMA R87, R65, R17, R28 ;  /* 0x0000001141577223 */ /* 0x000fe2000000001c */
[C---:B------:R-:W-:Y:S01]  /*d390*/  FFMA R44, R20.reuse, R45, R41 ;  /* 0x0000002d142c7223 */ /* 0x040fe20000000029 */
[----:B------:R-:W1:Y:S01]  /*d3a0*/  LDS.128 R28, [R0+0x1f00] ;  /* 0x001f0000001c7984 */ /* 0x000e620000000c00 */
        /* <DEDUP_REMOVED lines=10> */
[----:B------:R-:W2:Y:S01]  /*d450*/  S2R R16, SR_TID.Y ;  /* 0x0000000000107919 */ /* 0x000ea20000002200 */
[----:B------:R-:W2:Y:S01]  /*d460*/  S2R R17, SR_TID.X ;  /* 0x0000000000117919 */ /* 0x000ea20000002100 */
        /* <DEDUP_REMOVED lines=13> */
[----:B------:R-:W-:Y:S01]  /*d540*/  FFMA R60, R24, R22, R47 ;  /* 0x00000016183c7223 */ /* 0x000fe2000000002f */
[C---:B------:R-:W-:Y:S01]  /*d550*/  FFMA R88, R22.reuse, R25, R89 ;  /* 0x0000001916587223 */ /* 0x040fe20000000059 */
[CC--:B------:R-:W-:Y:S01]  /*d560*/  FFMA R46, R22.reuse, R26.reuse, R46 ;  /* 0x0000001a162e7223 */ /* 0x0c0fe2000000002e */
[-C--:B------:R-:W-:Y:S01]  /*d570*/  FFMA R90, R22, R27.reuse, R19 ;  /* 0x0000001b165a7223 */ /* 0x080fe20000000013 */
[-C--:B------:R-:W-:Y:S01]  /*d580*/  FFMA R84, R54, R26.reuse, R32 ;  /* 0x0000001a36547223 */ /* 0x080fe20000000020 */
[----:B------:R-:W-:Y:S01]  /*d590*/  FFMA R64, R58, R26, R34 ;  /* 0x0000001a3a407223 */ /* 0x000fe20000000022 */
[----:B------:R-:W-:Y:S01]  /*d5a0*/  MOV R22, UR7 ;  /* 0x0000000700167c02 */ /* 0x000fe20008000f00 */
[C---:B------:R-:W-:Y:S01]  /*d5b0*/  FFMA R33, R24.reuse, R50, R33 ;  /* 0x0000003218217223 */ /* 0x040fe20000000021 */
[C---:B------:R-:W-:Y:S01]  /*d5c0*/  FFMA R18, R24.reuse, R54, R39 ;  /* 0x0000003618127223 */ /* 0x040fe20000000027 */
[C---:B------:R-:W-:Y:S01]  /*d5d0*/  FFMA R40, R24.reuse, R62, R43 ;  /* 0x0000003e18287223 */ /* 0x040fe2000000002b */
[----:B------:R-:W-:Y:S01]  /*d5e0*/  FFMA R42, R24, R66, R45 ;  /* 0x00000042182a7223 */ /* 0x000fe2000000002d */
[-C--:B------:R-:W-:Y:S01]  /*d5f0*/  FFMA R86, R50, R26.reuse, R93 ;  /* 0x0000001a32567223 */ /* 0x080fe2000000005d */
[-C--:B------:R-:W-:Y:S01]  /*d600*/  FFMA R34, R62, R26.reuse, R36 ;  /* 0x0000001a3e227223 */ /* 0x080fe20000000024 */
[----:B------:R-:W-:Y:S01]  /*d610*/  FFMA R32, R66, R26, R38 ;  /* 0x0000001a42207223 */ /* 0x000fe20000000026 */
[----:B------:R-:W-:Y:S01]  /*d620*/  FFMA R26, R54, R27, R53 ;  /* 0x0000001b361a7223 */ /* 0x000fe20000000035 */
[----:B--2---:R-:W-:Y:S01]  /*d630*/  LEA R21, R16, R17, 0x4 ;  /* 0x0000001110157211 */ /* 0x004fe200078e20ff */
[-C--:B------:R-:W-:Y:S01]  /*d640*/  FFMA R56, R50, R25.reuse, R91 ;  /* 0x0000001932387223 */ /* 0x080fe2000000005b */
[----:B------:R-:W-:Y:S01]  /*d650*/  FFMA R48, R58, R25, R35 ;  /* 0x000000193a307223 */ /* 0x000fe20000000023 */
[----:B-1----:R-:W-:Y:S01]  /*d660*/  FFMA R53, R28, R59, R20 ;  /* 0x0000003b1c357223 */ /* 0x002fe20000000014 */
[-C--:B------:R-:W-:Y:S01]  /*d670*/  FFMA R44, R62, R25.reuse, R37 ;  /* 0x000000193e2c7223 */ /* 0x080fe20000000025 */
[----:B------:R-:W-:Y:S01]  /*d680*/  FFMA R24, R66, R25, R87 ;  /* 0x0000001942187223 */ /* 0x000fe20000000057 */
[-C--:B------:R-:W-:Y:S01]  /*d690*/  FFMA R50, R50, R27.reuse, R49 ;  /* 0x0000001b32327223 */ /* 0x080fe20000000031 */
[----:B------:R-:W-:Y:S01]  /*d6a0*/  FFMA R58, R58, R27, R57 ;  /* 0x0000001b3a3a7223 */ /* 0x000fe20000000039 */
[----:B------:R-:W-:Y:S01]  /*d6b0*/  LOP3.LUT R20, R22, 0x3f, R21, 0xf8, !PT ;  /* 0x0000003f16147812 */ /* 0x000fe200078ef815 */
[----:B------:R-:W-:Y:S01]  /*d6c0*/  FFMA R52, R54, R25, R85 ;  /* 0x0000001936347223 */ /* 0x000fe20000000055 */
        /* <DEDUP_REMOVED lines=17> */
.L_x_233:
[----:B------:R-:W-:Y:S05]  /*d7e0*/  BSYNC.RECONVERGENT B0 ;  /* 0x0000000000007941 */ /* 0x000fea0003800200 */
.L_x_232:
[C---:B------:R-:W-:Y:S01]  /*d7f0*/  FFMA R54, R51.reuse, R31, R50 ;  /* 0x0000001f33367223 */ /* 0x040fe20000000032 */
[----:B-----5:R1:W-:Y:S01]  /*d800*/  STS [R2], R5 ;  /* 0x0000000502007388 */ /* 0x0203e20000000800 */
[-C--:B------:R-:W-:Y:S01]  /*d810*/  FFMA R93, R51, R29.reuse, R56 ;  /* 0x0000001d335d7223 */ /* 0x080fe20000000038 */
[-C--:B------:R-:W-:Y:S01]  /*d820*/  FFMA R18, R55, R29.reuse, R52 ;  /* 0x0000001d37127223 */ /* 0x080fe20000000034 */
        /* <DEDUP_REMOVED lines=9> */
[-C--:B-1----:R-:W-:Y:S01]  /*d8c0*/  FFMA R5, R67, R30.reuse, R32 ;  /* 0x0000001e43057223 */ /* 0x082fe20000000020 */
[----:B------:R-:W-:Y:S01]  /*d8d0*/  FFMA R48, R23, R30, R46 ;  /* 0x0000001e17307223 */ /* 0x000fe2000000002e */
        /* <DEDUP_REMOVED lines=8> */
.L_x_234:
[----:B------:R-:W-:Y:S01]  /*d960*/  IADD3 R23, PT, PT, R22, 0x64, RZ ;  /* 0x0000006416177810 */ /* 0x000fe20007ffe0ff */
[----:B------:R-:W-:Y:S03]  /*d970*/  BSSY.RECONVERGENT B0, `(.L_x_236) ;  /* 0x0000006000007945 */ /* 0x000fe60003800200 */
[----:B------:R-:W-:Y:S02]  /*d980*/  ISETP.GT.U32.AND P0, PT, R23, 0xfff, PT ;  /* 0x00000fff1700780c */ /* 0x000fe40003f04070 */
[----:B------:R-:W-:Y:S02]  /*d990*/  MOV R23, RZ ;  /* 0x000000ff00177202 */ /* 0x000fe40000000f00 */
[----:B------:R-:W-:-:S13]  /*d9a0*/  ISETP.GT.OR P0, PT, R20, 0xfff, P0 ;  /* 0x00000fff1400780c */ /* 0x000fda0000704670 */
[----:B------:R-:W-:Y:S05]  /*d9b0*/  @P0 BRA `(.L_x_237) ;  /* 0x0000000000040947 */ /* 0x000fea0003800000 */
[----:B------:R1:W5:Y:S02]  /*d9c0*/  LDG.E.CONSTANT R23, desc[UR8][R82.64+0x190000] ;  /* 0x1900000852177981 */ /* 0x000364000c1e9900 */
.L_x_237:
[----:B------:R-:W-:Y:S05]  /*d9d0*/  BSYNC.RECONVERGENT B0 ;  /* 0x0000000000007941 */ /* 0x000fea0003800200 */
.L_x_236:
[----:B-----5:R2:W-:Y:S02]  /*d9e0*/  STS [R2+0x400], R23 ;  /* 0x0004001702007388 */ /* 0x0205e40000000800 */
.L_x_235:
[----:B------:R-:W-:Y:S05]  /*d9f0*/  BRA.U UP0, `(.L_x_238) ;  /* 0x00000001000c7547 */ /* 0x000fea000b800000 */
[----:B--23--:R-:W2:Y:S04]  /*da00*/  LDG.E.CONSTANT R23, desc[UR8][R82.64+0x1a0000] ;  /* 0x1a00000852177981 */ /* 0x00cea8000c1e9900 */
[----:B--2---:R2:W-:Y:S01]  /*da10*/  STS [R2+0x800], R23 ;  /* 0x0008001702007388 */ /* 0x0045e20000000800 */
[----:B------:R-:W-:Y:S05]  /*da20*/  BRA `(.L_x_239) ;  /* 0x0000000000247947 */ /* 0x000fea0003800000 */
.L_x_238:
[----:B--23--:R-:W-:Y:S01]  /*da30*/  IADD3 R23, PT, PT, R22, 0x68, RZ ;  /* 0x0000006816177810 */ /* 0x00cfe20007ffe0ff */
[----:B------:R-:W-:Y:S03]  /*da40*/  BSSY.RECONVERGENT B0, `(.L_x_240) ;  /* 0x0000006000007945 */ /* 0x000fe60003800200 */
[----:B------:R-:W-:Y:S01]  /*da50*/  ISETP.GT.U32.AND P0, PT, R23, 0xfff, PT ;  /* 0x00000fff1700780c */ /* 0x000fe20003f04070 */
[----:B------:R-:W-:-:S03]  /*da60*/  HFMA2 R23, -RZ, RZ, 0, 0 ;  /* 0x00000000ff177431 */ /* 0x000fc600000001ff */
[----:B------:R-:W-:-:S13]  /*da70*/  ISETP.GT.OR P0, PT, R20, 0xfff, P0 ;  /* 0x00000fff1400780c */ /* 0x000fda0000704670 */
[----:B------:R-:W-:Y:S05]  /*da80*/  @P0 BRA `(.L_x_241) ;  /* 0x0000000000040947 */ /* 0x000fea0003800000 */
[----:B------:R2:W5:Y:S02]  /*da90*/  LDG.E.CONSTANT R23, desc[UR8][R82.64+0x1a0000] ;  /* 0x1a00000852177981 */ /* 0x000564000c1e9900 */
.L_x_241:
[----:B------:R-:W-:Y:S05]  /*daa0*/  BSYNC.RECONVERGENT B0 ;  /* 0x0000000000007941 */ /* 0x000fea0003800200 */
.L_x_240:
[----:B-----5:R3:W-:Y:S02]  /*dab0*/  STS [R2+0x800], R23 ;  /* 0x0008001702007388 */ /* 0x0207e40000000800 */
.L_x_239:
[----:B------:R-:W-:Y:S05]  /*dac0*/  BRA.U UP0, `(.L_x_242) ;  /* 0x00000001000c7547 */ /* 0x000fea000b800000 */
[----:B--23--:R-:W2:Y:S04]  /*dad0*/  LDG.E.CONSTANT R23, desc[UR8][R82.64+0x1b0000] ;  /* 0x1b00000852177981 */ /* 0x00cea8000c1e9900 */
[----:B--2---:R2:W-:Y:S01]  /*dae0*/  STS [R2+0xc00], R23 ;  /* 0x000c001702007388 */ /* 0x0045e20000000800 */
[----:B------:R-:W-:Y:S05]  /*daf0*/  BRA `(.L_x_243) ;  /* 0x0000000000247947 */ /* 0x000fea0003800000 */
.L_x_242:
[----:B--23--:R-:W-:Y:S01]  /*db00*/  IADD3 R23, PT, PT, R22, 0x6c, RZ ;  /* 0x0000006c16177810 */ /* 0x00cfe20007ffe0ff */
[----:B------:R-:W-:Y:S03]  /*db10*/  BSSY.RECONVERGENT B0, `(.L_x_244) ;  /* 0x0000006000007945 */ /* 0x000fe60003800200 */
[----:B------:R-:W-:Y:S02]  /*db20*/  ISETP.GT.U32.AND P0, PT, R23, 0xfff, PT ;  /* 0x00000fff1700780c */ /* 0x000fe40003f04070 */
[----:B------:R-:W-:Y:S02]  /*db30*/  MOV R23, RZ ;  /* 0x000000ff00177202 */ /* 0x000fe40000000f00 */
[----:B------:R-:W-:-:S13]  /*db40*/  ISETP.GT.OR P0, PT, R20, 0xfff, P0 ;  /* 0x00000fff1400780c */ /* 0x000fda0000704670 */
[----:B------:R-:W-:Y:S05]  /*db50*/  @P0 BRA `(.L_x_245) ;  /* 0x0000000000040947 */ /* 0x000fea0003800000 */
[----:B------:R2:W5:Y:S02]  /*db60*/  LDG.E.CONSTANT R23, desc[UR8][R82.64+0x1b0000] ;  /* 0x1b00000852177981 */ /* 0x000564000c1e9900 */
.L_x_245:
[----:B------:R-:W-:Y:S05]  /*db70*/  BSYNC.RECONVERGENT B0 ;  /* 0x0000000000007941 */ /* 0x000fea0003800200 */
.L_x_244:
[----:B-----5:R3:W-:Y:S02]  /*db80*/  STS [R2+0xc00], R23 ;  /* 0x000c001702007388 */ /* 0x0207e40000000800 */
.L_x_243:
[----:B------:R-:W-:Y:S05]  /*db90*/  BRA.U UP0, `(.L_x_246) ;  /* 0x00000001000c7547 */ /* 0x000fea000b800000 */
[----:B--23--:R-:W2:Y:S04]  /*dba0*/  LDG.E.CONSTANT R23, desc[UR8][R82.64+0x1c0000] ;  /* 0x1c00000852177981 */ /* 0x00cea8000c1e9900 */
[----:B--2---:R4:W-:Y:S01]  /*dbb0*/  STS [R2+0x1000], R23 ;  /* 0x0010001702007388 */ /* 0x0049e20000000800 */
[----:B------:R-:W-:Y:S05]  /*dbc0*/  BRA `(.L_x_247) ;  /* 0x0000000000247947 */ /* 0x000fea0003800000 */
.L_x_246:
[----:B--23--:R-:W-:Y:S01]  /*dbd0*/  IADD3 R23, PT, PT, R22, 0x70, RZ ;  /* 0x0000007016177810 */ /* 0x00cfe20007ffe0ff */
[----:B------:R-:W-:Y:S03]  /*dbe0*/  BSSY.RECONVERGENT B0, `(.L_x_248) ;  /* 0x0000006000007945 */ /* 0x000fe60003800200 */
[----:B------:R-:W-:Y:S01]  /*dbf0*/  ISETP.GT.U32.AND P0, PT, R23, 0xfff, PT ;  /* 0x00000fff1700780c */ /* 0x000fe20003f04070 */
[----:B------:R-:W-:-:S03]  /*dc00*/  HFMA2 R23, -RZ, RZ, 0, 0 ;  /* 0x00000000ff177431 */ /* 0x000fc600000001ff */
[----:B------:R-:W-:-:S13]  /*dc10*/  ISETP.GT.OR P0, PT, R20, 0xfff, P0 ;  /* 0x00000fff1400780c */ /* 0x000fda0000704670 */
[----:B------:R-:W-:Y:S05]  /*dc20*/  @P0 BRA `(.L_x_249) ;  /* 0x0000000000040947 */ /* 0x000fea0003800000 */
[----:B------:R2:W5:Y:S02]  /*dc30*/  LDG.E.CONSTANT R23, desc[UR8][R82.64+0x1c0000] ;  /* 0x1c00000852177981 */ /* 0x000564000c1e9900 */
.L_x_249:
[----:B------:R-:W-:Y:S05]  /*dc40*/  BSYNC.RECONVERGENT B0 ;  /* 0x0000000000007941 */ /* 0x000fea0003800200 */
.L_x_248:
[----:B-----5:R3:W-:Y:S02]  /*dc50*/  STS [R2+0x1000], R23 ;  /* 0x0010001702007388 */ /* 0x0207e40000000800 */
.L_x_247:
[----:B------:R-:W-:Y:S05]  /*dc60*/  BRA.U UP0, `(.L_x_250) ;  /* 0x00000001000c7547 */ /* 0x000fea000b800000 */
[----:B---34-:R-:W3:Y:S04]  /*dc70*/  LDG.E.CONSTANT R23, desc[UR8][R82.64+0x1d0000] ;  /* 0x1d00000852177981 */ /* 0x018ee8000c1e9900 */
[----:B---3--:R3:W-:Y:S01]  /*dc80*/  STS [R2+0x1400], R23 ;  /* 0x0014001702007388 */ /* 0x0087e20000000800 */
[----:B------:R-:W-:Y:S05]  /*dc90*/  BRA `(.L_x_251) ;  /* 0x0000000000247947 */ /* 0x000fea0003800000 */
.L_x_250:
[----:B---34-:R-:W-:Y:S01]  /*dca0*/  IADD3 R23, PT, PT, R22, 0x74, RZ ;  /* 0x0000007416177810 */ /* 0x018fe20007ffe0ff */
[----:B------:R-:W-:Y:S03]  /*dcb0*/  BSSY.RECONVERGENT B0, `(.L_x_252) ;  /* 0x0000006000007945 */ /* 0x000fe60003800200 */
[----:B------:R-:W-:Y:S02]  /*dcc0*/  ISETP.GT.U32.AND P0, PT, R23, 0xfff, PT ;  /* 0x00000fff1700780c */ /* 0x000fe40003f04070 */
[----:B------:R-:W-:Y:S02]  /*dcd0*/  MOV R23, RZ ;  /* 0x000000ff00177202 */ /* 0x000fe40000000f00 */
[----:B------:R-:W-:-:S13]  /*dce0*/  ISETP.GT.OR P0, PT, R20, 0xfff, P0 ;  /* 0x00000fff1400780c */ /* 0x000fda0000704670 */
[----:B------:R-:W-:Y:S05]  /*dcf0*/  @P0 BRA `(.L_x_253) ;  /* 0x0000000000040947 */ /* 0x000fea0003800000 */
[----:B------:R3:W5:Y:S02]  /*dd00*/  LDG.E.CONSTANT R23, desc[UR8][R82.64+0x1d0000] ;  /* 0x1d00000852177981 */ /* 0x000764000c1e9900 */
.L_x_253:
[----:B------:R-:W-:Y:S05]  /*dd10*/  BSYNC.RECONVERGENT B0 ;  /* 0x0000000000007941 */ /* 0x000fea0003800200 */
.L_x_252:
[----:B-----5:R4:W-:Y:S02]  /*dd20*/  STS [R2+0x1400], R23 ;  /* 0x0014001702007388 */ /* 0x0209e40000000800 */
.L_x_251:
[----:B------:R-:W-:Y:S05]  /*dd30*/  BRA.U UP0, `(.L_x_254) ;  /* 0x00000001000c7547 */ /* 0x000fea000b800000 */
[----:B---34-:R-:W3:Y:S04]  /*dd40*/  LDG.E.CONSTANT R23, desc[UR8][R82.64+0x1e0000] ;  /* 0x1e00000852177981 */ /* 0x018ee8000c1e9900 */
[----:B---3--:R3:W-:Y:S01]  /*dd50*/  STS [R2+0x1800], R23 ;  /* 0x0018001702007388 */ /* 0x0087e20000000800 */
[----:B------:R-:W-:Y:S05]  /*dd60*/  BRA `(.L_x_255) ;  /* 0x0000000000247947 */ /* 0x000fea0003800000 */
.L_x_254:
[----:B---34-:R-:W-:Y:S01]  /*dd70*/  IADD3 R23, PT, PT, R22, 0x78, RZ ;  /* 0x0000007816177810 */ /* 0x018fe20007ffe0ff */
[----:B------:R-:W-:Y:S03]  /*dd80*/  BSSY.RECONVERGENT B0, `(.L_x_256) ;  /* 0x0000006000007945 */ /* 0x000fe60003800200 */
[----:B------:R-:W-:Y:S01]  /*dd90*/  ISETP.GT.U32.AND P0, PT, R23, 0xfff, PT ;  /* 0x00000fff1700780c */ /* 0x000fe20003f04070 */
[----:B------:R-:W-:-:S03]  /*dda0*/  HFMA2 R23, -RZ, RZ, 0, 0 ;  /* 0x00000000ff177431 */ /* 0x000fc600000001ff */
[----:B------:R-:W-:-:S13]  /*ddb0*/  ISETP.GT.OR P0, PT, R20, 0xfff, P0 ;  /* 0x00000fff1400780c */ /* 0x000fda0000704670 */
[----:B------:R-:W-:Y:S05]  /*ddc0*/  @P0 BRA `(.L_x_257) ;  /* 0x0000000000040947 */ /* 0x000fea0003800000 */
[----:B------:R3:W5:Y:S02]  /*ddd0*/  LDG.E.CONSTANT R23, desc[UR8][R82.64+0x1e0000] ;  /* 0x1e00000852177981 */ /* 0x000764000c1e9900 */
.L_x_257:
[----:B------:R-:W-:Y:S05]  /*dde0*/  BSYNC.RECONVERGENT B0 ;  /* 0x0000000000007941 */ /* 0x000fea0003800200 */
.L_x_256:
[----:B-----5:R4:W-:Y:S02]  /*ddf0*/  STS [R2+0x1800], R23 ;  /* 0x0018001702007388 */ /* 0x0209e40000000800 */
.L_x_255:
[----:B------:R-:W-:Y:S05]  /*de00*/  BRA.U UP0, `(.L_x_258) ;  /* 0x00000001000c7547 */ /* 0x000fea000b800000 */
[----:B0123--:R-:W2:Y:S04]  /*de10*/  LDG.E.CONSTANT R83, desc[UR8][R82.64+0x1f0000] ;  /* 0x1f00000852537981 */ /* 0x00fea8000c1e9900 */
[----:B--2---:R0:W-:Y:S01]  /*de20*/  STS [R2+0x1c00], R83 ;  /* 0x001c005302007388 */ /* 0x0041e20000000800 */
[----:B------:R-:W-:Y:S05]  /*de30*/  BRA `(.L_x_259) ;  /* 0x0000000000247947 */ /* 0x000fea0003800000 */
.L_x_258:
[----:B------:R-:W-:Y:S01]  /*de40*/  IADD3 R22, PT, PT, R22, 0x7c, RZ ;  /* 0x0000007c16167810 */ /* 0x000fe20007ffe0ff */
[----:B------:R-:W-:Y:S01]  /*de50*/  BSSY.RECONVERGENT B0, `(.L_x_260) ;  /* 0x0000006000007945 */ /* 0x000fe20003800200 */
[----:B---34-:R-:W-:Y:S02]  /*de60*/  MOV R23, RZ ;  /* 0x000000ff00177202 */ /* 0x018fe40000000f00 */
[----:B------:R-:W-:-:S04]  /*de70*/  ISETP.GT.U32.AND P0, PT, R22, 0xfff, PT ;  /* 0x00000fff1600780c */ /* 0x000fc80003f04070 */
[----:B------:R-:W-:-:S13]  /*de80*/  ISETP.GT.OR P0, PT, R20, 0xfff, P0 ;  /* 0x00000fff1400780c */ /* 0x000fda0000704670 */
[----:B------:R-:W-:Y:S05]  /*de90*/  @P0 BRA `(.L_x_261) ;  /* 0x0000000000040947 */ /* 0x000fea0003800000 */
[----:B------:R3:W5:Y:S02]  /*dea0*/  LDG.E.CONSTANT R23, desc[UR8][R82.64+0x1f0000] ;  /* 0x1f00000852177981 */ /* 0x000764000c1e9900 */
.L_x_261:
[----:B------:R-:W-:Y:S05]  /*deb0*/  BSYNC.RECONVERGENT B0 ;  /* 0x0000000000007941 */ /* 0x000fea0003800200 */
.L_x_260:
[----:B-----5:R4:W-:Y:S02]  /*dec0*/  STS [R2+0x1c00], R23 ;  /* 0x001c001702007388 */ /* 0x0209e40000000800 */
.L_x_259:
[----:B------:R-:W-:Y:S01]  /*ded0*/  LEA.HI R21, R21, UR5, RZ, 0x1b ;  /* 0x0000000515157c11 */ /* 0x000fe2000f8fd8ff */
[----:B------:R-:W-:Y:S06]  /*dee0*/  BRA.U UP0, `(.L_x_262) ;  /* 0x0000000100087547 */ /* 0x000fec000b800000 */
[----:B------:R0:W5:Y:S01]  /*def0*/  LDG.E.CONSTANT R20, desc[UR8][R80.64+0x180] ;  /* 0x0001800850147981 */ /* 0x000162000c1e9900 */
[----:B------:R-:W-:Y:S05]  /*df00*/  BRA `(.L_x_263) ;  /* 0x0000000000187947 */ /* 0x000fea0003800000 */
.L_x_262:
[----:B------:R-:W-:Y:S01]  /*df10*/  ISETP.GT.U32.AND P0, PT, R21, 0xfff, PT ;  /* 0x00000fff1500780c */ /* 0x000fe20003f04070 */
[----:B------:R-:W-:Y:S01]  /*df20*/  BSSY.RECONVERGENT B0, `(.L_x_263) ;  /* 0x0000004000007945 */ /* 0x000fe20003800200 */
[----:B------:R-:W-:-:S11]  /*df30*/  HFMA2 R20, -RZ, RZ, 0, 0 ;  /* 0x00000000ff147431 */ /* 0x000fd600000001ff */
[----:B------:R-:W-:Y:S05]  /*df40*/  @P0 BRA `(.L_x_264) ;  /* 0x0000000000040947 */ /* 0x000fea0003800000 */
[----:B------:R0:W5:Y:S02]  /*df50*/  LDG.E.CONSTANT R20, desc[UR8][R80.64+0x180] ;  /* 0x0001800850147981 */ /* 0x000164000c1e9900 */
.L_x_264:
[----:B------:R-:W-:Y:S05]  /*df60*/  BSYNC.RECONVERGENT B0 ;  /* 0x0000000000007941 */ /* 0x000fea0003800200 */
.L_x_263:
[----:B-----5:R0:W-:Y:S01]  /*df70*/  STS [R3], R20 ;  /* 0x0000001403007388 */ /* 0x0201e20000000800 */
[----:B------:R-:W-:Y:S05]  /*df80*/  BRA.U UP0, `(.L_x_265) ;  /* 0x00000001000c7547 */ /* 0x000fea000b800000 */
[----:B------:R-:W5:Y:S04]  /*df90*/  LDG.E.CONSTANT R78, desc[UR8][R78.64+0x180] ;  /* 0x000180084e4e7981 */ /* 0x000f68000c1e9900 */
[----:B-----5:R0:W-:Y:S01]  /*dfa0*/  STS [R3+0x400], R78 ;  /* 0x0004004e03007388 */ /* 0x0201e20000000800 */
[----:B------:R-:W-:Y:S05]  /*dfb0*/  BRA `(.L_x_266) ;  /* 0x00000000001c7947 */ /* 0x000fea0003800000 */
.L_x_265:
[----:B------:R-:W-:Y:S01]  /*dfc0*/  ISETP.GT.U32.AND P0, PT, R21, 0xff7, PT ;  /* 0x00000ff71500780c */ /* 0x000fe20003f04070 */
[----:B------:R-:W-:Y:S01]  /*dfd0*/  BSSY.RECONVERGENT B0, `(.L_x_267) ;  /* 0x0000004000007945 */ /* 0x000fe20003800200 */
[----:B0-----:R-:W-:-:S11]  /*dfe0*/  MOV R20, RZ ;  /* 0x000000ff00147202 */ /* 0x001fd60000000f00 */
[----:B------:R-:W-:Y:S05]  /*dff0*/  @P0 BRA `(.L_x_268) ;  /* 0x0000000000040947 */ /* 0x000fea0003800000 */
[----:B------:R0:W5:Y:S02]  /*e000*/  LDG.E.CONSTANT R20, desc[UR8][R78.64+0x180] ;  /* 0x000180084e147981 */ /* 0x000164000c1e9900 */
.L_x_268:
[----:B------:R-:W-:Y:S05]  /*e010*/  BSYNC.RECONVERGENT B0 ;  /* 0x0000000000007941 */ /* 0x000fea0003800200 */
.L_x_267:
[----:B-----5:R0:W-:Y:S02]  /*e020*/  STS [R3+0x400], R20 ;  /* 0x0004001403007388 */ /* 0x0201e40000000800 */
.L_x_266:
[----:B------:R-:W-:Y:S05]  /*e030*/  BRA.U UP0, `(.L_x_269) ;  /* 0x00000001000c7547 */ /* 0x000fea000b800000 */
[----:B------:R-:W5:Y:S04]  /*e040*/  LDG.E.CONSTANT R76, desc[UR8][R76.64+0x180] ;  /* 0x000180084c4c7981 */ /* 0x000f68000c1e9900 */
[----:B-----5:R0:W-:Y:S01]  /*e050*/  STS [R3+0x800], R76 ;  /* 0x0008004c03007388 */ /* 0x0201e20000000800 */
[----:B------:R-:W-:Y:S05]  /*e060*/  BRA `(.L_x_270) ;  /* 0x00000000001c7947 */ /* 0x000fea0003800000 */
.L_x_269:
[----:B------:R-:W-:Y:S01]  /*e070*/  ISETP.GT.U32.AND P0, PT, R21, 0xfef, PT ;  /* 0x00000fef1500780c */ /* 0x000fe20003f04070 */
[----:B------:R-:W-:Y:S01]  /*e080*/  BSSY.RECONVERGENT B0, `(.L_x_271) ;  /* 0x0000004000007945 */ /* 0x000fe20003800200 */
[----:B0-----:R-:W-:-:S11]  /*e090*/  HFMA2 R20, -RZ, RZ, 0, 0 ;  /* 0x00000000ff147431 */ /* 0x001fd600000001ff */
[----:B------:R-:W-:Y:S05]  /*e0a0*/  @P0 BRA `(.L_x_272) ;  /* 0x0000000000040947 */ /* 0x000fea0003800000 */
[----:B------:R0:W5:Y:S02]  /*e0b0*/  LDG.E.CONSTANT R20, desc[UR8][R76.64+0x180] ;  /* 0x000180084c147981 */ /* 0x000164000c1e9900 */
.L_x_272:
[----:B------:R-:W-:Y:S05]  /*e0c0*/  BSYNC.RECONVERGENT B0 ;  /* 0x0000000000007941 */ /* 0x000fea0003800200 */
.L_x_271:
[----:B-----5:R0:W-:Y:S02]  /*e0d0*/  STS [R3+0x800], R20 ;  /* 0x0008001403007388 */ /* 0x0201e40000000800 */
.L_x_270:
[----:B------:R-:W-:Y:S05]  /*e0e0*/  BRA.U UP0, `(.L_x_273) ;  /* 0x00000001000c7547 */ /* 0x000fea000b800000 */
[----:B------:R-:W5:Y:S04]  /*e0f0*/  LDG.E.CONSTANT R74, desc[UR8][R74.64+0x180] ;  /* 0x000180084a4a7981 */ /* 0x000f68000c1e9900 */
[----:B-----5:R0:W-:Y:S01]  /*e100*/  STS [R3+0xc00], R74 ;  /* 0x000c004a03007388 */ /* 0x0201e20000000800 */
[----:B------:R-:W-:Y:S05]  /*e110*/  BRA `(.L_x_274) ;  /* 0x00000000001c7947 */ /* 0x000fea0003800000 */
.L_x_273:
[----:B------:R-:W-:Y:S01]  /*e120*/  ISETP.GT.U32.AND P0, PT, R21, 0xfe7, PT ;  /* 0x00000fe71500780c */ /* 0x000fe20003f04070 */
[----:B------:R-:W-:Y:S01]  /*e130*/  BSSY.RECONVERGENT B0, `(.L_x_275) ;  /* 0x0000004000007945 */ /* 0x000fe20003800200 */
[----:B0-----:R-:W-:-:S11]  /*e140*/  MOV R20, RZ ;  /* 0x000000ff00147202 */ /* 0x001fd60000000f00 */
[----:B------:R-:W-:Y:S05]  /*e150*/  @P0 BRA `(.L_x_276) ;  /* 0x0000000000040947 */ /* 0x000fea0003800000 */
[----:B------:R0:W5:Y:S02]  /*e160*/  LDG.E.CONSTANT R20, desc[UR8][R74.64+0x180] ;  /* 0x000180084a147981 */ /* 0x000164000c1e9900 */
.L_x_276:
[----:B------:R-:W-:Y:S05]  /*e170*/  BSYNC.RECONVERGENT B0 ;  /* 0x0000000000007941 */ /* 0x000fea0003800200 */
.L_x_275:
[----:B-----5:R0:W-:Y:S02]  /*e180*/  STS [R3+0xc00], R20 ;  /* 0x000c001403007388 */ /* 0x0201e40000000800 */
.L_x_274:
[----:B------:R-:W-:Y:S05]  /*e190*/  BRA.U UP0, `(.L_x_277) ;  /* 0x00000001000c7547 */ /* 0x000fea000b800000 */
[----:B------:R-:W5:Y:S04]  /*e1a0*/  LDG.E.CONSTANT R72, desc[UR8][R72.64+0x180] ;  /* 0x0001800848487981 */ /* 0x000f68000c1e9900 */
[----:B-----5:R0:W-:Y:S01]  /*e1b0*/  STS [R3+0x1000], R72 ;  /* 0x0010004803007388 */ /* 0x0201e20000000800 */
[----:B------:R-:W-:Y:S05]  /*e1c0*/  BRA `(.L_x_278) ;  /* 0x00000000001c7947 */ /* 0x000fea0003800000 */
.L_x_277:
[----:B------:R-:W-:Y:S01]  /*e1d0*/  ISETP.GT.U32.AND P0, PT, R21, 0xfdf, PT ;  /* 0x00000fdf1500780c */ /* 0x000fe20003f04070 */
[----:B------:R-:W-:Y:S01]  /*e1e0*/  BSSY.RECONVERGENT B0, `(.L_x_279) ;  /* 0x0000004000007945 */ /* 0x000fe20003800200 */
[----:B0-----:R-:W-:-:S11]  /*e1f0*/  HFMA2 R20, -RZ, RZ, 0, 0 ;  /* 0x00000000ff147431 */ /* 0x001fd600000001ff */
[----:B------:R-:W-:Y:S05]  /*e200*/  @P0 BRA `(.L_x_280) ;  /* 0x0000000000040947 */ /* 0x000fea0003800000 */
[----:B------:R0:W5:Y:S02]  /*e210*/  LDG.E.CONSTANT R20, desc[UR8][R72.64+0x180] ;  /* 0x0001800848147981 */ /* 0x000164000c1e9900 */
.L_x_280:
[----:B------:R-:W-:Y:S05]  /*e220*/  BSYNC.RECONVERGENT B0 ;  /* 0x0000000000007941 */ /* 0x000fea0003800200 */
.L_x_279:
[----:B-----5:R0:W-:Y:S02]  /*e230*/  STS [R3+0x1000], R20 ;  /* 0x0010001403007388 */ /* 0x0201e40000000800 */
.L_x_278:
[----:B------:R-:W-:Y:S05]  /*e240*/  BRA.U UP0, `(.L_x_281) ;  /* 0x00000001000c7547 */ /* 0x000fea000b800000 */
[----:B------:R-:W5:Y:S04]  /*e250*/  LDG.E.CONSTANT R70, desc[UR8][R70.64+0x180] ;  /* 0x0001800846467981 */ /* 0x000f68000c1e9900 */
[----:B-----5:R0:W-:Y:S01]  /*e260*/  STS [R3+0x1400], R70 ;  /* 0x0014004603007388 */ /* 0x0201e20000000800 */
[----:B------:R-:W-:Y:S05]  /*e270*/  BRA `(.L_x_282) ;  /* 0x00000000001c7947 */ /* 0x000fea0003800000 */
.L_x_281:
[----:B------:R-:W-:Y:S01]  /*e280*/  ISETP.GT.U32.AND P0, PT, R21, 0xfd7, PT ;  /* 0x00000fd71500780c */ /* 0x000fe20003f04070 */
[----:B------:R-:W-:Y:S01]  /*e290*/  BSSY.RECONVERGENT B0, `(.L_x_283) ;  /* 0x0000004000007945 */ /* 0x000fe20003800200 */
[----:B0-----:R-:W-:-:S11]  /*e2a0*/  MOV R20, RZ ;  /* 0x000000ff00147202 */ /* 0x001fd60000000f00 */
[----:B------:R-:W-:Y:S05]  /*e2b0*/  @P0 BRA `(.L_x_284) ;  /* 0x0000000000040947 */ /* 0x000fea0003800000 */
[----:B------:R0:W5:Y:S02]  /*e2c0*/  LDG.E.CONSTANT R20, desc[UR8][R70.64+0x180] ;  /* 0x0001800846147981 */ /* 0x000164000c1e9900 */
.L_x_284:
[----:B------:R-:W-:Y:S05]  /*e2d0*/  BSYNC.RECONVERGENT B0 ;  /* 0x0000000000007941 */ /* 0x000fea0003800200 */
.L_x_283:
[----:B-----5:R0:W-:Y:S02]  /*e2e0*/  STS [R3+0x1400], R20 ;  /* 0x0014001403007388 */ /* 0x0201e40000000800 */
.L_x_282:
[----:B------:R-:W-:Y:S05]  /*e2f0*/  BRA.U UP0, `(.L_x_285) ;  /* 0x00000001000c7547 */ /* 0x000fea000b800000 */
[----:B------:R-:W5:Y:S04]  /*e300*/  LDG.E.CONSTANT R6, desc[UR8][R6.64+0x180] ;  /* 0x0001800806067981 */ /* 0x000f68000c1e9900 */
[----:B-----5:R0:W-:Y:S01]  /*e310*/  STS [R3+0x1800], R6 ;  /* 0x0018000603007388 */ /* 0x0201e20000000800 */
[----:B------:R-:W-:Y:S05]  /*e320*/  BRA `(.L_x_286) ;  /* 0x00000000001c7947 */ /* 0x000fea0003800000 */
.L_x_285:
[----:B------:R-:W-:Y:S01]  /*e330*/  ISETP.GT.U32.AND P0, PT, R21, 0xfcf, PT ;  /* 0x00000fcf1500780c */ /* 0x000fe20003f04070 */
[----:B------:R-:W-:Y:S01]  /*e340*/  BSSY.RECONVERGENT B0, `(.L_x_287) ;  /* 0x0000004000007945 */ /* 0x000fe20003800200 */
[----:B0-----:R-:W-:-:S11]  /*e350*/  HFMA2 R20, -RZ, RZ, 0, 0 ;  /* 0x00000000ff147431 */ /* 0x001fd600000001ff */
[----:B------:R-:W-:Y:S05]  /*e360*/  @P0 BRA `(.L_x_288) ;  /* 0x0000000000040947 */ /* 0x000fea0003800000 */
[----:B------:R0:W5:Y:S02]  /*e370*/  LDG.E.CONSTANT R20, desc[UR8][R6.64+0x180] ;  /* 0x0001800806147981 */ /* 0x000164000c1e9900 */
.L_x_288:
[----:B------:R-:W-:Y:S05]  /*e380*/  BSYNC.RECONVERGENT B0 ;  /* 0x0000000000007941 */ /* 0x000fea0003800200 */
.L_x_287:
[----:B-----5:R0:W-:Y:S02]  /*e390*/  STS [R3+0x1800], R20 ;  /* 0x0018001403007388 */ /* 0x0201e40000000800 */
.L_x_286:
[----:B------:R-:W-:Y:S05]  /*e3a0*/  BRA.U UP0, `(.L_x_289) ;  /* 0x00000001000c7547 */ /* 0x000fea000b800000 */
[----:B------:R-:W5:Y:S04]  /*e3b0*/  LDG.E.CONSTANT R8, desc[UR8][R8.64+0x180] ;  /* 0x0001800808087981 */ /* 0x000f68000c1e9900 */
[----:B-----5:R0:W-:Y:S01]  /*e3c0*/  STS [R3+0x1c00], R8 ;  /* 0x001c000803007388 */ /* 0x0201e20000000800 */
[----:B------:R-:W-:Y:S05]  /*e3d0*/  BRA `(.L_x_290) ;  /* 0x00000000001c7947 */ /* 0x000fea0003800000 */
.L_x_289:
[----:B------:R-:W-:Y:S01]  /*e3e0*/  ISETP.GT.U32.AND P0, PT, R21, 0xfc7, PT ;  /* 0x00000fc71500780c */ /* 0x000fe20003f04070 */
[----:B------:R-:W-:Y:S01]  /*e3f0*/  BSSY.RECONVERGENT B0, `(.L_x_291) ;  /* 0x0000004000007945 */ /* 0x000fe20003800200 */
[----:B0-----:R-:W-:-:S11]  /*e400*/  MOV R6, RZ ;  /* 0x000000ff00067202 */ /* 0x001fd60000000f00 */
[----:B------:R-:W-:Y:S05]  /*e410*/  @P0 BRA `(.L_x_292) ;  /* 0x0000000000040947 */ /* 0x000fea0003800000 */
[----:B------:R0:W5:Y:S02]  /*e420*/  LDG.E.CONSTANT R6, desc[UR8][R8.64+0x180] ;  /* 0x0001800808067981 */ /* 0x000164000c1e9900 */
.L_x_292:
[----:B------:R-:W-:Y:S05]  /*e430*/  BSYNC.RECONVERGENT B0 ;  /* 0x0000000000007941 */ /* 0x000fea0003800200 */
.L_x_291:
[----:B-----5:R0:W-:Y:S02]  /*e440*/  STS [R3+0x1c00], R6 ;  /* 0x001c000603007388 */ /* 0x0201e40000000800 */
.L_x_290:
[----:B------:R-:W-:Y:S05]  /*e450*/  BRA.U UP0, `(.L_x_293) ;  /* 0x00000001000c7547 */ /* 0x000fea000b800000 */
[----:B------:R-:W5:Y:S04]  /*e460*/  LDG.E.CONSTANT R10, desc[UR8][R10.64+0x180] ;  /* 0x000180080a0a7981 */ /* 0x000f68000c1e9900 */
[----:B-----5:R0:W-:Y:S01]  /*e470*/  STS [R3+0x2000], R10 ;  /* 0x0020000a03007388 */ /* 0x0201e20000000800 */
[----:B------:R-:W-:Y:S05]  /*e480*/  BRA `(.L_x_294) ;  /* 0x00000000001c7947 */ /* 0x000fea0003800000 */
.L_x_293:
[----:B------:R-:W-:Y:S01]  /*e490*/  ISETP.GT.U32.AND P0, PT, R21, 0xfbf, PT ;  /* 0x00000fbf1500780c */ /* 0x000fe20003f04070 */
[----:B------:R-:W-:Y:S01]  /*e4a0*/  BSSY.RECONVERGENT B0, `(.L_x_295) ;  /* 0x0000004000007945 */ /* 0x000fe20003800200 */
[----:B0-----:R-:W-:-:S11]  /*e4b0*/  HFMA2 R6, -RZ, RZ, 0, 0 ;  /* 0x00000000ff067431 */ /* 0x001fd600000001ff */
[----:B------:R-:W-:Y:S05]  /*e4c0*/  @P0 BRA `(.L_x_296) ;  /* 0x0000000000040947 */ /* 0x000fea0003800000 */
[----:B------:R0:W5:Y:S02]  /*e4d0*/  LDG.E.CONSTANT R6, desc[UR8][R10.64+0x180] ;  /* 0x000180080a067981 */ /* 0x000164000c1e9900 */
.L_x_296:
[----:B------:R-:W-:Y:S05]  /*e4e0*/  BSYNC.RECONVERGENT B0 ;  /* 0x0000000000007941 */ /* 0x000fea0003800200 */
.L_x_295:
[----:B-----5:R0:W-:Y:S02]  /*e4f0*/  STS [R3+0x2000], R6 ;  /* 0x0020000603007388 */ /* 0x0201e40000000800 */
.L_x_294:
[----:B------:R-:W-:Y:S05]  /*e500*/  BRA.U UP0, `(.L_x_297) ;  /* 0x00000001000c7547 */ /* 0x000fea000b800000 */
[----:B------:R-:W5:Y:S04]  /*e510*/  LDG.E.CONSTANT R12, desc[UR8][R12.64+0x180] ;  /* 0x000180080c0c7981 */ /* 0x000f68000c1e9900 */
[----:B-----5:R0:W-:Y:S01]  /*e520*/  STS [R3+0x2400], R12 ;  /* 0x0024000c03007388 */ /* 0x0201e20000000800 */
[----:B------:R-:W-:Y:S05]  /*e530*/  BRA `(.L_x_298) ;  /* 0x00000000001c7947 */ /* 0x000fea0003800000 */
.L_x_297:
[----:B------:R-:W-:Y:S01]  /*e540*/  ISETP.GT.U32.AND P0, PT, R21, 0xfb7, PT ;  /* 0x00000fb71500780c */ /* 0x000fe20003f04070 */
[----:B------:R-:W-:Y:S01]  /*e550*/  BSSY.RECONVERGENT B0, `(.L_x_299) ;  /* 0x0000004000007945 */ /* 0x000fe20003800200 */
[----:B0-----:R-:W-:-:S11]  /*e560*/  MOV R6, RZ ;  /* 0x000000ff00067202 */ /* 0x001fd60000000f00 */
[----:B------:R-:W-:Y:S05]  /*e570*/  @P0 BRA `(.L_x_300) ;  /* 0x0000000000040947 */ /* 0x000fea0003800000 */
[----:B------:R0:W5:Y:S02]  /*e580*/  LDG.E.CONSTANT R6, desc[UR8][R12.64+0x180] ;  /* 0x000180080c067981 */ /* 0x000164000c1e9900 */
.L_x_300:
[----:B------:R-:W-:Y:S05]  /*e590*/  BSYNC.RECONVERGENT B0 ;  /* 0x0000000000007941 */ /* 0x000fea0003800200 */
.L_x_299:
[----:B-----5:R0:W-:Y:S02]  /*e5a0*/  STS [R3+0x2400], R6 ;  /* 0x0024000603007388 */ /* 0x0201e40000000800 */
.L_x_298:
[----:B------:R-:W-:Y:S05]  /*e5b0*/  BRA.U UP0, `(.L_x_301) ;  /* 0x00000001000c7547 */ /* 0x000fea000b800000 */
[----:B------:R-:W5:Y:S04]  /*e5c0*/  LDG.E.CONSTANT R14, desc[UR8][R14.64+0x180] ;  /* 0x000180080e0e7981 */ /* 0x000f68000c1e9900 */
[----:B-----5:R0:W-:Y:S01]  /*e5d0*/  STS [R3+0x2800], R14 ;  /* 0x0028000e03007388 */ /* 0x0201e20000000800 */
[----:B------:R-:W-:Y:S05]  /*e5e0*/  BRA `(.L_x_302) ;  /* 0x00000000001c7947 */ /* 0x000fea0003800000 */
.L_x_301:
[----:B------:R-:W-:Y:S01]  /*e5f0*/  ISETP.GT.U32.AND P0, PT, R21, 0xfaf, PT ;  /* 0x00000faf1500780c */ /* 0x000fe20003f04070 */
[----:B------:R-:W-:Y:S01]  /*e600*/  BSSY.RECONVERGENT B0, `(.L_x_303) ;  /* 0x0000004000007945 */ /* 0x000fe20003800200 */
[----:B0-----:R-:W-:-:S11]  /*e610*/  HFMA2 R6, -RZ, RZ, 0, 0 ;  /* 0x00000000ff067431 */ /* 0x001fd600000001ff */
[----:B------:R-:W-:Y:S05]  /*e620*/  @P0 BRA `(.L_x_304) ;  /* 0x0000000000040947 */ /* 0x000fea0003800000 */
[----:B------:R0:W5:Y:S02]  /*e630*/  LDG.E.CONSTANT R6, desc[UR8][R14.64+0x180] ;  /* 0x000180080e067981 */ /* 0x000164000c1e9900 */
.L_x_304:
[----:B------:R-:W-:Y:S05]  /*e640*/  BSYNC.RECONVERGENT B0 ;  /* 0x0000000000007941 */ /* 0x000fea0003800200 */
.L_x_303:
[----:B-----5:R0:W-:Y:S02]  /*e650*/  STS [R3+0x2800], R6 ;  /* 0x0028000603007388 */ /* 0x0201e40000000800 */
.L_x_302:
[----:B------:R-:W-:Y:S05]  /*e660*/  BRA.U UP0, `(.L_x_305) ;  /* 0x00000001000c7547 */ /* 0x000fea000b800000 */
[----:B------:R-:W5:Y:S04]  /*e670*/  LDG.E.CONSTANT R68, desc[UR8][R68.64+0x180] ;  /* 0x0001800844447981 */ /* 0x000f68000c1e9900 */
[----:B-----5:R0:W-:Y:S01]  /*e680*/  STS [R3+0x2c00], R68 ;  /* 0x002c004403007388 */ /* 0x0201e20000000800 */
[----:B------:R-:W-:Y:S05]  /*e690*/  BRA `(.L_x_306) ;  /* 0x00000000001c7947 */ /* 0x000fea0003800000 */
.L_x_305:
[----:B------:R-:W-:Y:S01]  /*e6a0*/  ISETP.GT.U32.AND P0, PT, R21, 0xfa7, PT ;  /* 0x00000fa71500780c */ /* 0x000fe20003f04070 */
[----:B------:R-:W-:Y:S01]  /*e6b0*/  BSSY.RECONVERGENT B0, `(.L_x_307) ;  /* 0x0000004000007945 */ /* 0x000fe20003800200 */
[----:B0-----:R-:W-:-:S11]  /*e6c0*/  MOV R6, RZ ;  /* 0x000000ff00067202 */ /* 0x001fd60000000f00 */
[----:B------:R-:W-:Y:S05]  /*e6d0*/  @P0 BRA `(.L_x_308) ;  /* 0x0000000000040947 */ /* 0x000fea0003800000 */
[----:B------:R0:W5:Y:S02]  /*e6e0*/  LDG.E.CONSTANT R6, desc[UR8][R68.64+0x180] ;  /* 0x0001800844067981 */ /* 0x000164000c1e9900 */
.L_x_308:
[----:B------:R-:W-:Y:S05]  /*e6f0*/  BSYNC.RECONVERGENT B0 ;  /* 0x0000000000007941 */ /* 0x000fea0003800200 */
.L_x_307:
[----:B-----5:R0:W-:Y:S02]  /*e700*/  STS [R3+0x2c00], R6 ;  /* 0x002c000603007388 */ /* 0x0201e40000000800 */
.L_x_306:
[----:B------:R-:W-:Y:S01]  /*e710*/  BAR.SYNC.DEFER_BLOCKING 0x0 ;  /* 0x0000000000007b1d */ /* 0x000fe20000010000 */
[----:B------:R-:W-:Y:S02]  /*e720*/  UISETP.GE.U32.AND UP1, UPT, UR4, 0xf80, UPT ;  /* 0x00000f800400788c */ /* 0x000fe4000bf26070 */
[----:B------:R-:W-:-:S07]  /*e730*/  UIADD3 UR6, UPT, UPT, UR4, 0x80, URZ ;  /* 0x0000008004067890 */ /* 0x000fce000fffe0ff */
[----:B------:R-:W-:Y:S01]  /*e740*/  UMOV UR4, UR6 ;  /* 0x0000000600047c82 */ /* 0x000fe20008000000 */
[----:B------:R-:W-:Y:S04]  /*e750*/  LDS.128 R40, [R0] ;  /* 0x0000000000287984 */ /* 0x000fe80000000c00 */
[----:B0-----:R-:W0:Y:S04]  /*e760*/  LDS.128 R8, [R4] ;  /* 0x0000000004087984 */ /* 0x001e280000000c00 */
[----:B------:R-:W5:Y:S04]  /*e770*/  LDS.128 R12, [R4+0x80] ;  /* 0x00008000040c7984 */ /* 0x000f680000000c00 */
[----:B----4-:R-:W4:Y:S04]  /*e780*/  LDS.128 R20, [R4+0x100] ;  /* 0x0001000004147984 */ /* 0x010f280000000c00 */
[----:B------:R-:W1:Y:S04]  /*e790*/  LDS.128 R24, [R4+0x180] ;  /* 0x0001800004187984 */ /* 0x000e680000000c00 */
[----:B------:R-:W2:Y:S04]  /*e7a0*/  LDS.128 R28, [R4+0x200] ;  /* 0x00020000041c7984 */ /* 0x000ea80000000c00 */
[----:B------:R-:W3:Y:S04]  /*e7b0*/  LDS.128 R32, [R4+0x280] ;  /* 0x0002800004207984 */ /* 0x000ee80000000c00 */
[----:B------:R-:W3:Y:S01]  /*e7c0*/  LDS.128 R44, [R0+0x100] ;  /* 0x00010000002c7984 */ /* 0x000ee20000000c00 */
[----:B0-----:R-:W-:Y:S01]  /*e7d0*/  FFMA R7, R40, R8, R37 ;  /* 0x0000000828077223 */ /* 0x001fe20000000025 */
[C---:B------:R-:W-:Y:S01]  /*e7e0*/  FFMA R62, R8.reuse, R41, R93 ;  /* 0x00000029083e7223 */ /* 0x040fe2000000005d */
[C---:B------:R-:W-:Y:S01]  /*e7f0*/  FFMA R6, R8.reuse, R42, R36 ;  /* 0x0000002a08067223 */ /* 0x040fe20000000024 */
[----:B------:R-:W-:Y:S01]  /*e800*/  FFMA R54, R8, R43, R54 ;  /* 0x0000002b08367223 */ /* 0x000fe20000000036 */
[----:B-----5:R-:W-:Y:S01]  /*e810*/  FFMA R64, R40, R12, R39 ;  /* 0x0000000c28407223 */ /* 0x020fe20000000027 */
[C---:B------:R-:W-:Y:S01]  /*e820*/  FFMA R8, R12.reuse, R42, R38 ;  /* 0x0000002a0c087223 */ /* 0x040fe20000000026 */
[C---:B------:R-:W-:Y:S01]  /*e830*/  FFMA R66, R12.reuse, R41, R18 ;  /* 0x000000290c427223 */ /* 0x040fe20000000012 */
[----:B------:R-:W0:Y:S01]  /*e840*/  LDS.128 R36, [R0+0x200] ;  /* 0x0002000000247984 */ /* 0x000e220000000c00 */
[----:B------:R-:W-:Y:S01]  /*e850*/  FFMA R56, R12, R43, R56 ;  /* 0x0000002b0c387223 */ /* 0x000fe20000000038 */
[----:B----4-:R-:W-:Y:S01]  /*e860*/  FFMA R18, R40, R20, R53 ;  /* 0x0000001428127223 */ /* 0x010fe20000000035 */
        /* <DEDUP_REMOVED lines=15> */
[----:B------:R-:W-:Y:S01]  /*e960*/  FFMA R51, R9, R45, R62 ;  /* 0x0000002d09337223 */ /* 0x000fe2000000003e */
[C---:B------:R-:W-:Y:S01]  /*e970*/  FFMA R49, R44.reuse, R33, R40 ;  /* 0x000000212c317223 */ /* 0x040fe20000000028 */
[----:B------:R-:W1:Y:S01]  /*e980*/  LDS.128 R60, [R0+0x300] ;  /* 0x00030000003c7984 */ /* 0x000e620000000c00 */
[-C--:B------:R-:W-:Y:S01]  /*e990*/  FFMA R53, R13, R45.reuse, R66 ;  /* 0x0000002d0d357223 */ /* 0x080fe20000000042 */
        /* <DEDUP_REMOVED lines=14> */
[----:B------:R-:W-:Y:S01]  /*ea80*/  FFMA R59, R29, R45, R72 ;  /* 0x0000002d1d3b7223 */ /* 0x000fe20000000048 */
[C---:B------:R-:W-:Y:S01]  /*ea90*/  FFMA R7, R44.reuse, R13, R64 ;  /* 0x0000000d2c077223 */ /* 0x040fe20000000040 */
[----:B------:R-:W-:Y:S01]  /*eaa0*/  FFMA R43, R44, R29, R24 ;  /* 0x0000001d2c2b7223 */ /* 0x000fe20000000018 */
[----:B------:R-:W-:Y:S01]  /*eab0*/  FFMA R45, R33, R45, R28 ;  /* 0x0000002d212d7223 */ /* 0x000fe2000000001c */
[----:B0-----:R-:W-:Y:S01]  /*eac0*/  FFMA R80, R36, R34, R49 ;  /* 0x0000002224507223 */ /* 0x001fe20000000031 */
[-C--:B------:R-:W-:Y:S01]  /*ead0*/  FFMA R6, R10, R37.reuse, R51 ;  /* 0x000000250a067223 */ /* 0x080fe20000000033 */
[-C--:B------:R-:W-:Y:S01]  /*eae0*/  FFMA R8, R14, R37.reuse, R53 ;  /* 0x000000250e087223 */ /* 0x080fe20000000035 */
[----:B------:R-:W-:Y:S01]  /*eaf0*/  FFMA R12, R22, R37, R55 ;  /* 0x00000025160c7223 */ /* 0x000fe20000000037 */
[----:B------:R-:W0:Y:S01]  /*eb00*/  LDS.128 R48, [R4+0x10] ;  /* 0x0000100004307984 */ /* 0x000e220000000c00 */
[----:B------:R-:W-:Y:S01]  /*eb10*/  FFMA R77, R29, R46, R76 ;  /* 0x0000002e1d4d7223 */ /* 0x000fe2000000004c */
[-C--:B------:R-:W-:Y:S01]  /*eb20*/  FFMA R13, R13, R47.reuse, R56 ;  /* 0x0000002f0d0d7223 */ /* 0x080fe20000000038 */
[-C--:B------:R-:W-:Y:S01]  /*eb30*/  FFMA R29, R29, R47.reuse, R58 ;  /* 0x0000002f1d1d7223 */ /* 0x080fe2000000003a */
[----:B------:R-:W2:Y:S01]  /*eb40*/  LDS.128 R52, [R4+0x90] ;  /* 0x0000900004347984 */ /* 0x000ea20000000c00 */
[----:B------:R-:W-:Y:S01]  /*eb50*/  FFMA R33, R33, R47, R32 ;  /* 0x0000002f21217223 */ /* 0x000fe20000000020 */
        /* <DEDUP_REMOVED lines=21> */
[C---:B-1----:R-:W-:Y:S01]  /*ecb0*/  FFMA R33, R60.reuse, R11, R5 ;  /* 0x0000000b3c217223 */ /* 0x042fe20000000005 */
[----:B------:R-:W1:Y:S01]  /*ecc0*/  LDS.128 R36, [R4+0x190] ;  /* 0x0001900004247984 */ /* 0x000e620000000c00 */
[C---:B------:R-:W-:Y:S01]  /*ecd0*/  FFMA R9, R60.reuse, R15, R44 ;  /* 0x0000000f3c097223 */ /* 0x040fe2000000002c */
[C---:B------:R-:W-:Y:S01]  /*ece0*/  FFMA R13, R60.reuse, R23, R46 ;  /* 0x000000173c0d7223 */ /* 0x040fe2000000002e */
[C---:B------:R-:W-:Y:S01]  /*ecf0*/  FFMA R5, R60.reuse, R27, R64 ;  /* 0x0000001b3c057223 */ /* 0x040fe20000000040 */
[----:B------:R-:W4:Y:S01]  /*ed00*/  LDS.128 R40, [R4+0x210] ;  /* 0x0002100004287984 */ /* 0x000f220000000c00 */
[----:B------:R-:W-:Y:S01]  /*ed10*/  FFMA R7, R60, R31, R66 ;  /* 0x0000001f3c077223 */ /* 0x000fe20000000042 */
[-C--:B------:R-:W-:Y:S01]  /*ed20*/  FFMA R81, R15, R61.reuse, R8 ;  /* 0x0000003d0f517223 */ /* 0x080fe20000000008 */
[C---:B------:R-:W-:Y:S01]  /*ed30*/  FFMA R79, R11.reuse, R61, R6 ;  /* 0x0000003d0b4f7223 */ /* 0x040fe20000000006 */
[----:B------:R-:W5:Y:S01]  /*ed40*/  LDS.128 R44, [R4+0x290] ;  /* 0x00029000042c7984 */ /* 0x000f620000000c00 */
[-C--:B------:R-:W-:Y:S01]  /*ed50*/  FFMA R83, R11, R62.reuse, R28 ;  /* 0x0000003e0b537223 */ /* 0x080fe2000000001c */
[----:B------:R-:W-:Y:S01]  /*ed60*/  FFMA R85, R15, R62, R32 ;  /* 0x0000003e0f557223 */ /* 0x000fe20000000020 */
[-C--:B------:R-:W-:Y:S01]  /*ed70*/  FFMA R10, R11, R63.reuse, R10 ;  /* 0x0000003f0b0a7223 */ /* 0x080fe2000000000a */
[----:B------:R-:W5:Y:S01]  /*ed80*/  LDS.128 R64, [R0+0x500] ;  /* 0x0005000000407984 */ /* 0x000f620000000c00 */
[----:B------:R-:W-:Y:S01]  /*ed90*/  FFMA R8, R15, R63, R14 ;  /* 0x0000003f0f087223 */ /* 0x000fe2000000000e */
[-C--:B------:R-:W-:Y:S01]  /*eda0*/  FFMA R29, R23, R61.reuse, R12 ;  /* 0x0000003d171d7223 */ /* 0x080fe2000000000c */
[----:B------:R-:W-:Y:S01]  /*edb0*/  FFMA R21, R31, R61, R20 ;  /* 0x0000003d1f157223 */ /* 0x000fe20000000014 */
[----:B0-----:R-:W-:Y:S01]  /*edc0*/  FFMA R33, R68, R48, R33 ;  /* 0x0000003044217223 */ /* 0x001fe20000000021 */
[CC--:B------:R-:W-:Y:S01]  /*edd0*/  FFMA R12, R48.reuse, R69.reuse, R79 ;  /* 0x00000045300c7223 */ /* 0x0c0fe2000000004f */
[----:B------:R-:W-:Y:S01]  /*ede0*/  FFMA R6, R48, R70, R83 ;  /* 0x0000004630067223 */ /* 0x000fe20000000053 */
[----:B--2---:R-:W-:Y:S01]  /*edf0*/  FFMA R20, R68, R52, R9 ;  /* 0x0000003444147223 */ /* 0x004fe20000000009 */
[C---:B------:R-:W-:Y:S01]  /*ee00*/  FFMA R28, R52.reuse, R69, R81 ;  /* 0x00000045341c7223 */ /* 0x040fe20000000051 */
[----:B------:R-:W-:Y:S01]  /*ee10*/  FFMA R14, R52, R70, R85 ;  /* 0x00000046340e7223 */ /* 0x000fe20000000055 */
[-C--:B------:R-:W-:Y:S01]  /*ee20*/  FFMA R48, R48, R71.reuse, R10 ;  /* 0x0000004730307223 */ /* 0x080fe2000000000a */
[----:B------:R-:W-:Y:S01]  /*ee30*/  FFMA R52, R52, R71, R8 ;  /* 0x0000004734347223 */ /* 0x000fe20000000008 */
[-C--:B------:R-:W-:Y:S01]  /*ee40*/  FFMA R87, R23, R62.reuse, R72 ;  /* 0x0000003e17577223 */ /* 0x080fe20000000048 */
[----:B------:R-:W0:Y:S01]  /*ee50*/  LDS.128 R8, [R0+0x600] ;  /* 0x0006000000087984 */ /* 0x000e220000000c00 */
[----:B------:R-:W-:Y:S01]  /*ee60*/  FFMA R25, R27, R61, R18 ;  /* 0x0000003d1b197223 */ /* 0x000fe20000000012 */
[----:B------:R-:W-:Y:S01]  /*ee70*/  FFMA R22, R23, R63, R22 ;  /* 0x0000003f17167223 */ /* 0x000fe20000000016 */
[-C--:B------:R-:W-:Y:S01]  /*ee80*/  FFMA R77, R27, R62.reuse, R74 ;  /* 0x0000003e1b4d7223 */ /* 0x080fe2000000004a */
[----:B------:R-:W-:Y:S01]  /*ee90*/  FFMA R61, R35, R61, R24 ;  /* 0x0000003d233d7223 */ /* 0x000fe20000000018 */
[----:B------:R-:W-:Y:S01]  /*eea0*/  FFMA R26, R27, R63, R26 ;  /* 0x0000003f1b1a7223 */ /* 0x000fe2000000001a */
[----:B------:R-:W-:Y:S01]  /*eeb0*/  FFMA R19, R60, R35, R80 ;  /* 0x000000233c137223 */ /* 0x000fe20000000050 */
[-C--:B------:R-:W-:Y:S01]  /*eec0*/  FFMA R73, R31, R62.reuse, R76 ;  /* 0x0000003e1f497223 */ /* 0x080fe2000000004c */
[----:B------:R-:W-:Y:S01]  /*eed0*/  FFMA R75, R35, R62, R78 ;  /* 0x0000003e234b7223 */ /* 0x000fe2000000004e */
[-C--:B------:R-:W-:Y:S01]  /*eee0*/  FFMA R30, R31, R63.reuse, R30 ;  /* 0x0000003f1f1e7223 */ /* 0x080fe2000000001e */
[----:B------:R-:W-:Y:S01]  /*eef0*/  FFMA R34, R35, R63, R34 ;  /* 0x0000003f23227223 */ /* 0x000fe20000000022 */
[----:B---3--:R-:W-:Y:S01]  /*ef00*/  FFMA R24, R68, R56, R13 ;  /* 0x0000003844187223 */ /* 0x008fe2000000000d */
[C---:B------:R-:W-:Y:S01]  /*ef10*/  FFMA R32, R56.reuse, R69, R29 ;  /* 0x0000004538207223 */ /* 0x040fe2000000001d */
[C---:B------:R-:W-:Y:S01]  /*ef20*/  FFMA R18, R56.reuse, R70, R87 ;  /* 0x0000004638127223 */ /* 0x040fe20000000057 */
[----:B------:R-:W-:Y:S01]  /*ef30*/  FFMA R56, R56, R71, R22 ;  /* 0x0000004738387223 */ /* 0x000fe20000000016 */
[----:B-1----:R-:W-:Y:S01]  /*ef40*/  FFMA R60, R36, R69, R25 ;  /* 0x00000045243c7223 */ /* 0x002fe20000000019 */
[----:B------:R-:W-:Y:S01]  /*ef50*/  FFMA R22, R68, R36, R5 ;  /* 0x0000002444167223 */ /* 0x000fe20000000005 */
[C---:B------:R-:W-:Y:S01]  /*ef60*/  FFMA R72, R36.reuse, R70, R77 ;  /* 0x0000004624487223 */ /* 0x040fe2000000004d */
[----:B------:R-:W-:Y:S01]  /*ef70*/  FFMA R36, R36, R71, R26 ;  /* 0x0000004724247223 */ /* 0x000fe2000000001a */
[----:B----4-:R-:W-:Y:S01]  /*ef80*/  FFMA R62, R40, R69, R21 ;  /* 0x00000045283e7223 */ /* 0x010fe20000000015 */
[----:B------:R-:W-:Y:S01]  /*ef90*/  FFMA R26, R68, R40, R7 ;  /* 0x00000028441a7223 */ /* 0x000fe20000000007 */
[C---:B------:R-:W-:Y:S01]  /*efa0*/  FFMA R74, R40.reuse, R70, R73 ;  /* 0x00000046284a7223 */ /* 0x040fe20000000049 */
[----:B------:R-:W-:Y:S01]  /*efb0*/  FFMA R40, R40, R71, R30 ;  /* 0x0000004728287223 */ /* 0x000fe2000000001e */
[----:B-----5:R-:W-:Y:S01]  /*efc0*/  FFMA R30, R44, R69, R61 ;  /* 0x000000452c1e7223 */ /* 0x020fe2000000003d */
[----:B------:R-:W-:Y:S01]  /*efd0*/  FFMA R68, R68, R44, R19 ;  /* 0x0000002c44447223 */ /* 0x000fe20000000013 */
[C---:B------:R-:W-:Y:S01]  /*efe0*/  FFMA R70, R44.reuse, R70, R75 ;  /* 0x000000462c467223 */ /* 0x040fe2000000004b */
[----:B------:R-:W-:Y:S01]  /*eff0*/  FFMA R34, R44, R71, R34 ;  /* 0x000000472c227223 */ /* 0x000fe20000000022 */
[-C--:B------:R-:W-:Y:S01]  /*f000*/  FFMA R29, R37, R65.reuse, R60 ;  /* 0x00000041251d7223 */ /* 0x080fe2000000003c */
[----:B------:R-:W-:Y:S01]  /*f010*/  FFMA R31, R41, R65, R62 ;  /* 0x00000041291f7223 */ /* 0x000fe2000000003e */
[C---:B------:R-:W-:Y:S01]  /*f020*/  FFMA R21, R64.reuse, R45, R68 ;  /* 0x0000002d40157223 */ /* 0x040fe20000000044 */
[----:B------:R-:W1:Y:S01]  /*f030*/  LDS.128 R60, [R0+0x700] ;  /* 0x00070000003c7984 */ /* 0x000e620000000c00 */
[-C--:B------:R-:W-:Y:S01]  /*f040*/  FFMA R23, R49, R65.reuse, R12 ;  /* 0x0000004131177223 */ /* 0x080fe2000000000c */
[-C--:B------:R-:W-:Y:S01]  /*f050*/  FFMA R25, R53, R65.reuse, R28 ;  /* 0x0000004135197223 */ /* 0x080fe2000000001c */
[----:B------:R-:W-:Y:S01]  /*f060*/  FFMA R27, R57, R65, R32 ;  /* 0x00000041391b7223 */ /* 0x000fe20000000020 */
[C---:B------:R-:W-:Y:S01]  /*f070*/  FFMA R5, R64.reuse, R49, R33 ;  /* 0x0000003140057223 */ /* 0x040fe20000000021 */
[-C--:B------:R-:W-:Y:S01]  /*f080*/  FFMA R33, R49, R66.reuse, R6 ;  /* 0x0000004231217223 */ /* 0x080fe20000000006 */
[C---:B------:R-:W-:Y:S01]  /*f090*/  FFMA R7, R64.reuse, R53, R20 ;  /* 0x0000003540077223 */ /* 0x040fe20000000014 */
[----:B------:R-:W-:Y:S01]  /*f0a0*/  FFMA R15, R64, R37, R22 ;  /* 0x00000025400f7223 */ /* 0x000fe20000000016 */
[-C--:B------:R-:W-:Y:S01]  /*f0b0*/  FFMA R75, R37, R66.reuse, R72 ;  /* 0x00000042254b7223 */ /* 0x080fe20000000048 */
[----:B------:R-:W-:Y:S01]  /*f0c0*/  FFMA R79, R45, R66, R70 ;  /* 0x000000422d4f7223 */ /* 0x000fe20000000046 */
[----:B0-----:R-:W-:Y:S01]  /*f0d0*/  FFMA R80, R8, R46, R21 ;  /* 0x0000002e08507223 */ /* 0x001fe20000000015 */
[----:B------:R-:W-:Y:S01]  /*f0e0*/  FFMA R6, R50, R9, R23 ;  /* 0x0000000932067223 */ /* 0x000fe20000000017 */
[-C--:B------:R-:W-:Y:S01]  /*f0f0*/  FFMA R73, R57, R66.reuse, R18 ;  /* 0x0000004239497223 */ /* 0x080fe20000000012 */
[----:B------:R-:W-:Y:S01]  /*f100*/  FFMA R37, R37, R67, R36 ;  /* 0x0000004325257223 */ /* 0x000fe20000000024 */
[----:B------:R-:W-:Y:S01]  /*f110*/  LDS.128 R68, [R0+0x800] ;  /* 0x0008000000447984 */ /* 0x000fe20000000c00 */
[C---:B------:R-:W-:Y:S01]  /*f120*/  FFMA R13, R64.reuse, R57, R24 ;  /* 0x00000039400d7223 */ /* 0x040fe20000000018 */
[----:B------:R-:W-:Y:S01]  /*f130*/  FFMA R19, R64, R41, R26 ;  /* 0x0000002940137223 */ /* 0x000fe2000000001a */
[-C--:B------:R-:W-:Y:S01]  /*f140*/  FFMA R18, R54, R9.reuse, R25 ;  /* 0x0000000936127223 */ /* 0x080fe20000000019 */
[----:B------:R-:W0:Y:S01]  /*f150*/  LDS.128 R20, [R4+0x20] ;  /* 0x0000200004147984 */ /* 0x000e220000000c00 */
[----:B------:R-:W-:Y:S01]  /*f160*/  FFMA R36, R58, R9, R27 ;  /* 0x000000093a247223 */ /* 0x000fe2000000001b */
[-C--:B------:R-:W-:Y:S01]  /*f170*/  FFMA R35, R53, R66.reuse, R14 ;  /* 0x0000004235237223 */ /* 0x080fe2000000000e */
[----:B------:R-:W-:Y:S01]  /*f180*/  FFMA R65, R45, R65, R30 ;  /* 0x000000412d417223 */ /* 0x000fe2000000001e */
[----:B------:R-:W2:Y:S01]  /*f190*/  LDS.128 R24, [R4+0xa0] ;  /* 0x0000a00004187984 */ /* 0x000ea20000000c00 */
        /* <DEDUP_REMOVED lines=28> */
[C---:B-1----:R-:W-:Y:S01]  /*f360*/  FFMA R57, R60.reuse, R51, R5 ;  /* 0x000000333c397223 */ /* 0x042fe20000000005 */
[----:B------:R-:W1:Y:S01]  /*f370*/  LDS.128 R8, [R4+0x1a0] ;  /* 0x0001a00004087984 */ /* 0x000e620000000c00 */
[C---:B------:R-:W-:Y:S01]  /*f380*/  FFMA R37, R60.reuse, R55, R28 ;  /* 0x000000373c257223 */ /* 0x040fe2000000001c */
[C---:B------:R-:W-:Y:S01]  /*f390*/  FFMA R19, R60.reuse, R59, R30 ;  /* 0x0000003b3c137223 */ /* 0x040fe2000000001e */
[C---:B------:R-:W-:Y:S01]  /*f3a0*/  FFMA R5, R60.reuse, R39, R64 ;  /* 0x000000273c057223 */ /* 0x040fe20000000040 */
[----:B------:R-:W-:Y:S01]  /*f3b0*/  FFMA R7, R60, R43, R66 ;  /* 0x0000002b3c077223 */ /* 0x000fe20000000042 */
[----:B------:R-:W5:Y:S01]  /*f3c0*/  LDS.128 R28, [R4+0x2a0] ;  /* 0x0002a000041c7984 */ /* 0x000f620000000c00 */
[C---:B------:R-:W-:Y:S01]  /*f3d0*/  FFMA R79, R51.reuse, R61, R6 ;  /* 0x0000003d334f7223 */ /* 0x040fe20000000006 */
[C---:B------:R-:W-:Y:S01]  /*f3e0*/  FFMA R83, R51.reuse, R62, R52 ;  /* 0x0000003e33537223 */ /* 0x040fe20000000034 */
[----:B------:R-:W-:Y:S01]  /*f3f0*/  FFMA R50, R51, R63, R50 ;  /* 0x0000003f33327223 */ /* 0x000fe20000000032 */
[----:B------:R-:W5:Y:S01]  /*f400*/  LDS.128 R64, [R0+0x900] ;  /* 0x0009000000407984 */ /* 0x000f620000000c00 */
[----:B------:R-:W-:Y:S01]  /*f410*/  FFMA R81, R55, R61, R18 ;  /* 0x0000003d37517223 */ /* 0x000fe20000000012 */
[----:B0-----:R-:W-:Y:S01]  /*f420*/  FFMA R57, R68, R20, R57 ;  /* 0x0000001444397223 */ /* 0x001fe20000000039 */
[C---:B------:R-:W-:Y:S01]  /*f430*/  FFMA R18, R20.reuse, R69, R79 ;  /* 0x0000004514127223 */ /* 0x040fe2000000004f */
[C---:B------:R-:W-:Y:S01]  /*f440*/  FFMA R6, R20.reuse, R70, R83 ;  /* 0x0000004614067223 */ /* 0x040fe20000000053 */
[----:B------:R-:W-:Y:S01]  /*f450*/  FFMA R45, R43, R61, R44 ;  /* 0x0000003d2b2d7223 */ /* 0x000fe2000000002c */
[----:B------:R-:W-:Y:S01]  /*f460*/  FFMA R20, R20, R71, R50 ;  /* 0x0000004714147223 */ /* 0x000fe20000000032 */
[-C--:B------:R-:W-:Y:S01]  /*f470*/  FFMA R53, R59, R61.reuse, R36 ;  /* 0x0000003d3b357223 */ /* 0x080fe20000000024 */
[C---:B------:R-:W-:Y:S01]  /*f480*/  FFMA R49, R39.reuse, R61, R40 ;  /* 0x0000003d27317223 */ /* 0x040fe20000000028 */
[C---:B------:R-:W-:Y:S01]  /*f490*/  FFMA R75, R39.reuse, R62, R74 ;  /* 0x0000003e274b7223 */ /* 0x040fe2000000004a */
[-C--:B------:R-:W-:Y:S01]  /*f4a0*/  FFMA R44, R39, R63.reuse, R38 ;  /* 0x0000003f272c7223 */ /* 0x080fe20000000026 */
[----:B--2---:R-:W-:Y:S01]  /*f4b0*/  FFMA R50, R68, R24, R37 ;  /* 0x0000001844327223 */ /* 0x004fe20000000025 */
[-C--:B------:R-:W-:Y:S01]  /*f4c0*/  FFMA R85, R55, R62.reuse, R56 ;  /* 0x0000003e37557223 */ /* 0x080fe20000000038 */
[----:B------:R-:W0:Y:S01]  /*f4d0*/  LDS.128 R36, [R0+0xa00] ;  /* 0x000a000000247984 */ /* 0x000e220000000c00 */
[-C--:B------:R-:W-:Y:S01]  /*f4e0*/  FFMA R87, R59, R62.reuse, R72 ;  /* 0x0000003e3b577223 */ /* 0x080fe20000000048 */
[-C--:B------:R-:W-:Y:S01]  /*f4f0*/  FFMA R54, R55, R63.reuse, R54 ;  /* 0x0000003f37367223 */ /* 0x080fe20000000036 */
[----:B------:R-:W-:Y:S01]  /*f500*/  FFMA R58, R59, R63, R58 ;  /* 0x0000003f3b3a7223 */ /* 0x000fe2000000003a */
[----:B------:R-:W-:Y:S01]  /*f510*/  FFMA R61, R47, R61, R48 ;  /* 0x0000003d2f3d7223 */ /* 0x000fe20000000030 */
[----:B------:R-:W-:Y:S01]  /*f520*/  FFMA R41, R60, R47, R80 ;  /* 0x0000002f3c297223 */ /* 0x000fe20000000050 */
[-C--:B------:R-:W-:Y:S01]  /*f530*/  FFMA R73, R43, R62.reuse, R76 ;  /* 0x0000003e2b497223 */ /* 0x080fe2000000004c */
[----:B------:R-:W-:Y:S01]  /*f540*/  FFMA R77, R47, R62, R78 ;  /* 0x0000003e2f4d7223 */ /* 0x000fe2000000004e */
[----:B------:R-:W-:Y:S01]  /*f550*/  FFMA R48, R43, R63, R42 ;  /* 0x0000003f2b307223 */ /* 0x000fe2000000002a */
[CC--:B------:R-:W-:Y:S01]  /*f560*/  FFMA R56, R24.reuse, R69.reuse, R81 ;  /* 0x0000004518387223 */ /* 0x0c0fe20000000051 */
[----:B------:R-:W-:Y:S01]  /*f570*/  FFMA R40, R24, R70, R85 ;  /* 0x0000004618287223 */ /* 0x000fe20000000055 */
[----:B---3--:R-:W-:Y:S01]  /*f580*/  FFMA R52, R68, R12, R19 ;  /* 0x0000000c44347223 */ /* 0x008fe20000000013 */
[CC--:B------:R-:W-:Y:S01]  /*f590*/  FFMA R60, R12.reuse, R69.reuse, R53 ;  /* 0x000000450c3c7223 */ /* 0x0c0fe20000000035 */
[-C--:B------:R-:W-:Y:S01]  /*f5a0*/  FFMA R42, R12, R70.reuse, R87 ;  /* 0x000000460c2a7223 */ /* 0x080fe20000000057 */
[----:B----4-:R-:W-:Y:S01]  /*f5b0*/  FFMA R62, R32, R69, R45 ;  /* 0x00000045203e7223 */ /* 0x010fe2000000002d */
[-C--:B------:R-:W-:Y:S01]  /*f5c0*/  FFMA R24, R24, R71.reuse, R54 ;  /* 0x0000004718187223 */ /* 0x080fe20000000036 */
[----:B------:R-:W-:Y:S01]  /*f5d0*/  FFMA R12, R12, R71, R58 ;  /* 0x000000470c0c7223 */ /* 0x000fe2000000003a */
[----:B------:R-:W-:Y:S01]  /*f5e0*/  FFMA R74, R32, R70, R73 ;  /* 0x00000046204a7223 */ /* 0x000fe20000000049 */
[----:B-1----:R-:W-:Y:S01]  /*f5f0*/  FFMA R54, R68, R8, R5 ;  /* 0x0000000844367223 */ /* 0x002fe20000000005 */
[C---:B------:R-:W-:Y:S01]  /*f600*/  FFMA R58, R8.reuse, R69, R49 ;  /* 0x00000045083a7223 */ /* 0x040fe20000000031 */
[C---:B------:R-:W-:Y:S01]  /*f610*/  FFMA R72, R8.reuse, R70, R75 ;  /* 0x0000004608487223 */ /* 0x040fe2000000004b */
[-C--:B------:R-:W-:Y:S01]  /*f620*/  FFMA R8, R8, R71.reuse, R44 ;  /* 0x0000004708087223 */ /* 0x080fe2000000002c */
[----:B------:R-:W-:Y:S01]  /*f630*/  FFMA R44, R68, R32, R7 ;  /* 0x00000020442c7223 */ /* 0x000fe20000000007 */
[----:B------:R-:W-:Y:S01]  /*f640*/  FFMA R48, R32, R71, R48 ;  /* 0x0000004720307223 */ /* 0x000fe20000000030 */
[----:B------:R-:W-:Y:S01]  /*f650*/  FFMA R46, R47, R63, R46 ;  /* 0x0000003f2f2e7223 */ /* 0x000fe2000000002e */
[----:B-----5:R-:W-:Y:S01]  /*f660*/  FFMA R32, R28, R69, R61 ;  /* 0x000000451c207223 */ /* 0x020fe2000000003d */
[----:B------:R-:W-:Y:S01]  /*f670*/  FFMA R68, R68, R28, R41 ;  /* 0x0000001c44447223 */ /* 0x000fe20000000029 */
[-C--:B------:R-:W-:Y:S01]  /*f680*/  FFMA R51, R13, R65.reuse, R60 ;  /* 0x000000410d337223 */ /* 0x080fe2000000003c */
[----:B------:R-:W-:Y:S01]  /*f690*/  FFMA R55, R33, R65, R62 ;  /* 0x0000004121377223 */ /* 0x000fe2000000003e */
[C---:B------:R-:W-:Y:S01]  /*f6a0*/  FFMA R70, R28.reuse, R70, R77 ;  /* 0x000000461c467223 */ /* 0x040fe2000000004d */
[----:B------:R-:W1:Y:S01]  /*f6b0*/  LDS.128 R60, [R0+0xb00] ;  /* 0x000b0000003c7984 */ /* 0x000e620000000c00 */
[----:B------:R-:W-:Y:S01]  /*f6c0*/  FFMA R46, R28, R71, R46 ;  /* 0x000000471c2e7223 */ /* 0x000fe2000000002e */
[C---:B------:R-:W-:Y:S01]  /*f6d0*/  FFMA R45, R64.reuse, R29, R68 ;  /* 0x0000001d402d7223 */ /* 0x040fe20000000044 */
[-C--:B------:R-:W-:Y:S01]  /*f6e0*/  FFMA R47, R21, R65.reuse, R18 ;  /* 0x00000041152f7223 */ /* 0x080fe20000000012 */
[----:B------:R-:W-:Y:S01]  /*f6f0*/  FFMA R49, R25, R65, R56 ;  /* 0x0000004119317223 */ /* 0x000fe20000000038 */
[C---:B------:R-:W-:Y:S01]  /*f700*/  FFMA R5, R64.reuse, R21, R57 ;  /* 0x0000001540057223 */ /* 0x040fe20000000039 */
[-C--:B------:R-:W-:Y:S01]  /*f710*/  FFMA R53, R9, R65.reuse, R58 ;  /* 0x0000004109357223 */ /* 0x080fe2000000003a */
[----:B------:R-:W-:Y:S01]  /*f720*/  FFMA R65, R29, R65, R32 ;  /* 0x000000411d417223 */ /* 0x000fe20000000020 */
[-C--:B------:R-:W-:Y:S01]  /*f730*/  FFMA R57, R21, R66.reuse, R6 ;  /* 0x0000004215397223 */ /* 0x080fe20000000006 */
[-C--:B------:R-:W-:Y:S01]  /*f740*/  FFMA R79, R29, R66.reuse, R70 ;  /* 0x000000421d4f7223 */ /* 0x080fe20000000046 */
[C---:B------:R-:W-:Y:S01]  /*f750*/  FFMA R19, R64.reuse, R13, R52 ;  /* 0x0000000d40137223 */ /* 0x040fe20000000034 */
[C---:B------:R-:W-:Y:S01]  /*f760*/  FFMA R41, R64.reuse, R9, R54 ;  /* 0x0000000940297223 */ /* 0x040fe20000000036 */
[----:B------:R-:W-:Y:S01]  /*f770*/  FFMA R43, R64, R33, R44 ;  /* 0x00000021402b7223 */ /* 0x000fe2000000002c */
[-C--:B------:R-:W-:Y:S01]  /*f780*/  FFMA R73, R13, R66.reuse, R42 ;  /* 0x000000420d497223 */ /* 0x080fe2000000002a */
[----:B------:R-:W-:Y:S01]  /*f790*/  FFMA R75, R9, R66, R72 ;  /* 0x00000042094b7223 */ /* 0x000fe20000000048 */
[----:B------:R-:W-:Y:S01]  /*f7a0*/  FFMA R29, R29, R67, R46 ;  /* 0x000000431d1d7223 */ /* 0x000fe2000000002e */
[----:B0-----:R-:W-:Y:S01]  /*f7b0*/  FFMA R80, R36, R30, R45 ;  /* 0x0000001e24507223 */ /* 0x001fe2000000002d */
[----:B------:R-:W-:Y:S01]  /*f7c0*/  FFMA R6, R22, R37, R47 ;  /* 0x0000002516067223 */ /* 0x000fe2000000002f */
[-C--:B------:R-:W-:Y:S01]  /*f7d0*/  FFMA R77, R33, R66.reuse, R74 ;  /* 0x00000042214d7223 */ /* 0x080fe2000000004a */
[-C--:B------:R-:W-:Y:S01]  /*f7e0*/  FFMA R13, R13, R67.reuse, R12 ;  /* 0x000000430d0d7223 */ /* 0x080fe2000000000c */
[----:B------:R-:W-:Y:S01]  /*f7f0*/  FFMA R9, R9, R67, R8 ;  /* 0x0000004309097223 */ /* 0x000fe20000000008 */
[----:B------:R-:W-:Y:S01]  /*f800*/  LDS.128 R68, [R0+0xc00] ;  /* 0x000c000000447984 */ /* 0x000fe20000000c00 */
[----:B------:R-:W-:Y:S01]  /*f810*/  FFMA R7, R64, R25, R50 ;  /* 0x0000001940077223 */ /* 0x000fe20000000032 */
[----:B------:R-:W-:Y:S01]  /*f820*/  FFMA R33, R33, R67, R48 ;  /* 0x0000004321217223 */ /* 0x000fe20000000030 */
[-C--:B------:R-:W-:Y:S01]  /*f830*/  FFMA R8, R26, R37.reuse, R49 ;  /* 0x000000251a087223 */ /* 0x080fe20000000031 */
[----:B------:R-:W0:Y:S01]  /*f840*/  LDS.128 R44, [R4+0x30] ;  /* 0x00003000042c7984 */ /* 0x000e220000000c00 */
[----:B------:R-:W-:Y:S01]  /*f850*/  FFMA R12, R14, R37, R51 ;  /* 0x000000250e0c7223 */ /* 0x000fe20000000033 */
[----:B------:R-:W-:Y:S01]  /*f860*/  FFMA R59, R25, R66, R40 ;  /* 0x00000042193b7223 */ /* 0x000fe20000000028 */
        /* <DEDUP_REMOVED lines=31> */
[C---:B------:R-:W-:Y:S01]  /*fa60*/  FFMA R79, R23.reuse, R61, R6 ;  /* 0x0000003d174f7223 */ /* 0x040fe20000000006 */
[C---:B------:R-:W-:Y:S01]  /*fa70*/  FFMA R83, R23.reuse, R62, R28 ;  /* 0x0000003e17537223 */ /* 0x040fe2000000001c */
[----:B------:R-:W5:Y:S01]  /*fa80*/  LDS.128 R52, [R4+0x2b0] ;  /* 0x0002b00004347984 */ /* 0x000f620000000c00 */
[----:B------:R-:W-:Y:S01]  /*fa90*/  FFMA R22, R23, R63, R22 ;  /* 0x0000003f17167223 */ /* 0x000fe20000000016 */
[-C--:B------:R-:W-:Y:S01]  /*faa0*/  FFMA R29, R15, R61.reuse, R12 ;  /* 0x0000003d0f1d7223 */ /* 0x080fe2000000000c */
[-C--:B------:R-:W-:Y:S01]  /*fab0*/  FFMA R81, R27, R61.reuse, R8 ;  /* 0x0000003d1b517223 */ /* 0x080fe20000000008 */
[----:B------:R-:W5:Y:S01]  /*fac0*/  LDS.128 R64, [R0+0xd00] ;  /* 0x000d000000407984 */ /* 0x000f620000000c00 */
[-C--:B------:R-:W-:Y:S01]  /*fad0*/  FFMA R21, R11, R61.reuse, R18 ;  /* 0x0000003d0b157223 */ /* 0x080fe20000000012 */
[----:B------:R-:W-:Y:S01]  /*fae0*/  FFMA R25, R35, R61, R20 ;  /* 0x0000003d23197223 */ /* 0x000fe20000000014 */
[----:B0-----:R-:W-:Y:S01]  /*faf0*/  FFMA R33, R68, R44, R33 ;  /* 0x0000002c44217223 */ /* 0x001fe20000000021 */
[C---:B------:R-:W-:Y:S01]  /*fb00*/  FFMA R12, R44.reuse, R69, R79 ;  /* 0x000000452c0c7223 */ /* 0x040fe2000000004f */
[C---:B------:R-:W-:Y:S01]  /*fb10*/  FFMA R6, R44.reuse, R70, R83 ;  /* 0x000000462c067223 */ /* 0x040fe20000000053 */
[----:B------:R-:W-:Y:S01]  /*fb20*/  FFMA R61, R31, R61, R24 ;  /* 0x0000003d1f3d7223 */ /* 0x000fe20000000018 */
[-C--:B------:R-:W-:Y:S01]  /*fb30*/  FFMA R85, R27, R62.reuse, R32 ;  /* 0x0000003e1b557223 */ /* 0x080fe20000000020 */
[----:B------:R-:W-:Y:S01]  /*fb40*/  FFMA R44, R44, R71, R22 ;  /* 0x000000472c2c7223 */ /* 0x000fe20000000016 */
[----:B------:R-:W-:Y:S01]  /*fb50*/  FFMA R75, R11, R62, R74 ;  /* 0x0000003e0b4b7223 */ /* 0x000fe2000000004a */
[-C--:B------:R-:W-:Y:S01]  /*fb60*/  FFMA R26, R27, R63.reuse, R26 ;  /* 0x0000003f1b1a7223 */ /* 0x080fe2000000001a */
[-C--:B------:R-:W-:Y:S01]  /*fb70*/  FFMA R24, R11, R63.reuse, R10 ;  /* 0x0000003f0b187223 */ /* 0x080fe2000000000a */
[----:B--2---:R-:W-:Y:S01]  /*fb80*/  FFMA R22, R68, R48, R9 ;  /* 0x0000003044167223 */ /* 0x004fe20000000009 */
[C---:B------:R-:W-:Y:S01]  /*fb90*/  FFMA R87, R15.reuse, R62, R72 ;  /* 0x0000003e0f577223 */ /* 0x040fe20000000048 */
[----:B------:R-:W0:Y:S01]  /*fba0*/  LDS.128 R8, [R0+0xe00] ;  /* 0x000e000000087984 */ /* 0x000e220000000c00 */
[----:B------:R-:W-:Y:S01]  /*fbb0*/  FFMA R20, R15, R63, R14 ;  /* 0x0000003f0f147223 */ /* 0x000fe2000000000e */
[C---:B------:R-:W-:Y:S01]  /*fbc0*/  FFMA R28, R48.reuse, R69, R81 ;  /* 0x00000045301c7223 */ /* 0x040fe20000000051 */
[C---:B------:R-:W-:Y:S01]  /*fbd0*/  FFMA R14, R48.reuse, R70, R85 ;  /* 0x00000046300e7223 */ /* 0x040fe20000000055 */
        /* <DEDUP_REMOVED lines=34> */
[-C--:B------:R-:W-:Y:S01]  /*fe00*/  FFMA R79, R53, R66.reuse, R70 ;  /* 0x00000042354f7223 */ /* 0x080fe20000000046 */
[----:B------:R-:W-:Y:S01]  /*fe10*/  FFMA R73, R41, R66, R18 ;  /* 0x0000004229497223 */ /* 0x000fe20000000012 */
[----:B0-----:R-:W-:Y:S01]  /*fe20*/  FFMA R80, R8, R54, R21 ;  /* 0x0000003608507223 */ /* 0x001fe20000000015 */
[----:B------:R-:W-:Y:S01]  /*fe30*/  FFMA R6, R46, R9, R23 ;  /* 0x000000092e067223 */ /* 0x000fe20000000017 */
[----:B------:R-:W-:Y:S01]  /*fe40*/  FFMA R37, R37, R67, R36 ;  /* 0x0000004325257223 */ /* 0x000fe20000000024 */
[----:B------:R-:W-:Y:S01]  /*fe50*/  LDS.128 R68, [R0+0x1000] ;  /* 0x0010000000447984 */ /* 0x000fe20000000c00 */
[C---:B------:R-:W-:Y:S01]  /*fe60*/  FFMA R13, R64.reuse, R41, R26 ;  /* 0x00000029400d7223 */ /* 0x040fe2000000001a */
[----:B------:R-:W-:Y:S01]  /*fe70*/  FFMA R19, R64, R57, R24 ;  /* 0x0000003940137223 */ /* 0x000fe20000000018 */
[-C--:B------:R-:W-:Y:S01]  /*fe80*/  FFMA R18, R50, R9.reuse, R25 ;  /* 0x0000000932127223 */ /* 0x080fe20000000019 */
[----:B------:R-:W0:Y:S01]  /*fe90*/  LDS.128 R20, [R4+0x40] ;  /* 0x0000400004147984 */ /* 0x000e220000000c00 */
[----:B------:R-:W-:Y:S01]  /*fea0*/  FFMA R36, R42, R9, R27 ;  /* 0x000000092a247223 */ /* 0x000fe2000000001b */
[----:B------:R-:W-:Y:S01]  /*feb0*/  FFMA R65, R53, R65, R34 ;  /* 0x0000004135417223 */ /* 0x000fe20000000022 */
[-C--:B------:R-:W-:Y:S01]  /*fec0*/  FFMA R35, R49, R66.reuse, R14 ;  /* 0x0000004231237223 */ /* 0x080fe2000000000e */
[----:B------:R-:W-:Y:S01]  /*fed0*/  FFMA R77, R57, R66, R74 ;  /* 0x00000042394d7223 */ /* 0x000fe2000000004a */
[----:B------:R-:W2:Y:S01]  /*fee0*/  LDS.128 R24, [R4+0xc0] ;  /* 0x0000c00004187984 */ /* 0x000ea20000000c00 */
        /* <DEDUP_REMOVED lines=25> */
[----:B------:R-:W3:Y:S01]  /*10080*/  LDS.128 R12, [R4+0x140] ;  /* 0x00014000040c7984 */ /* 0x000ee20000000c00 */
[C---:B-1----:R-:W-:Y:S01]  /*10090*/  FFMA R53, R60.reuse, R47, R5 ;  /* 0x0000002f3c357223 */ /* 0x042fe20000000005 */
[C---:B------:R-:W-:Y:S01]  /*100a0*/  FFMA R5, R60.reuse, R39, R64 ;  /* 0x000000273c057223 */ /* 0x040fe20000000040 */
[C---:B------:R-:W-:Y:S01]  /*100b0*/  FFMA R7, R60.reuse, R59, R66 ;  /* 0x0000003b3c077223 */ /* 0x040fe20000000042 */
[----:B------:R-:W1:Y:S01]  /*100c0*/  LDS.128 R8, [R4+0x1c0] ;  /* 0x0001c00004087984 */ /* 0x000e620000000c00 */
[C---:B------:R-:W-:Y:S01]  /*100d0*/  FFMA R37, R60.reuse, R51, R28 ;  /* 0x000000333c257223 */ /* 0x040fe2000000001c */
[----:B------:R-:W-:Y:S01]  /*100e0*/  FFMA R19, R60, R43, R30 ;  /* 0x0000002b3c137223 */ /* 0x000fe2000000001e */
[C---:B------:R-:W-:Y:S01]  /*100f0*/  FFMA R79, R47.reuse, R61, R6 ;  /* 0x0000003d2f4f7223 */ /* 0x040fe20000000006 */
[----:B------:R-:W4:Y:S01]  /*10100*/  LDS.128 R32, [R4+0x240] ;  /* 0x0002400004207984 */ /* 0x000f220000000c00 */
[C---:B------:R-:W-:Y:S01]  /*10110*/  FFMA R83, R47.reuse, R62, R52 ;  /* 0x0000003e2f537223 */ /* 0x040fe20000000034 */
[----:B------:R-:W-:Y:S01]  /*10120*/  FFMA R46, R47, R63, R46 ;  /* 0x0000003f2f2e7223 */ /* 0x000fe2000000002e */
[-C--:B------:R-:W-:Y:S01]  /*10130*/  FFMA R81, R51, R61.reuse, R18 ;  /* 0x0000003d33517223 */ /* 0x080fe20000000012 */
[----:B------:R-:W5:Y:S01]  /*10140*/  LDS.128 R64, [R0+0x1100] ;  /* 0x0011000000407984 */ /* 0x000f620000000c00 */
[-C--:B------:R-:W-:Y:S01]  /*10150*/  FFMA R57, R43, R61.reuse, R36 ;  /* 0x0000003d2b397223 */ /* 0x080fe20000000024 */
[-C--:B------:R-:W-:Y:S01]  /*10160*/  FFMA R45, R39, R61.reuse, R40 ;  /* 0x0000003d272d7223 */ /* 0x080fe20000000028 */
[----:B------:R-:W-:Y:S01]  /*10170*/  FFMA R49, R59, R61, R44 ;  /* 0x0000003d3b317223 */ /* 0x000fe2000000002c */
[----:B------:R-:W5:Y:S01]  /*10180*/  LDS.128 R28, [R4+0x2c0] ;  /* 0x0002c000041c7984 */ /* 0x000f620000000c00 */
[----:B0-----:R-:W-:Y:S01]  /*10190*/  FFMA R53, R68, R20, R53 ;  /* 0x0000001444357223 */ /* 0x001fe20000000035 */
[C---:B------:R-:W-:Y:S01]  /*101a0*/  FFMA R18, R20.reuse, R69, R79 ;  /* 0x0000004514127223 */ /* 0x040fe2000000004f */
[C---:B------:R-:W-:Y:S01]  /*101b0*/  FFMA R6, R20.reuse, R70, R83 ;  /* 0x0000004614067223 */ /* 0x040fe20000000053 */
[----:B------:R-:W-:Y:S01]  /*101c0*/  FFMA R61, R55, R61, R48 ;  /* 0x0000003d373d7223 */ /* 0x000fe20000000030 */
[----:B------:R-:W-:Y:S01]  /*101d0*/  FFMA R20, R20, R71, R46 ;  /* 0x0000004714147223 */ /* 0x000fe2000000002e */
[-C--:B------:R-:W-:Y:S01]  /*101e0*/  FFMA R85, R51, R62.reuse, R56 ;  /* 0x0000003e33557223 */ /* 0x080fe20000000038 */
[C---:B------:R-:W-:Y:S01]  /*101f0*/  FFMA R75, R39.reuse, R62, R74 ;  /* 0x0000003e274b7223 */ /* 0x040fe2000000004a */
[-C--:B------:R-:W-:Y:S01]  /*10200*/  FFMA R48, R39, R63.reuse, R38 ;  /* 0x0000003f27307223 */ /* 0x080fe20000000026 */
[----:B--2---:R-:W-:Y:S01]  /*10210*/  FFMA R46, R68, R24, R37 ;  /* 0x00000018442e7223 */ /* 0x004fe20000000025 */
[-C--:B------:R-:W-:Y:S01]  /*10220*/  FFMA R50, R51, R63.reuse, R50 ;  /* 0x0000003f33327223 */ /* 0x080fe20000000032 */
[----:B------:R-:W0:Y:S01]  /*10230*/  LDS.128 R36, [R0+0x1200] ;  /* 0x0012000000247984 */ /* 0x000e220000000c00 */
[C---:B------:R-:W-:Y:S01]  /*10240*/  FFMA R87, R43.reuse, R62, R72 ;  /* 0x0000003e2b577223 */ /* 0x040fe20000000048 */
[----:B------:R-:W-:Y:S01]  /*10250*/  FFMA R44, R43, R63, R42 ;  /* 0x0000003f2b2c7223 */ /* 0x000fe2000000002a */
[C---:B------:R-:W-:Y:S01]  /*10260*/  FFMA R52, R24.reuse, R69, R81 ;  /* 0x0000004518347223 */ /* 0x040fe20000000051 */
[----:B------:R-:W-:Y:S01]  /*10270*/  FFMA R40, R24, R70, R85 ;  /* 0x0000004618287223 */ /* 0x000fe20000000055 */
[----:B------:R-:W-:Y:S01]  /*10280*/  FFMA R41, R60, R55, R80 ;  /* 0x000000373c297223 */ /* 0x000fe20000000050 */
[-C--:B------:R-:W-:Y:S01]  /*10290*/  FFMA R73, R59, R62.reuse, R76 ;  /* 0x0000003e3b497223 */ /* 0x080fe2000000004c */
[----:B------:R-:W-:Y:S01]  /*102a0*/  FFMA R77, R55, R62, R78 ;  /* 0x0000003e374d7223 */ /* 0x000fe2000000004e */
        /* <DEDUP_REMOVED lines=15> */
[C---:B-----5:R-:W-:Y:S01]  /*103a0*/  FFMA R5, R64.reuse, R21, R53 ;  /* 0x0000001540057223 */ /* 0x060fe20000000035 */
[-C--:B------:R-:W-:Y:S01]  /*103b0*/  FFMA R53, R9, R65.reuse, R60 ;  /* 0x0000004109357223 */ /* 0x080fe2000000003c */
[----:B------:R-:W-:Y:S01]  /*103c0*/  FFMA R55, R33, R65, R62 ;  /* 0x0000004121377223 */ /* 0x000fe2000000003e */
[----:B------:R-:W-:Y:S01]  /*103d0*/  FFMA R43, R64, R33, R48 ;  /* 0x00000021402b7223 */ /* 0x000fe20000000030 */
[----:B------:R-:W-:Y:S01]  /*103e0*/  FFMA R32, R28, R69, R61 ;  /* 0x000000451c207223 */ /* 0x000fe2000000003d */
[----:B------:R-:W-:Y:S01]  /*103f0*/  FFMA R68, R68, R28, R41 ;  /* 0x0000001c44447223 */ /* 0x000fe20000000029 */
[----:B------:R-:W1:Y:S01]  /*10400*/  LDS.128 R60, [R0+0x1300] ;  /* 0x00130000003c7984 */ /* 0x000e620000000c00 */
[----:B------:R-:W-:Y:S01]  /*10410*/  FFMA R70, R28, R70, R77 ;  /* 0x000000461c467223 */ /* 0x000fe2000000004d */
[C---:B------:R-:W-:Y:S01]  /*10420*/  FFMA R41, R64.reuse, R9, R44 ;  /* 0x0000000940297223 */ /* 0x040fe2000000002c */
[-C--:B------:R-:W-:Y:S01]  /*10430*/  FFMA R57, R21, R66.reuse, R6 ;  /* 0x0000004215397223 */ /* 0x080fe20000000006 */
[-C--:B------:R-:W-:Y:S01]  /*10440*/  FFMA R59, R25, R66.reuse, R40 ;  /* 0x00000042193b7223 */ /* 0x080fe20000000028 */
[C---:B------:R-:W-:Y:S01]  /*10450*/  FFMA R7, R64.reuse, R25, R46 ;  /* 0x0000001940077223 */ /* 0x040fe2000000002e */
[C---:B------:R-:W-:Y:S01]  /*10460*/  FFMA R19, R64.reuse, R13, R50 ;  /* 0x0000000d40137223 */ /* 0x040fe20000000032 */
[----:B------:R-:W-:Y:S01]  /*10470*/  FFMA R45, R64, R29, R68 ;  /* 0x0000001d402d7223 */ /* 0x000fe20000000044 */
[-C--:B------:R-:W-:Y:S01]  /*10480*/  FFMA R73, R13, R66.reuse, R42 ;  /* 0x000000420d497223 */ /* 0x080fe2000000002a */
[-C--:B------:R-:W-:Y:S01]  /*10490*/  FFMA R75, R9, R66.reuse, R72 ;  /* 0x00000042094b7223 */ /* 0x080fe20000000048 */
[-C--:B------:R-:W-:Y:S01]  /*104a0*/  FFMA R77, R33, R66.reuse, R74 ;  /* 0x00000042214d7223 */ /* 0x080fe2000000004a */
[----:B------:R-:W-:Y:S01]  /*104b0*/  FFMA R79, R29, R66, R70 ;  /* 0x000000421d4f7223 */ /* 0x000fe20000000046 */
[----:B------:R-:W-:Y:S01]  /*104c0*/  FFMA R54, R28, R71, R54 ;  /* 0x000000471c367223 */ /* 0x000fe20000000036 */
[-C--:B------:R-:W-:Y:S01]  /*104d0*/  FFMA R47, R21, R65.reuse, R18 ;  /* 0x00000041152f7223 */ /* 0x080fe20000000012 */
[-C--:B------:R-:W-:Y:S01]  /*104e0*/  FFMA R49, R25, R65.reuse, R52 ;  /* 0x0000004119317223 */ /* 0x080fe20000000034 */
[-C--:B------:R-:W-:Y:S01]  /*104f0*/  FFMA R51, R13, R65.reuse, R56 ;  /* 0x000000410d337223 */ /* 0x080fe20000000038 */
[C---:B0-----:R-:W-:Y:S01]  /*10500*/  FFMA R64, R36.reuse, R10, R41 ;  /* 0x0000000a24407223 */ /* 0x041fe20000000029 */
[----:B------:R-:W-:Y:S01]  /*10510*/  FFMA R66, R36, R34, R43 ;  /* 0x0000002224427223 */ /* 0x000fe2000000002b */
[----:B------:R-:W-:Y:S01]  /*10520*/  FFMA R65, R29, R65, R32 ;  /* 0x000000411d417223 */ /* 0x000fe20000000020 */
[----:B------:R-:W-:Y:S01]  /*10530*/  LDS.128 R68, [R0+0x1400] ;  /* 0x0014000000447984 */ /* 0x000fe20000000c00 */
[-C--:B------:R-:W-:Y:S01]  /*10540*/  FFMA R33, R33, R67.reuse, R58 ;  /* 0x0000004321217223 */ /* 0x080fe2000000003a */
[-C--:B------:R-:W-:Y:S01]  /*10550*/  FFMA R28, R22, R38.reuse, R57 ;  /* 0x00000026161c7223 */ /* 0x080fe20000000039 */
[----:B------:R-:W-:Y:S01]  /*10560*/  FFMA R32, R26, R38, R59 ;  /* 0x000000261a207223 */ /* 0x000fe2000000003b */
[----:B------:R-:W0:Y:S01]  /*10570*/  LDS.128 R40, [R4+0x50] ;  /* 0x0000500004287984 */ /* 0x000e220000000c00 */
[-C--:B------:R-:W-:Y:S01]  /*10580*/  FFMA R21, R21, R67.reuse, R20 ;  /* 0x0000004315157223 */ /* 0x080fe20000000014 */
[-C--:B------:R-:W-:Y:S01]  /*10590*/  FFMA R25, R25, R67.reuse, R24 ;  /* 0x0000004319197223 */ /* 0x080fe20000000018 */
[-C--:B------:R-:W-:Y:S01]  /*105a0*/  FFMA R13, R13, R67.reuse, R12 ;  /* 0x000000430d0d7223 */ /* 0x080fe2000000000c */
[----:B------:R-:W2:Y:S01]  /*105b0*/  LDS.128 R56, [R4+0xd0] ;  /* 0x0000d00004387984 */ /* 0x000ea20000000c00 */
        /* <DEDUP_REMOVED lines=79> */
[C---:B------:R-:W-:Y:S01]  /*10ab0*/  FFMA R70, R52.reuse, R70, R77 ;  /* 0x0000004634467223 */ /* 0x040fe2000000004d */
[----:B------:R-:W-:Y:S01]  /*10ac0*/  FFMA R30, R52, R71, R30 ;  /* 0x00000047341e7223 */ /* 0x000fe2000000001e */
[-C--:B------:R-:W-:Y:S01]  /*10ad0*/  FFMA R23, R41, R65.reuse, R12 ;  /* 0x0000004129177223 */ /* 0x080fe2000000000c */
[-C--:B------:R-:W-:Y:S01]  /*10ae0*/  FFMA R25, R57, R65.reuse, R28 ;  /* 0x0000004139197223 */ /* 0x080fe2000000001c */
[----:B------:R-:W-:Y:S01]  /*10af0*/  FFMA R27, R45, R65, R32 ;  /* 0x000000412d1b7223 */ /* 0x000fe20000000020 */
        /* <DEDUP_REMOVED lines=9> */
[-C--:B0-----:R-:W-:Y:S01]  /*10b90*/  FFMA R40, R38, R9.reuse, R29 ;  /* 0x0000000926287223 */ /* 0x081fe2000000001d */
[----:B------:R-:W-:Y:S01]  /*10ba0*/  FFMA R44, R50, R9, R31 ;  /* 0x00000009322c7223 */ /* 0x000fe2000000001f */
[----:B------:R-:W-:Y:S01]  /*10bb0*/  LDS.128 R68, [R0+0x1800] ;  /* 0x0018000000447984 */ /* 0x000fe20000000c00 */
[C---:B------:R-:W-:Y:S01]  /*10bc0*/  FFMA R7, R64.reuse, R57, R22 ;  /* 0x0000003940077223 */ /* 0x040fe20000000016 */
[C---:B------:R-:W-:Y:S01]  /*10bd0*/  FFMA R15, R64.reuse, R37, R20 ;  /* 0x00000025400f7223 */ /* 0x040fe20000000014 */
[----:B------:R-:W-:Y:S01]  /*10be0*/  FFMA R19, R64, R49, R24 ;  /* 0x0000003140137223 */ /* 0x000fe20000000018 */
[----:B------:R-:W0:Y:S01]  /*10bf0*/  LDS.128 R28, [R4+0x60] ;  /* 0x00006000041c7984 */ /* 0x000e220000000c00 */
[-C--:B------:R-:W-:Y:S01]  /*10c00*/  FFMA R75, R37, R66.reuse, R72 ;  /* 0x00000042254b7223 */ /* 0x080fe20000000048 */
[----:B------:R-:W-:Y:S01]  /*10c10*/  FFMA R77, R49, R66, R74 ;  /* 0x00000042314d7223 */ /* 0x000fe2000000004a */
[-C--:B------:R-:W-:Y:S01]  /*10c20*/  FFMA R57, R57, R67.reuse, R56 ;  /* 0x0000004339397223 */ /* 0x080fe20000000038 */
[-C--:B------:R-:W-:Y:S01]  /*10c30*/  FFMA R37, R37, R67.reuse, R36 ;  /* 0x0000004325257223 */ /* 0x080fe20000000024 */
[----:B------:R-:W-:Y:S01]  /*10c40*/  FFMA R49, R49, R67, R48 ;  /* 0x0000004331317223 */ /* 0x000fe20000000030 */
        /* <DEDUP_REMOVED lines=30> */
[-C--:B------:R-:W-:Y:S01]  /*10e30*/  FFMA R53, R39, R61.reuse, R40 ;  /* 0x0000003d27357223 */ /* 0x080fe20000000028 */
[----:B------:R-:W4:Y:S01]  /*10e40*/  LDS.128 R8, [R4+0x260] ;  /* 0x0002600004087984 */ /* 0x000f220000000c00 */
[-C--:B------:R-:W-:Y:S01]  /*10e50*/  FFMA R79, R43, R61.reuse, R6 ;  /* 0x0000003d2b4f7223 */ /* 0x080fe20000000006 */
[-C--:B------:R-:W-:Y:S01]  /*10e60*/  FFMA R81, R59, R61.reuse, R18 ;  /* 0x0000003d3b517223 */ /* 0x080fe20000000012 */
[-C--:B------:R-:W-:Y:S01]  /*10e70*/  FFMA R57, R47, R61.reuse, R36 ;  /* 0x0000003d2f397223 */ /* 0x080fe20000000024 */
[----:B------:R-:W5:Y:S01]  /*10e80*/  LDS.128 R20, [R4+0x2e0] ;  /* 0x0002e00004147984 */ /* 0x000f620000000c00 */
[----:B------:R-:W-:Y:S01]  /*10e90*/  FFMA R45, R51, R61, R44 ;  /* 0x0000003d332d7223 */ /* 0x000fe2000000002c */
[-C--:B------:R-:W-:Y:S01]  /*10ea0*/  FFMA R83, R43, R62.reuse, R52 ;  /* 0x0000003e2b537223 */ /* 0x080fe20000000034 */
[CC--:B------:R-:W-:Y:S01]  /*10eb0*/  FFMA R77, R39.reuse, R62.reuse, R74 ;  /* 0x0000003e274d7223 */ /* 0x0c0fe2000000004a */
[----:B------:R-:W5:Y:S01]  /*10ec0*/  LDS.128 R64, [R0+0x1900] ;  /* 0x0019000000407984 */ /* 0x000f620000000c00 */
[----:B------:R-:W-:Y:S01]  /*10ed0*/  FFMA R40, R39, R63, R38 ;  /* 0x0000003f27287223 */ /* 0x000fe20000000026 */
[----:B------:R-:W-:Y:S01]  /*10ee0*/  FFMA R61, R55, R61, R48 ;  /* 0x0000003d373d7223 */ /* 0x000fe20000000030 */
[----:B------:R-:W-:Y:S01]  /*10ef0*/  FFMA R73, R51, R62, R76 ;  /* 0x0000003e33497223 */ /* 0x000fe2000000004c */
[-C--:B------:R-:W-:Y:S01]  /*10f00*/  FFMA R42, R43, R63.reuse, R42 ;  /* 0x0000003f2b2a7223 */ /* 0x080fe2000000002a */
[-C--:B------:R-:W-:Y:S01]  /*10f10*/  FFMA R44, R51, R63.reuse, R50 ;  /* 0x0000003f332c7223 */ /* 0x080fe20000000032 */
[----:B0-----:R-:W-:Y:S01]  /*10f20*/  FFMA R39, R68, R28, R49 ;  /* 0x0000001c44277223 */ /* 0x001fe20000000031 */
[CC--:B------:R-:W-:Y:S01]  /*10f30*/  FFMA R85, R59.reuse, R62.reuse, R56 ;  /* 0x0000003e3b557223 */ /* 0x0c0fe20000000038 */
[----:B------:R-:W0:Y:S01]  /*10f40*/  LDS.128 R48, [R0+0x1a00] ;  /* 0x001a000000307984 */ /* 0x000e220000000c00 */
[----:B------:R-:W-:Y:S01]  /*10f50*/  FFMA R58, R59, R63, R58 ;  /* 0x0000003f3b3a7223 */ /* 0x000fe2000000003a */
[C---:B------:R-:W-:Y:S01]  /*10f60*/  FFMA R87, R47.reuse, R62, R72 ;  /* 0x0000003e2f577223 */ /* 0x040fe20000000048 */
[C---:B------:R-:W-:Y:S01]  /*10f70*/  FFMA R18, R28.reuse, R69, R79 ;  /* 0x000000451c127223 */ /* 0x040fe2000000004f */
[C---:B------:R-:W-:Y:S01]  /*10f80*/  FFMA R6, R28.reuse, R70, R83 ;  /* 0x000000461c067223 */ /* 0x040fe20000000053 */
[----:B------:R-:W-:Y:S01]  /*10f90*/  FFMA R46, R47, R63, R46 ;  /* 0x0000003f2f2e7223 */ /* 0x000fe2000000002e */
[----:B------:R-:W-:Y:S01]  /*10fa0*/  FFMA R28, R28, R71, R42 ;  /* 0x000000471c1c7223 */ /* 0x000fe2000000002a */
[----:B------:R-:W-:Y:S01]  /*10fb0*/  FFMA R37, R60, R55, R80 ;  /* 0x000000373c257223 */ /* 0x000fe20000000050 */
[C---:B------:R-:W-:Y:S01]  /*10fc0*/  FFMA R75, R55.reuse, R62, R78 ;  /* 0x0000003e374b7223 */ /* 0x040fe2000000004e */
[----:B--2---:R-:W-:Y:S01]  /*10fd0*/  FFMA R42, R68, R32, R41 ;  /* 0x00000020442a7223 */ /* 0x004fe20000000029 */
[C---:B------:R-:W-:Y:S01]  /*10fe0*/  FFMA R56, R32.reuse, R69, R81 ;  /* 0x0000004520387223 */ /* 0x040fe20000000051 */
[C---:B------:R-:W-:Y:S01]  /*10ff0*/  FFMA R36, R32.reuse, R70, R85 ;  /* 0x0000004620247223 */ /* 0x040fe20000000055 */
[----:B------:R-:W-:Y:S01]  /*11000*/  FFMA R32, R32, R71, R58 ;  /* 0x0000004720207223 */ /* 0x000fe2000000003a */
        /* <DEDUP_REMOVED lines=21> */
[C---:B------:R-:W-:Y:S01]  /*11160*/  FFMA R37, R64.reuse, R13, R46 ;  /* 0x0000000d40257223 */ /* 0x040fe2000000002e */
[C---:B------:R-:W-:Y:S01]  /*11170*/  FFMA R39, R64.reuse, R9, R40 ;  /* 0x0000000940277223 */ /* 0x040fe20000000028 */
[C---:B------:R-:W-:Y:S01]  /*11180*/  FFMA R41, R64.reuse, R21, R68 ;  /* 0x0000001540297223 */ /* 0x040fe20000000044 */
        /* <DEDUP_REMOVED lines=11> */
[C---:B0-----:R-:W-:Y:S01]  /*11240*/  FFMA R64, R48.reuse, R14, R37 ;  /* 0x0000000e30407223 */ /* 0x041fe20000000025 */
        /* <DEDUP_REMOVED lines=8> */
[-C--:B------:R-:W-:Y:S01]  /*112d0*/  FFMA R9, R9, R67.reuse, R44 ;  /* 0x0000004309097223 */ /* 0x080fe2000000002c */
[----:B------:R-:W-:Y:S01]  /*112e0*/  FFMA R21, R21, R67, R54 ;  /* 0x0000004315157223 */ /* 0x000fe20000000036 */
[----:B------:R-:W-:Y:S01]  /*112f0*/  FFMA R80, R48, R22, R41 ;  /* 0x0000001630507223 */ /* 0x000fe20000000029 */
[-C--:B------:R-:W-:Y:S01]  /*11300*/  FFMA R6, R30, R49.reuse, R43 ;  /* 0x000000311e067223 */ /* 0x080fe2000000002b */
[-C--:B------:R-:W-:Y:S01]  /*11310*/  FFMA R8, R34, R49.reuse, R45 ;  /* 0x0000003122087223 */ /* 0x080fe2000000002d */
[----:B------:R-:W2:Y:S01]  /*11320*/  LDS.128 R40, [R4+0xf0] ;  /* 0x0000f00004287984 */ /* 0x000ea20000000c00 */
[-C--:B------:R-:W-:Y:S01]  /*11330*/  FFMA R12, R26, R49.reuse, R47 ;  /* 0x000000311a0c7223 */ /* 0x080fe2000000002f */
        /* <DEDUP_REMOVED lines=19> */
[----:B------:R-:W4:Y:S01]  /*11470*/  LDS.128 R52, [R4+0x270] ;  /* 0x0002700004347984 */ /* 0x000f220000000c00 */
[C---:B-1----:R-:W-:Y:S01]  /*11480*/  FFMA R33, R60.reuse, R31, R5 ;  /* 0x0000001f3c217223 */ /* 0x042fe20000000005 */
[C---:B------:R-:W-:Y:S01]  /*11490*/  FFMA R5, R60.reuse, R15, R64 ;  /* 0x0000000f3c057223 */ /* 0x040fe20000000040 */
[C---:B------:R-:W-:Y:S01]  /*114a0*/  FFMA R7, R60.reuse, R11, R66 ;  /* 0x0000000b3c077223 */ /* 0x040fe20000000042 */
[----:B------:R-:W1:Y:S01]  /*114b0*/  LDS.128 R48, [R4+0x1f0] ;  /* 0x0001f00004307984 */ /* 0x000e620000000c00 */
[C---:B------:R-:W-:Y:S01]  /*114c0*/  FFMA R79, R31.reuse, R61, R6 ;  /* 0x0000003d1f4f7223 */ /* 0x040fe20000000006 */
[CC--:B------:R-:W-:Y:S01]  /*114d0*/  FFMA R83, R31.reuse, R62.reuse, R28 ;  /* 0x0000003e1f537223 */ /* 0x0c0fe2000000001c */
[----:B------:R-:W-:Y:S01]  /*114e0*/  FFMA R30, R31, R63, R30 ;  /* 0x0000003f1f1e7223 */ /* 0x000fe2000000001e */
[----:B------:R-:W5:Y:S01]  /*114f0*/  LDS.128 R64, [R0+0x1d00] ;  /* 0x001d000000407984 */ /* 0x000f620000000c00 */
[C---:B------:R-:W-:Y:S01]  /*11500*/  FFMA R13, R60.reuse, R35, R56 ;  /* 0x000000233c0d7223 */ /* 0x040fe20000000038 */
[CC--:B------:R-:W-:Y:S01]  /*11510*/  FFMA R81, R35.reuse, R61.reuse, R8 ;  /* 0x0000003d23517223 */ /* 0x0c0fe20000000008 */
[-C--:B------:R-:W-:Y:S01]  /*11520*/  FFMA R85, R35, R62.reuse, R32 ;  /* 0x0000003e23557223 */ /* 0x080fe20000000020 */
[----:B------:R-:W-:Y:S01]  /*11530*/  FFMA R25, R15, R61, R18 ;  /* 0x0000003d0f197223 */ /* 0x000fe20000000012 */
[----:B------:R-:W-:Y:S01]  /*11540*/  FFMA R34, R35, R63, R34 ;  /* 0x0000003f23227223 */ /* 0x000fe20000000022 */
[----:B------:R-:W-:Y:S01]  /*11550*/  FFMA R9, R60, R27, R58 ;  /* 0x0000001b3c097223 */ /* 0x000fe2000000003a */
[C---:B------:R-:W-:Y:S01]  /*11560*/  FFMA R29, R27.reuse, R61, R12 ;  /* 0x0000003d1b1d7223 */ /* 0x040fe2000000000c */
        /* <DEDUP_REMOVED lines=8> */
[----:B------:R-:W-:Y:S01]  /*115f0*/  FFMA R75, R15, R62, R74 ;  /* 0x0000003e0f4b7223 */ /* 0x000fe2000000004a */
[----:B--2---:R-:W-:Y:S01]  /*11600*/  FFMA R30, R68, R40, R13 ;  /* 0x00000028441e7223 */ /* 0x004fe2000000000d */
[C---:B------:R-:W-:Y:S01]  /*11610*/  FFMA R20, R40.reuse, R69, R81 ;  /* 0x0000004528147223 */ /* 0x040fe20000000051 */
[C---:B------:R-:W-:Y:S01]  /*11620*/  FFMA R22, R40.reuse, R70, R85 ;  /* 0x0000004628167223 */ /* 0x040fe20000000055 */
[----:B------:R-:W0:Y:S01]  /*11630*/  LDS.128 R56, [R4+0x2f0] ;  /* 0x0002f00004387984 */ /* 0x000e220000000c00 */
[----:B------:R-:W-:Y:S01]  /*11640*/  FFMA R61, R23, R61, R24 ;  /* 0x0000003d173d7223 */ /* 0x000fe20000000018 */
[----:B------:R-:W-:Y:S01]  /*11650*/  FFMA R8, R15, R63, R14 ;  /* 0x0000003f0f087223 */ /* 0x000fe2000000000e */
[----:B------:R-:W-:Y:S01]  /*11660*/  FFMA R40, R40, R71, R34 ;  /* 0x0000004728287223 */ /* 0x000fe20000000022 */
[----:B------:R-:W-:Y:S01]  /*11670*/  FFMA R19, R60, R23, R80 ;  /* 0x000000173c137223 */ /* 0x000fe20000000050 */
[----:B---3--:R-:W-:Y:S01]  /*11680*/  FFMA R32, R68, R44, R9 ;  /* 0x0000002c44207223 */ /* 0x008fe20000000009 */
[C---:B------:R-:W-:Y:S01]  /*11690*/  FFMA R34, R44.reuse, R69, R29 ;  /* 0x000000452c227223 */ /* 0x040fe2000000001d */
[C---:B------:R-:W-:Y:S01]  /*116a0*/  FFMA R24, R44.reuse, R70, R87 ;  /* 0x000000462c187223 */ /* 0x040fe20000000057 */
[----:B------:R-:W-:Y:S01]  /*116b0*/  FFMA R44, R44, R71, R26 ;  /* 0x000000472c2c7223 */ /* 0x000fe2000000001a */
[C---:B------:R-:W-:Y:S01]  /*116c0*/  FFMA R10, R11.reuse, R63, R10 ;  /* 0x0000003f0b0a7223 */ /* 0x040fe2000000000a */
[----:B------:R-:W2:Y:S01]  /*116d0*/  LDS.128 R12, [R0+0x1e00] ;  /* 0x001e0000000c7984 */ /* 0x000ea20000000c00 */
[-C--:B------:R-:W-:Y:S01]  /*116e0*/  FFMA R73, R11, R62.reuse, R76 ;  /* 0x0000003e0b497223 */ /* 0x080fe2000000004c */
[----:B------:R-:W-:Y:S01]  /*116f0*/  FFMA R77, R23, R62, R78 ;  /* 0x0000003e174d7223 */ /* 0x000fe2000000004e */
[C---:B----4-:R-:W-:Y:S01]  /*11700*/  FFMA R62, R52.reuse, R69, R21 ;  /* 0x00000045343e7223 */ /* 0x050fe20000000015 */
[C---:B------:R-:W-:Y:S01]  /*11710*/  FFMA R76, R52.reuse, R71, R10 ;  /* 0x00000047344c7223 */ /* 0x040fe2000000000a */
[----:B------:R-:W-:Y:S01]  /*11720*/  FFMA R74, R52, R70, R73 ;  /* 0x00000046344a7223 */ /* 0x000fe20000000049 */
[----:B-1----:R-:W-:Y:S01]  /*11730*/  FFMA R26, R68, R48, R5 ;  /* 0x00000030441a7223 */ /* 0x002fe20000000005 */
[C---:B------:R-:W-:Y:S01]  /*11740*/  FFMA R60, R48.reuse, R69, R25 ;  /* 0x00000045303c7223 */ /* 0x040fe20000000019 */
[C---:B------:R-:W-:Y:S01]  /*11750*/  FFMA R72, R48.reuse, R70, R75 ;  /* 0x0000004630487223 */ /* 0x040fe2000000004b */
[----:B------:R-:W-:Y:S01]  /*11760*/  FFMA R48, R48, R71, R8 ;  /* 0x0000004730307223 */ /* 0x000fe20000000008 */
[----:B------:R-:W-:Y:S01]  /*11770*/  FFMA R8, R68, R52, R7 ;  /* 0x0000003444087223 */ /* 0x000fe20000000007 */
[C---:B-----5:R-:W-:Y:S01]  /*11780*/  FFMA R33, R64.reuse, R37, R33 ;  /* 0x0000002540217223 */ /* 0x060fe20000000021 */
[-C--:B------:R-:W-:Y:S01]  /*11790*/  FFMA R25, R37, R65.reuse, R6 ;  /* 0x0000004125197223 */ /* 0x080fe20000000006 */
[----:B------:R-:W-:Y:S01]  /*117a0*/  FFMA R27, R41, R65, R20 ;  /* 0x00000041291b7223 */ /* 0x000fe20000000014 */
[C---:B------:R-:W-:Y:S01]  /*117b0*/  FFMA R21, R64.reuse, R53, R8 ;  /* 0x0000003540157223 */ /* 0x040fe20000000008 */
[-C--:B------:R-:W-:Y:S01]  /*117c0*/  FFMA R29, R45, R65.reuse, R34 ;  /* 0x000000412d1d7223 */ /* 0x080fe20000000022 */
[----:B------:R-:W1:Y:S01]  /*117d0*/  LDS.128 R8, [R0+0x1f00] ;  /* 0x001f000000087984 */ /* 0x000e620000000c00 */
[-C--:B------:R-:W-:Y:S01]  /*117e0*/  FFMA R31, R49, R65.reuse, R60 ;  /* 0x00000041311f7223 */ /* 0x080fe2000000003c */
[----:B------:R-:W-:Y:S01]  /*117f0*/  FFMA R35, R53, R65, R62 ;  /* 0x0000004135237223 */ /* 0x000fe2000000003e */
[C---:B------:R-:W-:Y:S01]  /*11800*/  FFMA R5, R64.reuse, R41, R30 ;  /* 0x0000002940057223 */ /* 0x040fe2000000001e */
[----:B------:R-:W-:Y:S01]  /*11810*/  FFMA R7, R64, R45, R32 ;  /* 0x0000002d40077223 */ /* 0x000fe20000000020 */
[-C--:B------:R-:W-:Y:S01]  /*11820*/  FFMA R63, R41, R66.reuse, R22 ;  /* 0x00000042293f7223 */ /* 0x080fe20000000016 */
[----:B------:R-:W-:Y:S01]  /*11830*/  FFMA R73, R53, R66, R74 ;  /* 0x0000004235497223 */ /* 0x000fe2000000004a */
[-C--:B------:R-:W-:Y:S01]  /*11840*/  FFMA R41, R41, R67.reuse, R40 ;  /* 0x0000004329297223 */ /* 0x080fe20000000028 */
[----:B------:R-:W-:Y:S01]  /*11850*/  FFMA R53, R53, R67, R76 ;  /* 0x0000004335357223 */ /* 0x000fe2000000004c */
[----:B0-----:R-:W-:Y:S01]  /*11860*/  FFMA R52, R56, R69, R61 ;  /* 0x0000004538347223 */ /* 0x001fe2000000003d */
[----:B------:R-:W-:Y:S01]  /*11870*/  FFMA R68, R68, R56, R19 ;  /* 0x0000003844447223 */ /* 0x000fe20000000013 */
[C---:B------:R-:W-:Y:S01]  /*11880*/  FFMA R70, R56.reuse, R70, R77 ;  /* 0x0000004638467223 */ /* 0x040fe2000000004d */
[----:B------:R-:W-:Y:S01]  /*11890*/  FFMA R28, R56, R71, R28 ;  /* 0x00000047381c7223 */ /* 0x000fe2000000001c */
        /* <DEDUP_REMOVED lines=10> */
[----:B------:R-:W-:Y:S01]  /*11940*/  FFMA R57, R57, R67, R28 ;  /* 0x0000004339397223 */ /* 0x000fe2000000001c */
[C---:B--2---:R-:W-:Y:S01]  /*11950*/  FFMA R33, R12.reuse, R38, R33 ;  /* 0x000000260c217223 */ /* 0x044fe20000000021 */
        /* <DEDUP_REMOVED lines=47> */
[----:B------:R-:W-:Y:S06]  /*11c50*/  BAR.SYNC.DEFER_BLOCKING 0x0 ;  /* 0x0000000000007b1d */ /* 0x000fec0000010000 */
[----:B------:R-:W-:Y:S05]  /*11c60*/  BRA.U !UP1, `(.L_x_309) ;  /* 0xfffffee509987547 */ /* 0x000fea000b83ffff */
[----:B------:R-:W0:Y:S01]  /*11c70*/  LDC.64 R2, c[0x0][0x390] ;  /* 0x0000e400ff027b82 */ /* 0x000e220000000a00 */
[----:B------:R-:W-:Y:S01]  /*11c80*/  HFMA2 R5, -RZ, RZ, 0, 3.5762786865234375e-07 ;  /* 0x00000006ff057431 */ /* 0x000fe200000001ff */
[----:B------:R-:W-:Y:S01]  /*11c90*/  LEA R17, R17, UR7, 0x2 ;  /* 0x0000000711117c11 */ /* 0x000fe2000f8e10ff */
[----:B------:R-:W-:Y:S03]  /*11ca0*/  BSSY.RECONVERGENT B0, `(.L_x_310) ;  /* 0x0000010000007945 */ /* 0x000fe60003800200 */
[----:B------:R-:W-:-:S05]  /*11cb0*/  IMAD R16, R16, R5, UR5 ;  /* 0x0000000510107e24 */ /* 0x000fca000f8e0205 */
[----:B------:R-:W-:-:S04]  /*11cc0*/  SHF.L.U32 R0, R16, 0xc, RZ ;  /* 0x0000000c10007819 */ /* 0x000fc800000006ff */
[----:B------:R-:W-:-:S05]  /*11cd0*/  IADD3 R5, PT, PT, R17, R0, RZ ;  /* 0x0000000011057210 */ /* 0x000fca0007ffe0ff */
[----:B0-----:R-:W-:Y:S01]  /*11ce0*/  IMAD.WIDE R2, R5, 0x4, R2 ;  /* 0x0000000405027825 */ /* 0x001fe200078e0202 */
[----:B------:R-:W-:Y:S06]  /*11cf0*/  BRA.U !UP0, `(.L_x_311) ;  /* 0x00000001081c7547 */ /* 0x000fec000b800000 */
[----:B------:R-:W-:-:S04]  /*11d00*/  ISETP.GT.U32.AND P0, PT, R16, 0xfff, PT ;  /* 0x00000fff1000780c */ /* 0x000fc80003f04070 */
[----:B------:R-:W-:-:S13]  /*11d10*/  ISETP.GT.OR P0, PT, R17, 0xfff, P0 ;  /* 0x00000fff1100780c */ /* 0x000fda0000704670 */
[----:B------:R-:W-:Y:S05]  /*11d20*/  @P0 BRA `(.L_x_312) ;  /* 0x00000000001c0947 */ /* 0x000fea0003800000 */
[----:B------:R-:W2:Y:S02]  /*11d30*/  LDG.E R4, desc[UR8][R2.64] ;  /* 0x0000000802047981 */ /* 0x000ea4000c1e1900 */
[----:B--2---:R-:W-:-:S05]  /*11d40*/  FADD R87, R87, R4 ;  /* 0x0000000457577221 */ /* 0x004fca0000000000 */
[----:B------:R1:W-:Y:S01]  /*11d50*/  STG.E desc[UR8][R2.64], R87 ;  /* 0x0000005702007986 */ /* 0x0003e2000c101908 */
[----:B------:R-:W-:Y:S05]  /*11d60*/  BRA `(.L_x_312) ;  /* 0x00000000000c7947 */ /* 0x000fea0003800000 */
.L_x_311:
[----:B------:R-:W2:Y:S02]  /*11d70*/  LDG.E R4, desc[UR8][R2.64] ;  /* 0x0000000802047981 */ /* 0x000ea4000c1e1900 */
[----:B--2---:R-:W-:-:S05]  /*11d80*/  FADD R87, R87, R4 ;  /* 0x0000000457577221 */ /* 0x004fca0000000000 */
[----:B------:R0:W-:Y:S02]  /*11d90*/  STG.E desc[UR8][R2.64], R87 ;  /* 0x0000005702007986 */ /* 0x0001e4000c101908 */
.L_x_312:
[----:B------:R-:W-:Y:S05]  /*11da0*/  BSYNC.RECONVERGENT B0 ;  /* 0x0000000000007941 */ /* 0x000fea0003800200 */
.L_x_310:
[----:B------:R-:W2:Y:S01]  /*11db0*/  LDCU.64 UR4, c[0x0][0x390] ;  /* 0x00007200ff0477ac */ /* 0x000ea20008000a00 */
[----:B------:R-:W-:Y:S02]  /*11dc0*/  SHF.R.S32.HI R4, RZ, 0x1f, R17 ;  /* 0x0000001fff047819 */ /* 0x000fe40000011411 */
[----:B------:R-:W-:-:S04]  /*11dd0*/  IADD3 R5, P0, PT, R17, R0, RZ ;  /* 0x0000000011057210 */ /* 0x000fc80007f1e0ff */
[----:B------:R-:W-:Y:S02]  /*11de0*/  IADD3.X R12, PT, PT, RZ, R4, RZ, P0, !PT ;  /* 0x00000004ff0c7210 */ /* 0x000fe400007fe4ff */
[----:B--2---:R-:W-:-:S04]  /*11df0*/  LEA R6, P0, R5, UR4, 0x2 ;  /* 0x0000000405067c11 */ /* 0x004fc8000f8010ff */
[----:B------:R-:W-:Y:S02]  /*11e00*/  LEA.HI.X R7, R5, UR5, R12, 0x2, P0 ;  /* 0x0000000505077c11 */ /* 0x000fe400080f140c */
[----:B------:R-:W-:Y:S01]  /*11e10*/  IADD3 R5, PT, PT, R17, 0x1, RZ ;  /* 0x0000000111057810 */ /* 0x000fe20007ffe0ff */
[----:B------:R-:W-:Y:S06]  /*11e20*/  BRA.U UP0, `(.L_x_313) ;  /* 0x0000000100107547 */ /* 0x000fec000b800000 */
[----:B------:R-:W2:Y:S02]  /*11e30*/  LDG.E R12, desc[UR8][R6.64+0x4] ;  /* 0x00000408060c7981 */ /* 0x000ea4000c1e1900 */
[----:B--2---:R-:W-:-:S05]  /*11e40*/  FADD R85, R85, R12 ;  /* 0x0000000c55557221 */ /* 0x004fca0000000000 */
[----:B------:R2:W-:Y:S01]  /*11e50*/  STG.E desc[UR8][R6.64+0x4], R85 ;  /* 0x0000045506007986 */ /* 0x0005e2000c101908 */
[----:B------:R-:W-:Y:S05]  /*11e60*/  BRA `(.L_x_314) ;  /* 0x0000000000207947 */ /* 0x000fea0003800000 */
.L_x_313:
[----:B------:R-:W-:Y:S01]  /*11e70*/  ISETP.GT.U32.AND P0, PT, R16, 0xfff, PT ;  /* 0x00000fff1000780c */ /* 0x000fe20003f04070 */
[----:B------:R-:W-:Y:S03]  /*11e80*/  BSSY.RECONVERGENT B0, `(.L_x_314) ;  /* 0x0000006000007945 */ /* 0x000fe60003800200 */
[----:B------:R-:W-:-:S13]  /*11e90*/  ISETP.GT.OR P0, PT, R17, 0xffe, P0 ;  /* 0x00000ffe1100780c */ /* 0x000fda0000704670 */
[----:B------:R-:W-:Y:S05]  /*11ea0*/  @P0 BRA `(.L_x_315) ;  /* 0x00000000000c0947 */ /* 0x000fea0003800000 */
[----:B------:R-:W2:Y:S02]  /*11eb0*/  LDG.E R12, desc[UR8][R6.64+0x4] ;  /* 0x00000408060c7981 */ /* 0x000ea4000c1e1900 */
[----:B--2---:R-:W-:-:S05]  /*11ec0*/  FADD R85, R85, R12 ;  /* 0x0000000c55557221 */ /* 0x004fca0000000000 */
[----:B------:R2:W-:Y:S02]  /*11ed0*/  STG.E desc[UR8][R6.64+0x4], R85 ;  /* 0x0000045506007986 */ /* 0x0005e4000c101908 */
.L_x_315:
[----:B------:R-:W-:Y:S05]  /*11ee0*/  BSYNC.RECONVERGENT B0 ;  /* 0x0000000000007941 */ /* 0x000fea0003800200 */
.L_x_314:
[----:B------:R-:W-:Y:S01]  /*11ef0*/  IADD3 R11, PT, PT, R17, 0x2, RZ ;  /* 0x00000002110b7810 */ /* 0x000fe20007ffe0ff */
[----:B------:R-:W-:Y:S06]  /*11f00*/  BRA.U UP0, `(.L_x_316) ;  /* 0x0000000100107547 */ /* 0x000fec000b800000 */
[----:B------:R-:W3:Y:S02]  /*11f10*/  LDG.E R12, desc[UR8][R6.64+0x8] ;  /* 0x00000808060c7981 */ /* 0x000ee4000c1e1900 */
[----:B---3--:R-:W-:-:S05]  /*11f20*/  FADD R81, R81, R12 ;  /* 0x0000000c51517221 */ /* 0x008fca0000000000 */
[----:B------:R3:W-:Y:S01]  /*11f30*/  STG.E desc[UR8][R6.64+0x8], R81 ;  /* 0x0000085106007986 */ /* 0x0007e2000c101908 */
[----:B------:R-:W-:Y:S05]  /*11f40*/  BRA `(.L_x_317) ;  /* 0x0000000000207947 */ /* 0x000fea0003800000 */
.L_x_316:
[----:B------:R-:W-:Y:S01]  /*11f50*/  ISETP.GT.U32.AND P0, PT, R16, 0xfff, PT ;  /* 0x00000fff1000780c */ /* 0x000fe20003f04070 */
[----:B------:R-:W-:Y:S03]  /*11f60*/  BSSY.RECONVERGENT B0, `(.L_x_317) ;  /* 0x0000006000007945 */ /* 0x000fe60003800200 */
[----:B------:R-:W-:-:S13]  /*11f70*/  ISETP.GT.OR P0, PT, R17, 0xffd, P0 ;  /* 0x00000ffd1100780c */ /* 0x000fda0000704670 */
[----:B------:R-:W-:Y:S05]  /*11f80*/  @P0 BRA `(.L_x_318) ;  /* 0x00000000000c0947 */ /* 0x000fea0003800000 */
[----:B------:R-:W3:Y:S02]  /*11f90*/  LDG.E R12, desc[UR8][R6.64+0x8] ;  /* 0x00000808060c7981 */ /* 0x000ee4000c1e1900 */
[----:B---3--:R-:W-:-:S05]  /*11fa0*/  FADD R81, R81, R12 ;  /* 0x0000000c51517221 */ /* 0x008fca0000000000 */
[----:B------:R3:W-:Y:S02]  /*11fb0*/  STG.E desc[UR8][R6.64+0x8], R81 ;  /* 0x0000085106007986 */ /* 0x0007e4000c101908 */
.L_x_318:
[----:B------:R-:W-:Y:S05]  /*11fc0*/  BSYNC.RECONVERGENT B0 ;  /* 0x0000000000007941 */ /* 0x000fea0003800200 */
.L_x_317:
[----:B------:R-:W-:Y:S01]  /*11fd0*/  IADD3 R13, PT, PT, R17, 0x3, RZ ;  /* 0x00000003110d7810 */ /* 0x000fe20007ffe0ff */
[----:B------:R-:W-:Y:S06]  /*11fe0*/  BRA.U UP0, `(.L_x_319) ;  /* 0x0000000100107547 */ /* 0x000fec000b800000 */
[----:B------:R-:W4:Y:S02]  /*11ff0*/  LDG.E R15, desc[UR8][R6.64+0xc] ;  /* 0x00000c08060f7981 */ /* 0x000f24000c1e1900 */
[----:B----4-:R-:W-:-:S05]  /*12000*/  FADD R15, R10, R15 ;  /* 0x0000000f0a0f7221 */ /* 0x010fca0000000000 */
[----:B------:R4:W-:Y:S01]  /*12010*/  STG.E desc[UR8][R6.64+0xc], R15 ;  /* 0x00000c0f06007986 */ /* 0x0009e2000c101908 */
[----:B------:R-:W-:Y:S05]  /*12020*/  BRA `(.L_x_320) ;  /* 0x0000000000207947 */ /* 0x000fea0003800000 */
.L_x_319:
[----:B------:R-:W-:Y:S01]  /*12030*/  ISETP.GT.U32.AND P0, PT, R16, 0xfff, PT ;  /* 0x00000fff1000780c */ /* 0x000fe20003f04070 */
[----:B------:R-:W-:Y:S03]  /*12040*/  BSSY.RECONVERGENT B0, `(.L_x_320) ;  /* 0x0000006000007945 */ /* 0x000fe60003800200 */
[----:B------:R-:W-:-:S13]  /*12050*/  ISETP.GT.OR P0, PT, R17, 0xffc, P0 ;  /* 0x00000ffc1100780c */ /* 0x000fda0000704670 */
[----:B------:R-:W-:Y:S05]  /*12060*/  @P0 BRA `(.L_x_321) ;  /* 0x00000000000c0947 */ /* 0x000fea0003800000 */
[----:B------:R-:W4:Y:S02]  /*12070*/  LDG.E R15, desc[UR8][R6.64+0xc] ;  /* 0x00000c08060f7981 */ /* 0x000f24000c1e1900 */
[----:B----4-:R-:W-:-:S05]  /*12080*/  FADD R15, R10, R15 ;  /* 0x0000000f0a0f7221 */ /* 0x010fca0000000000 */
[----:B------:R4:W-:Y:S02]  /*12090*/  STG.E desc[UR8][R6.64+0xc], R15 ;  /* 0x00000c0f06007986 */ /* 0x0009e4000c101908 */
.L_x_321:
[----:B------:R-:W-:Y:S05]  /*120a0*/  BSYNC.RECONVERGENT B0 ;  /* 0x0000000000007941 */ /* 0x000fea0003800200 */
.L_x_320:
[----:B------:R-:W-:Y:S05]  /*120b0*/  BRA.U UP0, `(.L_x_322) ;  /* 0x0000000100107547 */ /* 0x000fea000b800000 */
[----:B------:R-:W5:Y:S02]  /*120c0*/  LDG.E R10, desc[UR8][R6.64+0x4000] ;  /* 0x00400008060a7981 */ /* 0x000f64000c1e1900 */
[----:B-----5:R-:W-:-:S05]  /*120d0*/  FADD R77, R77, R10 ;  /* 0x0000000a4d4d7221 */ /* 0x020fca0000000000 */
[----:B------:R0:W-:Y:S01]  /*120e0*/  STG.E desc[UR8][R6.64+0x4000], R77 ;  /* 0x0040004d06007986 */ /* 0x0001e2000c101908 */
[----:B------:R-:W-:Y:S05]  /*120f0*/  BRA `(.L_x_323) ;  /* 0x0000000000207947 */ /* 0x000fea0003800000 */
.L_x_322:
[----:B------:R-:W-:Y:S01]  /*12100*/  ISETP.GT.U32.AND P0, PT, R16, 0xffe, PT ;  /* 0x00000ffe1000780c */ /* 0x000fe20003f04070 */
[----:B------:R-:W-:Y:S03]  /*12110*/  BSSY.RECONVERGENT B0, `(.L_x_323) ;  /* 0x0000006000007945 */ /* 0x000fe60003800200 */
[----:B------:R-:W-:-:S13]  /*12120*/  ISETP.GT.OR P0, PT, R17, 0xfff, P0 ;  /* 0x00000fff1100780c */ /* 0x000fda0000704670 */
[----:B------:R-:W-:Y:S05]  /*12130*/  @P0 BRA `(.L_x_324) ;  /* 0x00000000000c0947 */ /* 0x000fea0003800000 */
[----:B------:R-:W5:Y:S02]  /*12140*/  LDG.E R10, desc[UR8][R6.64+0x4000] ;  /* 0x00400008060a7981 */ /* 0x000f64000c1e1900 */
[----:B-----5:R-:W-:-:S05]  /*12150*/  FADD R77, R77, R10 ;  /* 0x0000000a4d4d7221 */ /* 0x020fca0000000000 */
[----:B------:R0:W-:Y:S02]  /*12160*/  STG.E desc[UR8][R6.64+0x4000], R77 ;  /* 0x0040004d06007986 */ /* 0x0001e4000c101908 */
.L_x_324:
[----:B------:R-:W-:Y:S05]  /*12170*/  BSYNC.RECONVERGENT B0 ;  /* 0x0000000000007941 */ /* 0x000fea0003800200 */
.L_x_323:
[----:B------:R-:W-:Y:S05]  /*12180*/  BRA.U UP0, `(.L_x_325) ;  /* 0x0000000100247547 */ /* 0x000fea000b800000 */
[----:B0-234-:R-:W-:Y:S02]  /*12190*/  SHF.R.S32.HI R6, RZ, 0x1f, R0 ;  /* 0x0000001fff067819 */ /* 0x01dfe40000011400 */
[----:B------:R-:W-:-:S04]  /*121a0*/  IADD3 R7, P0, PT, R0, R5, RZ ;  /* 0x0000000500077210 */ /* 0x000fc80007f1e0ff */
[----:B------:R-:W-:Y:S02]  /*121b0*/  LEA.HI.X.SX32 R10, R5, R6, 0x1, P0 ;  /* 0x00000006050a7211 */ /* 0x000fe400000f0eff */
[----:B------:R-:W-:-:S04]  /*121c0*/  LEA R6, P0, R7, UR4, 0x2 ;  /* 0x0000000407067c11 */ /* 0x000fc8000f8010ff */
[----:B------:R-:W-:-:S05]  /*121d0*/  LEA.HI.X R7, R7, UR5, R10, 0x2, P0 ;  /* 0x0000000507077c11 */ /* 0x000fca00080f140a */
[----:B------:R-:W2:Y:S02]  /*121e0*/  LDG.E R10, desc[UR8][R6.64+0x4000] ;  /* 0x00400008060a7981 */ /* 0x000ea4000c1e1900 */
[----:B--2---:R-:W-:-:S05]  /*121f0*/  FADD R79, R79, R10 ;  /* 0x0000000a4f4f7221 */ /* 0x004fca0000000000 */
[----:B------:R0:W-:Y:S01]  /*12200*/  STG.E desc[UR8][R6.64+0x4000], R79 ;  /* 0x0040004f06007986 */ /* 0x0001e2000c101908 */
[----:B------:R-:W-:Y:S05]  /*12210*/  BRA `(.L_x_326) ;  /* 0x0000000000307947 */ /* 0x000fea0003800000 */
.L_x_325:
[----:B------:R-:W-:Y:S01]  /*12220*/  ISETP.GT.U32.AND P0, PT, R16, 0xffe, PT ;  /* 0x00000ffe1000780c */ /* 0x000fe20003f04070 */
[----:B------:R-:W-:Y:S03]  /*12230*/  BSSY.RECONVERGENT B0, `(.L_x_326) ;  /* 0x000000a000007945 */ /* 0x000fe60003800200 */
[----:B------:R-:W-:-:S13]  /*12240*/  ISETP.GT.OR P0, PT, R17, 0xffe, P0 ;  /* 0x00000ffe1100780c */ /* 0x000fda0000704670 */
[----:B------:R-:W-:Y:S05]  /*12250*/  @P0 BRA `(.L_x_327) ;  /* 0x00000000001c0947 */ /* 0x000fea0003800000 */
[----:B------:R-:W-:-:S04]  /*12260*/  IADD3 R10, P0, PT, R0, R5, RZ ;  /* 0x00000005000a7210 */ /* 0x000fc80007f1e0ff */
[----:B------:R-:W-:Y:S02]  /*12270*/  LEA.HI.X.SX32 R5, R5, RZ, 0x1, P0 ;  /* 0x000000ff05057211 */ /* 0x000fe400000f0eff */
[----:B0-234-:R-:W-:-:S04]  /*12280*/  LEA R6, P0, R10, UR4, 0x2 ;  /* 0x000000040a067c11 */ /* 0x01dfc8000f8010ff */
[----:B------:R-:W-:-:S05]  /*12290*/  LEA.HI.X R7, R10, UR5, R5, 0x2, P0 ;  /* 0x000000050a077c11 */ /* 0x000fca00080f1405 */
[----:B------:R-:W2:Y:S02]  /*122a0*/  LDG.E R10, desc[UR8][R6.64+0x4000] ;  /* 0x00400008060a7981 */ /* 0x000ea4000c1e1900 */
[----:B--2---:R-:W-:-:S05]  /*122b0*/  FADD R79, R79, R10 ;  /* 0x0000000a4f4f7221 */ /* 0x004fca0000000000 */
[----:B------:R0:W-:Y:S02]  /*122c0*/  STG.E desc[UR8][R6.64+0x4000], R79 ;  /* 0x0040004f06007986 */ /* 0x0001e4000c101908 */
.L_x_327:
[----:B------:R-:W-:Y:S05]  /*122d0*/  BSYNC.RECONVERGENT B0 ;  /* 0x0000000000007941 */ /* 0x000fea0003800200 */
.L_x_326:
[----:B------:R-:W-:Y:S05]  /*122e0*/  BRA.U UP0, `(.L_x_328) ;  /* 0x0000000100247547 */ /* 0x000fea000b800000 */
[----:B------:R-:W-:Y:S02]  /*122f0*/  SHF.R.S32.HI R5, RZ, 0x1f, R11 ;  /* 0x0000001fff057819 */ /* 0x000fe4000001140b */
[----:B------:R-:W-:-:S04]  /*12300*/  IADD3 R11, P0, PT, R0, R11, RZ ;  /* 0x0000000b000b7210 */ /* 0x000fc80007f1e0ff */
[----:B------:R-:W-:Y:S02]  /*12310*/  LEA.HI.X.SX32 R10, R0, R5, 0x1, P0 ;  /* 0x00000005000a7211 */ /* 0x000fe400000f0eff */
[----:B0-234-:R-:W-:-:S04]  /*12320*/  LEA R6, P0, R11, UR4, 0x2 ;  /* 0x000000040b067c11 */ /* 0x01dfc8000f8010ff */
[----:B------:R-:W-:-:S05]  /*12330*/  LEA.HI.X R7, R11, UR5, R10, 0x2, P0 ;  /* 0x000000050b077c11 */ /* 0x000fca00080f140a */
[----:B------:R-:W2:Y:S02]  /*12340*/  LDG.E R10, desc[UR8][R6.64+0x4000] ;  /* 0x00400008060a7981 */ /* 0x000ea4000c1e1900 */
[----:B--2---:R-:W-:-:S05]  /*12350*/  FADD R9, R9, R10 ;  /* 0x0000000a09097221 */ /* 0x004fca0000000000 */
[----:B------:R0:W-:Y:S01]  /*12360*/  STG.E desc[UR8][R6.64+0x4000], R9 ;  /* 0x0040000906007986 */ /* 0x0001e2000c101908 */
[----:B------:R-:W-:Y:S05]  /*12370*/  BRA `(.L_x_329) ;  /* 0x0000000000307947 */ /* 0x000fea0003800000 */
.L_x_328:
        /* <DEDUP_REMOVED lines=11> */
.L_x_330:
[----:B------:R-:W-:Y:S05]  /*12430*/  BSYNC.RECONVERGENT B0 ;  /* 0x0000000000007941 */ /* 0x000fea0003800200 */
.L_x_329:
        /* <DEDUP_REMOVED lines=10> */
.L_x_331:
        /* <DEDUP_REMOVED lines=11> */
.L_x_333:
[----:B------:R-:W-:Y:S05]  /*12590*/  BSYNC.RECONVERGENT B0 ;  /* 0x0000000000007941 */ /* 0x000fea0003800200 */
.L_x_332:
[----:B0-----:R-:W-:Y:S01]  /*125a0*/  IADD3 R5, PT, PT, R0, 0x2000, RZ ;  /* 0x0000200000057810 */ /* 0x001fe20007ffe0ff */
[----:B------:R-:W-:Y:S06]  /*125b0*/  BRA.U UP0, `(.L_x_334) ;  /* 0x0000000100107547 */ /* 0x000fec000b800000 */
[----:B--234-:R-:W2:Y:S02]  /*125c0*/  LDG.E R6, desc[UR8][R2.64+0x8000] ;  /* 0x0080000802067981 */ /* 0x01cea4000c1e1900 */
[----:B--2---:R-:W-:-:S05]  /*125d0*/  FADD R29, R29, R6 ;  /* 0x000000061d1d7221 */ /* 0x004fca0000000000 */
[----:B------:R0:W-:Y:S01]  /*125e0*/  STG.E desc[UR8][R2.64+0x8000], R29 ;  /* 0x0080001d02007986 */ /* 0x0001e2000c101908 */
[----:B------:R-:W-:Y:S05]  /*125f0*/  BRA `(.L_x_335) ;  /* 0x0000000000207947 */ /* 0x000fea0003800000 */
.L_x_334:
[----:B------:R-:W-:Y:S01]  /*12600*/  ISETP.GT.U32.AND P0, PT, R16, 0xffd, PT ;  /* 0x00000ffd1000780c */ /* 0x000fe20003f04070 */
[----:B------:R-:W-:Y:S03]  /*12610*/  BSSY.RECONVERGENT B0, `(.L_x_335) ;  /* 0x0000006000007945 */ /* 0x000fe60003800200 */
[----:B------:R-:W-:-:S13]  /*12620*/  ISETP.GT.OR P0, PT, R17, 0xfff, P0 ;  /* 0x00000fff1100780c */ /* 0x000fda0000704670 */
[----:B------:R-:W-:Y:S05]  /*12630*/  @P0 BRA `(.L_x_336) ;  /* 0x00000000000c0947 */ /* 0x000fea0003800000 */
[----:B--234-:R-:W2:Y:S02]  /*12640*/  LDG.E R6, desc[UR8][R2.64+0x8000] ;  /* 0x0080000802067981 */ /* 0x01cea4000c1e1900 */
[----:B--2---:R-:W-:-:S05]  /*12650*/  FADD R29, R29, R6 ;  /* 0x000000061d1d7221 */ /* 0x004fca0000000000 */
[----:B------:R0:W-:Y:S02]  /*12660*/  STG.E desc[UR8][R2.64+0x8000], R29 ;  /* 0x0080001d02007986 */ /* 0x0001e4000c101908 */
.L_x_336:
[----:B------:R-:W-:Y:S05]  /*12670*/  BSYNC.RECONVERGENT B0 ;  /* 0x0000000000007941 */ /* 0x000fea0003800200 */
.L_x_335:
[----:B------:R-:W-:-:S04]  /*12680*/  IADD3 R9, P1, PT, R17, R5, RZ ;  /* 0x0000000511097210 */ /* 0x000fc80007f3e0ff */
[----:B------:R-:W-:Y:S02]  /*12690*/  LEA.HI.X.SX32 R8, R5, R4, 0x1, P1 ;  /* 0x0000000405087211 */ /* 0x000fe400008f0eff */
[----:B--234-:R-:W-:-:S04]  /*126a0*/  LEA R6, P2, R9, UR4, 0x2 ;  /* 0x0000000409067c11 */ /* 0x01cfc8000f8410ff */
[----:B------:R-:W-:Y:S01]  /*126b0*/  LEA.HI.X R7, R9, UR5, R8, 0x2, P2 ;  /* 0x0000000509077c11 */ /* 0x000fe200090f1408 */
[----:B------:R-:W-:Y:S08]  /*126c0*/  BRA.U UP0, `(.L_x_337) ;  /* 0x0000000100107547 */ /* 0x000ff0000b800000 */
[----:B------:R-:W2:Y:S02]  /*126d0*/  LDG.E R8, desc[UR8][R6.64+0x4] ;  /* 0x0000040806087981 */ /* 0x000ea4000c1e1900 */
[----:B--2---:R-:W-:-:S05]  /*126e0*/  FADD R33, R33, R8 ;  /* 0x0000000821217221 */ /* 0x004fca0000000000 */
[----:B------:R2:W-:Y:S01]  /*126f0*/  STG.E desc[UR8][R6.64+0x4], R33 ;  /* 0x0000042106007986 */ /* 0x0005e2000c101908 */
[----:B------:R-:W-:Y:S05]  /*12700*/  BRA `(.L_x_338) ;  /* 0x00000000002c7947 */ /* 0x000fea0003800000 */
.L_x_337:
[----:B------:R-:W-:Y:S01]  /*12710*/  ISETP.GT.U32.AND P0, PT, R16, 0xffd, PT ;  /* 0x00000ffd1000780c */ /* 0x000fe20003f04070 */
[----:B------:R-:W-:Y:S03]  /*12720*/  BSSY.RECONVERGENT B0, `(.L_x_338) ;  /* 0x0000009000007945 */ /* 0x000fe60003800200 */
[----:B------:R-:W-:-:S13]  /*12730*/  ISETP.GT.OR P0, PT, R17, 0xffe, P0 ;  /* 0x00000ffe1100780c */ /* 0x000fda0000704670 */
[----:B------:R-:W-:Y:S05]  /*12740*/  @P0 BRA `(.L_x_339) ;  /* 0x0000000000180947 */ /* 0x000fea0003800000 */
[----:B------:R-:W-:-:S04]  /*12750*/  IADD3.X R8, PT, PT, RZ, R4, RZ, P1, !PT ;  /* 0x00000004ff087210 */ /* 0x000fc80000ffe4ff */
[----:B------:R-:W-:Y:S02]  /*12760*/  LEA.HI.X R9, R9, UR5, R8, 0x2, P2 ;  /* 0x0000000509097c11 */ /* 0x000fe400090f1408 */
[----:B------:R-:W-:-:S05]  /*12770*/  MOV R8, R6 ;  /* 0x0000000600087202 */ /* 0x000fca0000000f00 */
[----:B------:R-:W2:Y:S02]  /*12780*/  LDG.E R10, desc[UR8][R8.64+0x4] ;  /* 0x00000408080a7981 */ /* 0x000ea4000c1e1900 */
[----:B--2---:R-:W-:-:S05]  /*12790*/  FADD R33, R33, R10 ;  /* 0x0000000a21217221 */ /* 0x004fca0000000000 */
[----:B------:R2:W-:Y:S02]  /*127a0*/  STG.E desc[UR8][R8.64+0x4], R33 ;  /* 0x0000042108007986 */ /* 0x0005e4000c101908 */
.L_x_339:
[----:B------:R-:W-:Y:S05]  /*127b0*/  BSYNC.RECONVERGENT B0 ;  /* 0x0000000000007941 */ /* 0x000fea0003800200 */
.L_x_338:
[----:B------:R-:W-:Y:S05]  /*127c0*/  BRA.U UP0, `(.L_x_340) ;  /* 0x0000000100107547 */ /* 0x000fea000b800000 */
[----:B--2---:R-:W2:Y:S02]  /*127d0*/  LDG.E R8, desc[UR8][R6.64+0x8] ;  /* 0x0000080806087981 */ /* 0x004ea4000c1e1900 */
[----:B--2---:R-:W-:-:S05]  /*127e0*/  FADD R75, R75, R8 ;  /* 0x000000084b4b7221 */ /* 0x004fca0000000000 */
[----:B------:R2:W-:Y:S01]  /*127f0*/  STG.E desc[UR8][R6.64+0x8], R75 ;  /* 0x0000084b06007986 */ /* 0x0005e2000c101908 */
[----:B------:R-:W-:Y:S05]  /*12800*/  BRA `(.L_x_341) ;  /* 0x0000000000207947 */ /* 0x000fea0003800000 */
.L_x_340:
[----:B------:R-:W-:Y:S01]  /*12810*/  ISETP.GT.U32.AND P0, PT, R16, 0xffd, PT ;  /* 0x00000ffd1000780c */ /* 0x000fe20003f04070 */
[----:B------:R-:W-:Y:S03]  /*12820*/  BSSY.RECONVERGENT B0, `(.L_x_341) ;  /* 0x0000006000007945 */ /* 0x000fe60003800200 */
[----:B------:R-:W-:-:S13]  /*12830*/  ISETP.GT.OR P0, PT, R17, 0xffd, P0 ;  /* 0x00000ffd1100780c */ /* 0x000fda0000704670 */
[----:B------:R-:W-:Y:S05]  /*12840*/  @P0 BRA `(.L_x_342) ;  /* 0x00000000000c0947 */ /* 0x000fea0003800000 */
[----:B--2---:R-:W2:Y:S02]  /*12850*/  LDG.E R8, desc[UR8][R6.64+0x8] ;  /* 0x0000080806087981 */ /* 0x004ea4000c1e1900 */
[----:B--2---:R-:W-:-:S05]  /*12860*/  FADD R75, R75, R8 ;  /* 0x000000084b4b7221 */ /* 0x004fca0000000000 */
[----:B------:R3:W-:Y:S02]  /*12870*/  STG.E desc[UR8][R6.64+0x8], R75 ;  /* 0x0000084b06007986 */ /* 0x0007e4000c101908 */
.L_x_342:
[----:B------:R-:W-:Y:S05]  /*12880*/  BSYNC.RECONVERGENT B0 ;  /* 0x0000000000007941 */ /* 0x000fea0003800200 */
.L_x_341:
[----:B------:R-:W-:Y:S05]  /*12890*/  BRA.U UP0, `(.L_x_343) ;  /* 0x0000000100107547 */ /* 0x000fea000b800000 */
[----:B------:R-:W4:Y:S02]  /*128a0*/  LDG.E R5, desc[UR8][R6.64+0xc] ;  /* 0x00000c0806057981 */ /* 0x000f24000c1e1900 */
[----:B----4-:R-:W-:-:S05]  /*128b0*/  FADD R5, R30, R5 ;  /* 0x000000051e057221 */ /* 0x010fca0000000000 */
[----:B------:R4:W-:Y:S01]  /*128c0*/  STG.E desc[UR8][R6.64+0xc], R5 ;  /* 0x00000c0506007986 */ /* 0x0009e2000c101908 */
[----:B------:R-:W-:Y:S05]  /*128d0*/  BRA `(.L_x_344) ;  /* 0x0000000000207947 */ /* 0x000fea0003800000 */
.L_x_343:
[----:B------:R-:W-:Y:S01]  /*128e0*/  ISETP.GT.U32.AND P0, PT, R16, 0xffd, PT ;  /* 0x00000ffd1000780c */ /* 0x000fe20003f04070 */
[----:B------:R-:W-:Y:S03]  /*128f0*/  BSSY.RECONVERGENT B0, `(.L_x_344) ;  /* 0x0000006000007945 */ /* 0x000fe60003800200 */
[----:B------:R-:W-:-:S13]  /*12900*/  ISETP.GT.OR P0, PT, R17, 0xffc, P0 ;  /* 0x00000ffc1100780c */ /* 0x000fda0000704670 */
[----:B------:R-:W-:Y:S05]  /*12910*/  @P0 BRA `(.L_x_345) ;  /* 0x00000000000c0947 */ /* 0x000fea0003800000 */
[----:B------:R-:W4:Y:S02]  /*12920*/  LDG.E R5, desc[UR8][R6.64+0xc] ;  /* 0x00000c0806057981 */ /* 0x000f24000c1e1900 */
[----:B----4-:R-:W-:-:S05]  /*12930*/  FADD R5, R30, R5 ;  /* 0x000000051e057221 */ /* 0x010fca0000000000 */
[----:B------:R4:W-:Y:S02]  /*12940*/  STG.E desc[UR8][R6.64+0xc], R5 ;  /* 0x00000c0506007986 */ /* 0x0009e4000c101908 */
.L_x_345:
[----:B------:R-:W-:Y:S05]  /*12950*/  BSYNC.RECONVERGENT B0 ;  /* 0x0000000000007941 */ /* 0x000fea0003800200 */
.L_x_344:
[----:B----4-:R-:W-:Y:S01]  /*12960*/  IADD3 R5, PT, PT, R0, 0x3000, RZ ;  /* 0x0000300000057810 */ /* 0x010fe20007ffe0ff */
[----:B------:R-:W-:Y:S06]  /*12970*/  BRA.U UP0, `(.L_x_346) ;  /* 0x0000000100107547 */ /* 0x000fec000b800000 */
[----:B--23--:R-:W2:Y:S02]  /*12980*/  LDG.E R6, desc[UR8][R2.64+0xc000] ;  /* 0x00c0000802067981 */ /* 0x00cea4000c1e1900 */
[----:B--2---:R-:W-:-:S05]  /*12990*/  FADD R27, R27, R6 ;  /* 0x000000061b1b7221 */ /* 0x004fca0000000000 */
[----:B------:R2:W-:Y:S01]  /*129a0*/  STG.E desc[UR8][R2.64+0xc000], R27 ;  /* 0x00c0001b02007986 */ /* 0x0005e2000c101908 */
[----:B------:R-:W-:Y:S05]  /*129b0*/  BRA `(.L_x_347) ;  /* 0x0000000000207947 */ /* 0x000fea0003800000 */
.L_x_346:
[----:B------:R-:W-:Y:S01]  /*129c0*/  ISETP.GT.U32.AND P0, PT, R16, 0xffc, PT ;  /* 0x00000ffc1000780c */ /* 0x000fe20003f04070 */
[----:B------:R-:W-:Y:S03]  /*129d0*/  BSSY.RECONVERGENT B0, `(.L_x_347) ;  /* 0x0000006000007945 */ /* 0x000fe60003800200 */
[----:B------:R-:W-:-:S13]  /*129e0*/  ISETP.GT.OR P0, PT, R17, 0xfff, P0 ;  /* 0x00000fff1100780c */ /* 0x000fda0000704670 */
[----:B------:R-:W-:Y:S05]  /*129f0*/  @P0 BRA `(.L_x_348) ;  /* 0x00000000000c0947 */ /* 0x000fea0003800000 */
[----:B--23--:R-:W2:Y:S02]  /*12a00*/  LDG.E R6, desc[UR8][R2.64+0xc000] ;  /* 0x00c0000802067981 */ /* 0x00cea4000c1e1900 */
[----:B--2---:R-:W-:-:S05]  /*12a10*/  FADD R27, R27, R6 ;  /* 0x000000061b1b7221 */ /* 0x004fca0000000000 */
[----:B------:R4:W-:Y:S02]  /*12a20*/  STG.E desc[UR8][R2.64+0xc000], R27 ;  /* 0x00c0001b02007986 */ /* 0x0009e4000c101908 */
.L_x_348:
[----:B------:R-:W-:Y:S05]  /*12a30*/  BSYNC.RECONVERGENT B0 ;  /* 0x0000000000007941 */ /* 0x000fea0003800200 */
.L_x_347:
[----:B--2---:R-:W-:-:S04]  /*12a40*/  IADD3 R9, P1, PT, R17, R5, RZ ;  /* 0x0000000511097210 */ /* 0x004fc80007f3e0ff */
[----:B------:R-:W-:Y:S02]  /*12a50*/  LEA.HI.X.SX32 R8, R5, R4, 0x1, P1 ;  /* 0x0000000405087211 */ /* 0x000fe400008f0eff */
[----:B---3--:R-:W-:-:S04]  /*12a60*/  LEA R6, P2, R9, UR4, 0x2 ;  /* 0x0000000409067c11 */ /* 0x008fc8000f8410ff */
[----:B------:R-:W-:Y:S01]  /*12a70*/  LEA.HI.X R7, R9, UR5, R8, 0x2, P2 ;  /* 0x0000000509077c11 */ /* 0x000fe200090f1408 */
[----:B------:R-:W-:Y:S08]  /*12a80*/  BRA.U UP0, `(.L_x_349) ;  /* 0x0000000100107547 */ /* 0x000ff0000b800000 */
[----:B------:R-:W2:Y:S02]  /*12a90*/  LDG.E R8, desc[UR8][R6.64+0x4] ;  /* 0x0000040806087981 */ /* 0x000ea4000c1e1900 */
[----:B--2---:R-:W-:-:S05]  /*12aa0*/  FADD R31, R31, R8 ;  /* 0x000000081f1f7221 */ /* 0x004fca0000000000 */
[----:B------:R3:W-:Y:S01]  /*12ab0*/  STG.E desc[UR8][R6.64+0x4], R31 ;  /* 0x0000041f06007986 */ /* 0x0007e2000c101908 */
[----:B------:R-:W-:Y:S05]  /*12ac0*/  BRA `(.L_x_350) ;  /* 0x00000000002c7947 */ /* 0x000fea0003800000 */
.L_x_349:
        /* <DEDUP_REMOVED lines=10> */
.L_x_351:
[----:B------:R-:W-:Y:S05]  /*12b70*/  BSYNC.RECONVERGENT B0 ;  /* 0x0000000000007941 */ /* 0x000fea0003800200 */
.L_x_350:
[----:B------:R-:W-:Y:S05]  /*12b80*/  BRA.U UP0, `(.L_x_352) ;  /* 0x0000000100107547 */ /* 0x000fea000b800000 */
[----:B--2---:R-:W2:Y:S02]  /*12b90*/  LDG.E R8, desc[UR8][R6.64+0x8] ;  /* 0x0000080806087981 */ /* 0x004ea4000c1e1900 */
[----:B--2---:R-:W-:-:S05]  /*12ba0*/  FADD R65, R65, R8 ;  /* 0x0000000841417221 */ /* 0x004fca0000000000 */
[----:B------:R2:W-:Y:S01]  /*12bb0*/  STG.E desc[UR8][R6.64+0x8], R65 ;  /* 0x0000084106007986 */ /* 0x0005e2000c101908 */
[----:B------:R-:W-:Y:S05]  /*12bc0*/  BRA `(.L_x_353) ;  /* 0x0000000000207947 */ /* 0x000fea0003800000 */
.L_x_352:
[----:B------:R-:W-:Y:S01]  /*12bd0*/  ISETP.GT.U32.AND P0, PT, R16, 0xffc, PT ;  /* 0x00000ffc1000780c */ /* 0x000fe20003f04070 */
[----:B------:R-:W-:Y:S03]  /*12be0*/  BSSY.RECONVERGENT B0, `(.L_x_353) ;  /* 0x0000006000007945 */ /* 0x000fe60003800200 */
[----:B------:R-:W-:-:S13]  /*12bf0*/  ISETP.GT.OR P0, PT, R17, 0xffd, P0 ;  /* 0x00000ffd1100780c */ /* 0x000fda0000704670 */
[----:B------:R-:W-:Y:S05]  /*12c00*/  @P0 BRA `(.L_x_354) ;  /* 0x00000000000c0947 */ /* 0x000fea0003800000 */
[----:B--2---:R-:W2:Y:S02]  /*12c10*/  LDG.E R8, desc[UR8][R6.64+0x8] ;  /* 0x0000080806087981 */ /* 0x004ea4000c1e1900 */
[----:B--2---:R-:W-:-:S05]  /*12c20*/  FADD R65, R65, R8 ;  /* 0x0000000841417221 */ /* 0x004fca0000000000 */
[----:B------:R2:W-:Y:S02]  /*12c30*/  STG.E desc[UR8][R6.64+0x8], R65 ;  /* 0x0000084106007986 */ /* 0x0005e4000c101908 */
.L_x_354:
[----:B------:R-:W-:Y:S05]  /*12c40*/  BSYNC.RECONVERGENT B0 ;  /* 0x0000000000007941 */ /* 0x000fea0003800200 */
.L_x_353:
[----:B------:R-:W-:Y:S05]  /*12c50*/  BRA.U UP0, `(.L_x_355) ;  /* 0x0000000100107547 */ /* 0x000fea000b800000 */
[----:B------:R-:W5:Y:S02]  /*12c60*/  LDG.E R5, desc[UR8][R6.64+0xc] ;  /* 0x00000c0806057981 */ /* 0x000f64000c1e1900 */
[----:B-----5:R-:W-:-:S05]  /*12c70*/  FADD R5, R26, R5 ;  /* 0x000000051a057221 */ /* 0x020fca0000000000 */
[----:B------:R0:W-:Y:S01]  /*12c80*/  STG.E desc[UR8][R6.64+0xc], R5 ;  /* 0x00000c0506007986 */ /* 0x0001e2000c101908 */
[----:B------:R-:W-:Y:S05]  /*12c90*/  BRA `(.L_x_356) ;  /* 0x0000000000207947 */ /* 0x000fea0003800000 */
.L_x_355:
[----:B------:R-:W-:Y:S01]  /*12ca0*/  ISETP.GT.U32.AND P0, PT, R16, 0xffc, PT ;  /* 0x00000ffc1000780c */ /* 0x000fe20003f04070 */
[----:B------:R-:W-:Y:S03]  /*12cb0*/  BSSY.RECONVERGENT B0, `(.L_x_356) ;  /* 0x0000006000007945 */ /* 0x000fe60003800200 */
[----:B------:R-:W-:-:S13]  /*12cc0*/  ISETP.GT.OR P0, PT, R17, 0xffc, P0 ;  /* 0x00000ffc1100780c */ /* 0x000fda0000704670 */
[----:B------:R-:W-:Y:S05]  /*12cd0*/  @P0 BRA `(.L_x_357) ;  /* 0x00000000000c0947 */ /* 0x000fea0003800000 */
[----:B------:R-:W5:Y:S02]  /*12ce0*/  LDG.E R5, desc[UR8][R6.64+0xc] ;  /* 0x00000c0806057981 */ /* 0x000f64000c1e1900 */
[----:B-----5:R-:W-:-:S05]  /*12cf0*/  FADD R5, R26, R5 ;  /* 0x000000051a057221 */ /* 0x020fca0000000000 */
[----:B------:R0:W-:Y:S02]  /*12d00*/  STG.E desc[UR8][R6.64+0xc], R5 ;  /* 0x00000c0506007986 */ /* 0x0001e4000c101908 */
.L_x_357:
[----:B------:R-:W-:Y:S05]  /*12d10*/  BSYNC.RECONVERGENT B0 ;  /* 0x0000000000007941 */ /* 0x000fea0003800200 */
.L_x_356:
[----:B0-----:R-:W-:Y:S01]  /*12d20*/  IADD3 R5, PT, PT, R0, 0x4000, RZ ;  /* 0x0000400000057810 */ /* 0x001fe20007ffe0ff */
[----:B------:R-:W-:Y:S06]  /*12d30*/  BRA.U UP0, `(.L_x_358) ;  /* 0x0000000100107547 */ /* 0x000fec000b800000 */
[----:B--23--:R-:W2:Y:S02]  /*12d40*/  LDG.E R6, desc[UR8][R2.64+0x10000] ;  /* 0x0100000802067981 */ /* 0x00cea4000c1e1900 */
[----:B--2---:R-:W-:-:S05]  /*12d50*/  FADD R25, R25, R6 ;  /* 0x0000000619197221 */ /* 0x004fca0000000000 */
[----:B------:R0:W-:Y:S01]  /*12d60*/  STG.E desc[UR8][R2.64+0x10000], R25 ;  /* 0x0100001902007986 */ /* 0x0001e2000c101908 */
[----:B------:R-:W-:Y:S05]  /*12d70*/  BRA `(.L_x_359) ;  /* 0x0000000000207947 */ /* 0x000fea0003800000 */
.L_x_358:
[----:B------:R-:W-:Y:S01]  /*12d80*/  ISETP.GT.U32.AND P0, PT, R16, 0xffb, PT ;  /* 0x00000ffb1000780c */ /* 0x000fe20003f04070 */
[----:B------:R-:W-:Y:S03]  /*12d90*/  BSSY.RECONVERGENT B0, `(.L_x_359) ;  /* 0x0000006000007945 */ /* 0x000fe60003800200 */
[----:B------:R-:W-:-:S13]  /*12da0*/  ISETP.GT.OR P0, PT, R17, 0xfff, P0 ;  /* 0x00000fff1100780c */ /* 0x000fda0000704670 */
[----:B------:R-:W-:Y:S05]  /*12db0*/  @P0 BRA `(.L_x_360) ;  /* 0x00000000000c0947 */ /* 0x000fea0003800000 */
[----:B--23--:R-:W2:Y:S02]  /*12dc0*/  LDG.E R6, desc[UR8][R2.64+0x10000] ;  /* 0x0100000802067981 */ /* 0x00cea4000c1e1900 */
[----:B--2---:R-:W-:-:S05]  /*12dd0*/  FADD R25, R25, R6 ;  /* 0x0000000619197221 */ /* 0x004fca0000000000 */
[----:B------:R0:W-:Y:S02]  /*12de0*/  STG.E desc[UR8][R2.64+0x10000], R25 ;  /* 0x0100001902007986 */ /* 0x0001e4000c101908 */
.L_x_360:
[----:B------:R-:W-:Y:S05]  /*12df0*/  BSYNC.RECONVERGENT B0 ;  /* 0x0000000000007941 */ /* 0x000fea0003800200 */
.L_x_359:
        /* <DEDUP_REMOVED lines=9> */
.L_x_361:
        /* <DEDUP_REMOVED lines=10> */
.L_x_363:
[----:B------:R-:W-:Y:S05]  /*12f30*/  BSYNC.RECONVERGENT B0 ;  /* 0x0000000000007941 */ /* 0x000fea0003800200 */
.L_x_362:
[----:B------:R-:W-:Y:S05]  /*12f40*/  BRA.U UP0, `(.L_x_364) ;  /* 0x0000000100107547 */ /* 0x000fea000b800000 */
[----:B--2---:R-:W2:Y:S02]  /*12f50*/  LDG.E R8, desc[UR8][R6.64+0x8] ;  /* 0x0000080806087981 */ /* 0x004ea4000c1e1900 */
[----:B--2---:R-:W-:-:S05]  /*12f60*/  FADD R69, R69, R8 ;  /* 0x0000000845457221 */ /* 0x004fca0000000000 */
[----:B------:R2:W-:Y:S01]  /*12f70*/  STG.E desc[UR8][R6.64+0x8], R69 ;  /* 0x0000084506007986 */ /* 0x0005e2000c101908 */
[----:B------:R-:W-:Y:S05]  /*12f80*/  BRA `(.L_x_365) ;  /* 0x0000000000207947 */ /* 0x000fea0003800000 */
.L_x_364:
[----:B------:R-:W-:Y:S01]  /*12f90*/  ISETP.GT.U32.AND P0, PT, R16, 0xffb, PT ;  /* 0x00000ffb1000780c */ /* 0x000fe20003f04070 */
[----:B------:R-:W-:Y:S03]  /*12fa0*/  BSSY.RECONVERGENT B0, `(.L_x_365) ;  /* 0x0000006000007945 */ /* 0x000fe60003800200 */
[----:B------:R-:W-:-:S13]  /*12fb0*/  ISETP.GT.OR P0, PT, R17, 0xffd, P0 ;  /* 0x00000ffd1100780c */ /* 0x000fda0000704670 */
[----:B------:R-:W-:Y:S05]  /*12fc0*/  @P0 BRA `(.L_x_366) ;  /* 0x00000000000c0947 */ /* 0x000fea0003800000 */
[----:B--2---:R-:W2:Y:S02]  /*12fd0*/  LDG.E R8, desc[UR8][R6.64+0x8] ;  /* 0x0000080806087981 */ /* 0x004ea4000c1e1900 */
[----:B--2---:R-:W-:-:S05]  /*12fe0*/  FADD R69, R69, R8 ;  /* 0x0000000845457221 */ /* 0x004fca0000000000 */
[----:B------:R3:W-:Y:S02]  /*12ff0*/  STG.E desc[UR8][R6.64+0x8], R69 ;  /* 0x0000084506007986 */ /* 0x0007e4000c101908 */
.L_x_366:
[----:B------:R-:W-:Y:S05]  /*13000*/  BSYNC.RECONVERGENT B0 ;  /* 0x0000000000007941 */ /* 0x000fea0003800200 */
.L_x_365:
[----:B------:R-:W-:Y:S05]  /*13010*/  BRA.U UP0, `(.L_x_367) ;  /* 0x0000000100107547 */ /* 0x000fea000b800000 */
[----:B------:R-:W5:Y:S02]  /*13020*/  LDG.E R5, desc[UR8][R6.64+0xc] ;  /* 0x00000c0806057981 */ /* 0x000f64000c1e1900 */
[----:B-----5:R-:W-:-:S05]  /*13030*/  FADD R5, R24, R5 ;  /* 0x0000000518057221 */ /* 0x020fca0000000000 */
[----:B------:R0:W-:Y:S01]  /*13040*/  STG.E desc[UR8][R6.64+0xc], R5 ;  /* 0x00000c0506007986 */ /* 0x0001e2000c101908 */
[----:B------:R-:W-:Y:S05]  /*13050*/  BRA `(.L_x_368) ;  /* 0x0000000000207947 */ /* 0x000fea0003800000 */
.L_x_367:
[----:B------:R-:W-:Y:S01]  /*13060*/  ISETP.GT.U32.AND P0, PT, R16, 0xffb, PT ;  /* 0x00000ffb1000780c */ /* 0x000fe20003f04070 */
[----:B------:R-:W-:Y:S03]  /*13070*/  BSSY.RECONVERGENT B0, `(.L_x_368) ;  /* 0x0000006000007945 */ /* 0x000fe60003800200 */
[----:B------:R-:W-:-:S13]  /*13080*/  ISETP.GT.OR P0, PT, R17, 0xffc, P0 ;  /* 0x00000ffc1100780c */ /* 0x000fda0000704670 */
[----:B------:R-:W-:Y:S05]  /*13090*/  @P0 BRA `(.L_x_369) ;  /* 0x00000000000c0947 */ /* 0x000fea0003800000 */
[----:B------:R-:W5:Y:S02]  /*130a0*/  LDG.E R5, desc[UR8][R6.64+0xc] ;  /* 0x00000c0806057981 */ /* 0x000f64000c1e1900 */
[----:B-----5:R-:W-:-:S05]  /*130b0*/  FADD R5, R24, R5 ;  /* 0x0000000518057221 */ /* 0x020fca0000000000 */
[----:B------:R0:W-:Y:S02]  /*130c0*/  STG.E desc[UR8][R6.64+0xc], R5 ;  /* 0x00000c0506007986 */ /* 0x0001e4000c101908 */
.L_x_369:
[----:B------:R-:W-:Y:S05]  /*130d0*/  BSYNC.RECONVERGENT B0 ;  /* 0x0000000000007941 */ /* 0x000fea0003800200 */
.L_x_368:
[----:B------:R-:W-:Y:S01]  /*130e0*/  IADD3 R0, PT, PT, R0, 0x5000, RZ ;  /* 0x0000500000007810 */ /* 0x000fe20007ffe0ff */
[----:B------:R-:W-:Y:S06]  /*130f0*/  BRA.U UP0, `(.L_x_370) ;  /* 0x0000000100107547 */ /* 0x000fec000b800000 */
[----:B0-23--:R-:W2:Y:S02]  /*13100*/  LDG.E R6, desc[UR8][R2.64+0x14000] ;  /* 0x0140000802067981 */ /* 0x00dea4000c1e1900 */
[----:B--2---:R-:W-:-:S05]  /*13110*/  FADD R35, R35, R6 ;  /* 0x0000000623237221 */ /* 0x004fca0000000000 */
[----:B------:R0:W-:Y:S01]  /*13120*/  STG.E desc[UR8][R2.64+0x14000], R35 ;  /* 0x0140002302007986 */ /* 0x0001e2000c101908 */
[----:B------:R-:W-:Y:S05]  /*13130*/  BRA `(.L_x_371) ;  /* 0x0000000000207947 */ /* 0x000fea0003800000 */
.L_x_370:
[----:B------:R-:W-:Y:S01]  /*13140*/  ISETP.GT.U32.AND P0, PT, R16, 0xffa, PT ;  /* 0x00000ffa1000780c */ /* 0x000fe20003f04070 */
[----:B------:R-:W-:Y:S03]  /*13150*/  BSSY.RECONVERGENT B0, `(.L_x_371) ;  /* 0x0000006000007945 */ /* 0x000fe60003800200 */
[----:B------:R-:W-:-:S13]  /*13160*/  ISETP.GT.OR P0, PT, R17, 0xfff, P0 ;  /* 0x00000fff1100780c */ /* 0x000fda0000704670 */
[----:B------:R-:W-:Y:S05]  /*13170*/  @P0 BRA `(.L_x_372) ;  /* 0x00000000000c0947 */ /* 0x000fea0003800000 */
[----:B0-23--:R-:W2:Y:S02]  /*13180*/  LDG.E R6, desc[UR8][R2.64+0x14000] ;  /* 0x0140000802067981 */ /* 0x00dea4000c1e1900 */
[----:B--2---:R-:W-:-:S05]  /*13190*/  FADD R35, R35, R6 ;  /* 0x0000000623237221 */ /* 0x004fca0000000000 */
[----:B------:R0:W-:Y:S02]  /*131a0*/  STG.E desc[UR8][R2.64+0x14000], R35 ;  /* 0x0140002302007986 */ /* 0x0001e4000c101908 */
.L_x_372:
[----:B------:R-:W-:Y:S05]  /*131b0*/  BSYNC.RECONVERGENT B0 ;  /* 0x0000000000007941 */ /* 0x000fea0003800200 */
.L_x_371:
[----:B0-----:R-:W-:-:S04]  /*131c0*/  IADD3 R5, P1, PT, R17, R0, RZ ;  /* 0x0000000011057210 */ /* 0x001fc80007f3e0ff */
[----:B------:R-:W-:Y:S02]  /*131d0*/  LEA.HI.X.SX32 R0, R0, R4, 0x1, P1 ;  /* 0x0000000400007211 */ /* 0x000fe400008f0eff */
[----:B-1--4-:R-:W-:-:S04]  /*131e0*/  LEA R2, P2, R5, UR4, 0x2 ;  /* 0x0000000405027c11 */ /* 0x012fc8000f8410ff */
[----:B------:R-:W-:Y:S01]  /*131f0*/  LEA.HI.X R3, R5, UR5, R0, 0x2, P2 ;  /* 0x0000000505037c11 */ /* 0x000fe200090f1400 */
[----:B------:R-:W-:Y:S08]  /*13200*/  BRA.U UP0, `(.L_x_373) ;  /* 0x0000000100107547 */ /* 0x000ff0000b800000 */
[----:B------:R-:W4:Y:S02]  /*13210*/  LDG.E R0, desc[UR8][R2.64+0x4] ;  /* 0x0000040802007981 */ /* 0x000f24000c1e1900 */
[----:B----4-:R-:W-:-:S05]  /*13220*/  FADD R67, R67, R0 ;  /* 0x0000000043437221 */ /* 0x010fca0000000000 */
[----:B------:R1:W-:Y:S01]  /*13230*/  STG.E desc[UR8][R2.64+0x4], R67 ;  /* 0x0000044302007986 */ /* 0x0003e2000c101908 */
[----:B------:R-:W-:Y:S05]  /*13240*/  BRA `(.L_x_374) ;  /* 0x00000000002c7947 */ /* 0x000fea0003800000 */
.L_x_373:
[----:B------:R-:W-:Y:S01]  /*13250*/  ISETP.GT.U32.AND P0, PT, R16, 0xffa, PT ;  /* 0x00000ffa1000780c */ /* 0x000fe20003f04070 */
[----:B------:R-:W-:Y:S03]  /*13260*/  BSSY.RECONVERGENT B0, `(.L_x_374) ;  /* 0x0000009000007945 */ /* 0x000fe60003800200 */
[----:B------:R-:W-:-:S13]  /*13270*/  ISETP.GT.OR P0, PT, R17, 0xffe, P0 ;  /* 0x00000ffe1100780c */ /* 0x000fda0000704670 */
[----:B------:R-:W-:Y:S05]  /*13280*/  @P0 BRA `(.L_x_375) ;  /* 0x0000000000180947 */ /* 0x000fea0003800000 */
[----:B------:R-:W-:-:S04]  /*13290*/  IADD3.X R4, PT, PT, RZ, R4, RZ, P1, !PT ;  /* 0x00000004ff047210 */ /* 0x000fc80000ffe4ff */
[----:B------:R-:W-:Y:S02]  /*132a0*/  LEA.HI.X R5, R5, UR5, R4, 0x2, P2 ;  /* 0x0000000505057c11 */ /* 0x000fe400090f1404 */
[----:B------:R-:W-:-:S05]  /*132b0*/  MOV R4, R2 ;  /* 0x0000000200047202 */ /* 0x000fca0000000f00 */
[----:B------:R-:W4:Y:S02]  /*132c0*/  LDG.E R0, desc[UR8][R4.64+0x4] ;  /* 0x0000040804007981 */ /* 0x000f24000c1e1900 */
[----:B----4-:R-:W-:-:S05]  /*132d0*/  FADD R67, R67, R0 ;  /* 0x0000000043437221 */ /* 0x010fca0000000000 */
[----:B------:R0:W-:Y:S02]  /*132e0*/  STG.E desc[UR8][R4.64+0x4], R67 ;  /* 0x0000044304007986 */ /* 0x0001e4000c101908 */
.L_x_375:
[----:B------:R-:W-:Y:S05]  /*132f0*/  BSYNC.RECONVERGENT B0 ;  /* 0x0000000000007941 */ /* 0x000fea0003800200 */
.L_x_374:
[----:B------:R-:W-:Y:S05]  /*13300*/  BRA.U UP0, `(.L_x_376) ;  /* 0x0000000100107547 */ /* 0x000fea000b800000 */
[----:B------:R-:W4:Y:S02]  /*13310*/  LDG.E R0, desc[UR8][R2.64+0x8] ;  /* 0x0000080802007981 */ /* 0x000f24000c1e1900 */
[----:B----4-:R-:W-:-:S05]  /*13320*/  FADD R71, R71, R0 ;  /* 0x0000000047477221 */ /* 0x010fca0000000000 */
[----:B------:R4:W-:Y:S01]  /*13330*/  STG.E desc[UR8][R2.64+0x8], R71 ;  /* 0x0000084702007986 */ /* 0x0009e2000c101908 */
[----:B------:R-:W-:Y:S05]  /*13340*/  BRA `(.L_x_377) ;  /* 0x0000000000207947 */ /* 0x000fea0003800000 */
.L_x_376:
[----:B------:R-:W-:Y:S01]  /*13350*/  ISETP.GT.U32.AND P0, PT, R16, 0xffa, PT ;  /* 0x00000ffa1000780c */ /* 0x000fe20003f04070 */
[----:B------:R-:W-:Y:S03]  /*13360*/  BSSY.RECONVERGENT B0, `(.L_x_377) ;  /* 0x0000006000007945 */ /* 0x000fe60003800200 */
[----:B------:R-:W-:-:S13]  /*13370*/  ISETP.GT.OR P0, PT, R17, 0xffd, P0 ;  /* 0x00000ffd1100780c */ /* 0x000fda0000704670 */
[----:B------:R-:W-:Y:S05]  /*13380*/  @P0 BRA `(.L_x_378) ;  /* 0x00000000000c0947 */ /* 0x000fea0003800000 */
[----:B------:R-:W4:Y:S02]  /*13390*/  LDG.E R0, desc[UR8][R2.64+0x8] ;  /* 0x0000080802007981 */ /* 0x000f24000c1e1900 */
[----:B----4-:R-:W-:-:S05]  /*133a0*/  FADD R71, R71, R0 ;  /* 0x0000000047477221 */ /* 0x010fca0000000000 */
[----:B------:R4:W-:Y:S02]  /*133b0*/  STG.E desc[UR8][R2.64+0x8], R71 ;  /* 0x0000084702007986 */ /* 0x0009e4000c101908 */
.L_x_378:
[----:B------:R-:W-:Y:S05]  /*133c0*/  BSYNC.RECONVERGENT B0 ;  /* 0x0000000000007941 */ /* 0x000fea0003800200 */
.L_x_377:
[----:B------:R-:W-:Y:S05]  /*133d0*/  BRA.U UP0, `(.L_x_379) ;  /* 0x0000000100107547 */ /* 0x000fea000b800000 */
[----:B0-----:R-:W5:Y:S02]  /*133e0*/  LDG.E R5, desc[UR8][R2.64+0xc] ;  /* 0x00000c0802057981 */ /* 0x001f64000c1e1900 */
[----:B-----5:R-:W-:-:S05]  /*133f0*/  FADD R5, R28, R5 ;  /* 0x000000051c057221 */ /* 0x020fca0000000000 */
[----:B------:R-:W-:Y:S01]  /*13400*/  STG.E desc[UR8][R2.64+0xc], R5 ;  /* 0x00000c0502007986 */ /* 0x000fe2000c101908 */
[----:B------:R-:W-:Y:S05]  /*13410*/  EXIT ;  /* 0x000000000000794d */ /* 0x000fea0003800000 */
.L_x_379:
[----:B------:R-:W-:-:S04]  /*13420*/  ISETP.GT.U32.AND P0, PT, R16, 0xffa, PT ;  /* 0x00000ffa1000780c */ /* 0x000fc80003f04070 */
[----:B------:R-:W-:-:S13]  /*13430*/  ISETP.GT.OR P0, PT, R17, 0xffc, P0 ;  /* 0x00000ffc1100780c */ /* 0x000fda0000704670 */
[----:B------:R-:W-:Y:S05]  /*13440*/  @P0 EXIT ;  /* 0x000000000000094d */ /* 0x000fea0003800000 */
[----:B0-----:R-:W5:Y:S02]  /*13450*/  LDG.E R5, desc[UR8][R2.64+0xc] ;  /* 0x00000c0802057981 */ /* 0x001f64000c1e1900 */
[----:B-----5:R-:W-:-:S05]  /*13460*/  FADD R5, R28, R5 ;  /* 0x000000051c057221 */ /* 0x020fca0000000000 */
[----:B------:R-:W-:Y:S01]  /*13470*/  STG.E desc[UR8][R2.64+0xc], R5 ;  /* 0x00000c0502007986 */ /* 0x000fe2000c101908 */
[----:B------:R-:W-:Y:S05]  /*13480*/  EXIT ;  /* 0x000000000000794d */ /* 0x000fea0003800000 */
.L_x_380:
[----:B------:R-:W-:-:S00]  /*13490*/  BRA `(.L_x_380) ;  /* 0xfffffffc00fc7947 */ /* 0x000fc0000383ffff */
[----:B------:R-:W-:-:S00]  /*134a0*/  NOP ;  /* 0x0000000000007918 */ /* 0x000fc00000000000 */
        /* <DEDUP_REMOVED lines=13> */
.L_x_381:


//--------------------- .nv.shared._Z6MatMulILi64ELi32ELi96ELi4ELi6ELi4096ELi4096ELi4096ELb0EEvPfS0_S0_ --------------------------
	.section	.nv.shared._Z6MatMulILi64ELi32ELi96ELi4ELi6ELi4096ELi4096ELi4096ELb0EEvPfS0_S0_,"aw",@nobits
	.sectionflags	@""
	.align	4
.nv.shared._Z6MatMulILi64ELi32ELi96ELi4ELi6ELi4096ELi4096ELi4096ELb0EEvPfS0_S0_:
	.zero		21504


//--------------------- .nv.shared.reserved.0     --------------------------
	.section	.nv.shared.reserved.0,"aw",@nobits
	.weak		__nv_reservedSMEM_offset_0_alias
	.size		__nv_reservedSMEM_offset_0_alias, 0, 64
	.other		__nv_reservedSMEM_offset_0_alias,@"STO_CUDA_RESERVED_SHARED STV_DEFAULT"
__nv_reservedSMEM_offset_0_alias:
	.zero		0
	.zero		64


//--------------------- .nv.constant0._Z6MatMulILi64ELi32ELi96ELi4ELi6ELi4096ELi4096ELi4096ELb0EEvPfS0_S0_ --------------------------
	.section	.nv.constant0._Z6MatMulILi64ELi32ELi96ELi4ELi6ELi4096ELi4096ELi4096ELb0EEvPfS0_S0_,"a",@progbits
	.sectionflags	@""
	.align	4
.nv.constant0._Z6MatMulILi64ELi32ELi96ELi4ELi6ELi4096ELi4096ELi4096ELb0EEvPfS0_S0_:
	.zero		920


//--------------------- SYMBOLS --------------------------

	.type		.nv.reservedSmem.offset0,@object
	.size		.nv.reservedSmem.offset0,0x4
	.type		.nv.reservedSmem.cap,@object
	.size		.nv.reservedSmem.cap,0x4
